def attn_fwd(
    Q,
    K,
    V,
    Out,
    Lse,
    sm_scale,
    stride_qz,
    stride_qh,
    stride_qm,
    stride_qk,
    stride_kz,
    stride_kh,
    stride_kn,
    stride_kk,
    stride_vz,
    stride_vh,
    stride_vn,
    stride_vk,
    stride_oz,
    stride_oh,
    stride_om,
    stride_ok,
    seqlen_q,
    seqlen_k,
    BLOCK_M: tl.constexpr,
    BLOCK_N: tl.constexpr,
    HEAD_DIM: tl.constexpr,
    CAUSAL: tl.constexpr,
):
    start_m = tl.program_id(0)
    off_hz = tl.program_id(1)
    q_off = off_hz * stride_qh
    k_off = off_hz * stride_kh
    v_off = off_hz * stride_vh
    offs_m = start_m * BLOCK_M + tl.arange(0, BLOCK_M)
    offs_d = tl.arange(0, HEAD_DIM)
    offs_n = tl.arange(0, BLOCK_N)
    q_ptrs = Q + q_off + offs_m[:, None] * stride_qm + offs_d[None, :] * stride_qk
    k_ptrs = K + k_off + offs_d[:, None] * stride_kk + offs_n[None, :] * stride_kn
    v_ptrs = V + v_off + offs_n[:, None] * stride_vn + offs_d[None, :] * stride_vk
    m_i = tl.full([BLOCK_M], float("-inf"), dtype=tl.float32)
    l_i = tl.zeros([BLOCK_M], dtype=tl.float32) + 1.0
    acc = tl.zeros([BLOCK_M, HEAD_DIM], dtype=tl.float32)
    q = tl.load(q_ptrs)
    acc, l_i, m_i = _attn_fwd_inner(
        acc,
        l_i,
        m_i,
        q,
        k_ptrs,
        v_ptrs,
        sm_scale,
        stride_kn,
        stride_vn,
        start_m,
        seqlen_k,
        BLOCK_M,
        BLOCK_N,
        HEAD_DIM,
        CAUSAL,
    )
    acc = acc / l_i[:, None]
    lse = m_i + tl.math.log2(l_i) / 1.4426950408889634
    o_ptrs = (
        Out
        + off_hz * stride_oh
        + offs_m[:, None] * stride_om
        + offs_d[None, :] * stride_ok
    )
    tl.store(o_ptrs, acc.to(Out.dtype.element_ty))
    tl.store(Lse + off_hz * seqlen_q + offs_m, lse)

# config = {"BLOCK_M": 256, "BLOCK_N": 128, "HEAD_DIM": 256, "arch": "sm_80", "causal": false, "dtype": "bf16", "num_stages": 4, "num_warps": 16}
# arch = sm_80


// ===== COMPILED SASS (sm_80) =====

	.target	sm_80

	.elftype	@"ET_EXEC"


//--------------------- .note.nv.tkinfo           --------------------------
	.section	.note.nv.tkinfo,"",@"SHT_NOTE"
	.sectionflags	@"SHF_NOTE_NV_TKINFO"
	.tkinfo
        /*0018*/ 	.word	0x00000002
        /*0030*/ 	.string	""
        /*0030*/ 	.string	"ptxas"
        /*0030*/ 	.string	"Cuda compilation tools, release 13.0, V13.0.88"
        /*0030*/ 	.string	"Build cuda_13.0.r13.0/compiler.36424714_0"
        /*0030*/ 	.string	"-v  -suppress-debug-info  -lineinfo  -arch sm_80 "



//--------------------- .note.nv.cuinfo           --------------------------
	.section	.note.nv.cuinfo,"",@"SHT_NOTE"
	.sectionflags	@"SHF_NOTE_NV_CUINFO"
        /*0018*/ 	.short	0x0002
        /*001a*/ 	.short	0x0050
        /*001c*/ 	.short	0x0082
	.zero		2


//--------------------- .nv.info                  --------------------------
	.section	.nv.info,"",@"SHT_CUDA_INFO"
	.align	4


	//----- nvinfo : EIATTR_REGCOUNT
	.align		4
        /*0000*/ 	.byte	0x04, 0x2f
        /*0002*/ 	.short	(.L_2 - .L_1)
	.align		4
.L_1:
        /*0004*/ 	.word	index@(attn_fwd)
        /*0008*/ 	.word	0x00000020


	//----- nvinfo : EIATTR_FRAME_SIZE
	.align		4
.L_2:
        /*000c*/ 	.byte	0x04, 0x11
        /*000e*/ 	.short	(.L_4 - .L_3)
	.align		4
.L_3:
        /*0010*/ 	.word	index@(attn_fwd)
        /*0014*/ 	.word	0x00003030


	//----- nvinfo : EIATTR_MIN_STACK_SIZE
	.align		4
.L_4:
        /*0018*/ 	.byte	0x04, 0x12
        /*001a*/ 	.short	(.L_6 - .L_5)
	.align		4
.L_5:
        /*001c*/ 	.word	index@(attn_fwd)
        /*0020*/ 	.word	0x00003030
.L_6:


//--------------------- .nv.info.attn_fwd         --------------------------
	.section	.nv.info.attn_fwd,"",@"SHT_CUDA_INFO"
	.sectionflags	@""
	.align	4


	//----- nvinfo : EIATTR_CUDA_API_VERSION
	.align		4
        /*0000*/ 	.byte	0x04, 0x37
        /*0002*/ 	.short	(.L_8 - .L_7)
.L_7:
        /*0004*/ 	.word	0x00000082


	//----- nvinfo : EIATTR_SW2861232_WAR
	.align		4
.L_8:
        /*0008*/ 	.byte	0x01, 0x35
	.zero		2


	//----- nvinfo : EIATTR_PARAM_CBANK
	.align		4
        /*000c*/ 	.byte	0x04, 0x0a
        /*000e*/ 	.short	(.L_10 - .L_9)
	.align		4
.L_9:
        /*0010*/ 	.word	index@(.nv.constant0.attn_fwd)
        /*0014*/ 	.short	0x0160
        /*0016*/ 	.short	0x0088


	//----- nvinfo : EIATTR_CBANK_PARAM_SIZE
	.align		4
.L_10:
        /*0018*/ 	.byte	0x03, 0x19
        /*001a*/ 	.short	0x0088


	//----- nvinfo : EIATTR_KPARAM_INFO
	.align		4
        /*001c*/ 	.byte	0x04, 0x17
        /*001e*/ 	.short	(.L_12 - .L_11)
.L_11:
        /*0020*/ 	.word	0x00000000
        /*0024*/ 	.short	0x0019
        /*0026*/ 	.short	0x0080
        /*0028*/ 	.byte	0x00, 0xf4, 0x21, 0x00


	//----- nvinfo : EIATTR_KPARAM_INFO
	.align		4
.L_12:
        /*002c*/ 	.byte	0x04, 0x17
        /*002e*/ 	.short	(.L_14 - .L_13)
.L_13:
        /*0030*/ 	.word	0x00000000
        /*0034*/ 	.short	0x0018
        /*0036*/ 	.short	0x0078
        /*0038*/ 	.byte	0x00, 0xf4, 0x21, 0x00


	//----- nvinfo : EIATTR_KPARAM_INFO
	.align		4
.L_14:
        /*003c*/ 	.byte	0x04, 0x17
        /*003e*/ 	.short	(.L_16 - .L_15)
.L_15:
        /*0040*/ 	.word	0x00000000
        /*0044*/ 	.short	0x0017
        /*0046*/ 	.short	0x0070
        /*0048*/ 	.byte	0x00, 0xf0, 0x11, 0x00


	//----- nvinfo : EIATTR_KPARAM_INFO
	.align		4
.L_16:
        /*004c*/ 	.byte	0x04, 0x17
        /*004e*/ 	.short	(.L_18 - .L_17)
.L_17:
        /*0050*/ 	.word	0x00000000
        /*0054*/ 	.short	0x0016
        /*0056*/ 	.short	0x006c
        /*0058*/ 	.byte	0x00, 0xf0, 0x11, 0x00


	//----- nvinfo : EIATTR_KPARAM_INFO
	.align		4
.L_18:
        /*005c*/ 	.byte	0x04, 0x17
        /*005e*/ 	.short	(.L_20 - .L_19)
.L_19:
        /*0060*/ 	.word	0x00000000
        /*0064*/ 	.short	0x0015
        /*0066*/ 	.short	0x0068
        /*0068*/ 	.byte	0x00, 0xf0, 0x11, 0x00


	//----- nvinfo : EIATTR_KPARAM_INFO
	.align		4
.L_20:
        /*006c*/ 	.byte	0x04, 0x17
        /*006e*/ 	.short	(.L_22 - .L_21)
.L_21:
        /*0070*/ 	.word	0x00000000
        /*0074*/ 	.short	0x0014
        /*0076*/ 	.short	0x0064
        /*0078*/ 	.byte	0x00, 0xf0, 0x11, 0x00


	//----- nvinfo : EIATTR_KPARAM_INFO
	.align		4
.L_22:
        /*007c*/ 	.byte	0x04, 0x17
        /*007e*/ 	.short	(.L_24 - .L_23)
.L_23:
        /*0080*/ 	.word	0x00000000
        /*0084*/ 	.short	0x0013
        /*0086*/ 	.short	0x0060
        /*0088*/ 	.byte	0x00, 0xf0, 0x11, 0x00


	//----- nvinfo : EIATTR_KPARAM_INFO
	.align		4
.L_24:
        /*008c*/ 	.byte	0x04, 0x17
        /*008e*/ 	.short	(.L_26 - .L_25)
.L_25:
        /*0090*/ 	.word	0x00000000
        /*0094*/ 	.short	0x0012
        /*0096*/ 	.short	0x005c
        /*0098*/ 	.byte	0x00, 0xf0, 0x11, 0x00


	//----- nvinfo : EIATTR_KPARAM_INFO
	.align		4
.L_26:
        /*009c*/ 	.byte	0x04, 0x17
        /*009e*/ 	.short	(.L_28 - .L_27)
.L_27:
        /*00a0*/ 	.word	0x00000000
        /*00a4*/ 	.short	0x0011
        /*00a6*/ 	.short	0x0058
        /*00a8*/ 	.byte	0x00, 0xf0, 0x11, 0x00


	//----- nvinfo : EIATTR_KPARAM_INFO
	.align		4
.L_28:
        /*00ac*/ 	.byte	0x04, 0x17
        /*00ae*/ 	.short	(.L_30 - .L_29)
.L_29:
        /*00b0*/ 	.word	0x00000000
        /*00b4*/ 	.short	0x0010
        /*00b6*/ 	.short	0x0054
        /*00b8*/ 	.byte	0x00, 0xf0, 0x11, 0x00


	//----- nvinfo : EIATTR_KPARAM_INFO
	.align		4
.L_30:
        /*00bc*/ 	.byte	0x04, 0x17
        /*00be*/ 	.short	(.L_32 - .L_31)
.L_31:
        /*00c0*/ 	.word	0x00000000
        /*00c4*/ 	.short	0x000f
        /*00c6*/ 	.short	0x0050
        /*00c8*/ 	.byte	0x00, 0xf0, 0x11, 0x00


	//----- nvinfo : EIATTR_KPARAM_INFO
	.align		4
.L_32:
        /*00cc*/ 	.byte	0x04, 0x17
        /*00ce*/ 	.short	(.L_34 - .L_33)
.L_33:
        /*00d0*/ 	.word	0x00000000
        /*00d4*/ 	.short	0x000e
        /*00d6*/ 	.short	0x004c
        /*00d8*/ 	.byte	0x00, 0xf0, 0x11, 0x00


	//----- nvinfo : EIATTR_KPARAM_INFO
	.align		4
.L_34:
        /*00dc*/ 	.byte	0x04, 0x17
        /*00de*/ 	.short	(.L_36 - .L_35)
.L_35:
        /*00e0*/ 	.word	0x00000000
        /*00e4*/ 	.short	0x000d
        /*00e6*/ 	.short	0x0048
        /*00e8*/ 	.byte	0x00, 0xf0, 0x11, 0x00


	//----- nvinfo : EIATTR_KPARAM_INFO
	.align		4
.L_36:
        /*00ec*/ 	.byte	0x04, 0x17
        /*00ee*/ 	.short	(.L_38 - .L_37)
.L_37:
        /*00f0*/ 	.word	0x00000000
        /*00f4*/ 	.short	0x000c
        /*00f6*/ 	.short	0x0044
        /*00f8*/ 	.byte	0x00, 0xf0, 0x11, 0x00


	//----- nvinfo : EIATTR_KPARAM_INFO
	.align		4
.L_38:
        /*00fc*/ 	.byte	0x04, 0x17
        /*00fe*/ 	.short	(.L_40 - .L_39)
.L_39:
        /*0100*/ 	.word	0x00000000
        /*0104*/ 	.short	0x000b
        /*0106*/ 	.short	0x0040
        /*0108*/ 	.byte	0x00, 0xf0, 0x11, 0x00


	//----- nvinfo : EIATTR_KPARAM_INFO
	.align		4
.L_40:
        /*010c*/ 	.byte	0x04, 0x17
        /*010e*/ 	.short	(.L_42 - .L_41)
.L_41:
        /*0110*/ 	.word	0x00000000
        /*0114*/ 	.short	0x000a
        /*0116*/ 	.short	0x003c
        /*0118*/ 	.byte	0x00, 0xf0, 0x11, 0x00


	//----- nvinfo : EIATTR_KPARAM_INFO
	.align		4
.L_42:
        /*011c*/ 	.byte	0x04, 0x17
        /*011e*/ 	.short	(.L_44 - .L_43)
.L_43:
        /*0120*/ 	.word	0x00000000
        /*0124*/ 	.short	0x0009
        /*0126*/ 	.short	0x0038
        /*0128*/ 	.byte	0x00, 0xf0, 0x11, 0x00


	//----- nvinfo : EIATTR_KPARAM_INFO
	.align		4
.L_44:
        /*012c*/ 	.byte	0x04, 0x17
        /*012e*/ 	.short	(.L_46 - .L_45)
.L_45:
        /*0130*/ 	.word	0x00000000
        /*0134*/ 	.short	0x0008
        /*0136*/ 	.short	0x0034
        /*0138*/ 	.byte	0x00, 0xf0, 0x11, 0x00


	//----- nvinfo : EIATTR_KPARAM_INFO
	.align		4
.L_46:
        /*013c*/ 	.byte	0x04, 0x17
        /*013e*/ 	.short	(.L_48 - .L_47)
.L_47:
        /*0140*/ 	.word	0x00000000
        /*0144*/ 	.short	0x0007
        /*0146*/ 	.short	0x0030
        /*0148*/ 	.byte	0x00, 0xf0, 0x11, 0x00


	//----- nvinfo : EIATTR_KPARAM_INFO
	.align		4
.L_48:
        /*014c*/ 	.byte	0x04, 0x17
        /*014e*/ 	.short	(.L_50 - .L_49)
.L_49:
        /*0150*/ 	.word	0x00000000
        /*0154*/ 	.short	0x0006
        /*0156*/ 	.short	0x002c
        /*0158*/ 	.byte	0x00, 0xf0, 0x11, 0x00


	//----- nvinfo : EIATTR_KPARAM_INFO
	.align		4
.L_50:
        /*015c*/ 	.byte	0x04, 0x17
        /*015e*/ 	.short	(.L_52 - .L_51)
.L_51:
        /*0160*/ 	.word	0x00000000
        /*0164*/ 	.short	0x0005
        /*0166*/ 	.short	0x0028
        /*0168*/ 	.byte	0x00, 0xf0, 0x11, 0x00


	//----- nvinfo : EIATTR_KPARAM_INFO
	.align		4
.L_52:
        /*016c*/ 	.byte	0x04, 0x17
        /*016e*/ 	.short	(.L_54 - .L_53)
.L_53:
        /*0170*/ 	.word	0x00000000
        /*0174*/ 	.short	0x0004
        /*0176*/ 	.short	0x0020
        /*0178*/ 	.byte	0x00, 0xf4, 0x21, 0x00


	//----- nvinfo : EIATTR_KPARAM_INFO
	.align		4
.L_54:
        /*017c*/ 	.byte	0x04, 0x17
        /*017e*/ 	.short	(.L_56 - .L_55)
.L_55:
        /*0180*/ 	.word	0x00000000
        /*0184*/ 	.short	0x0003
        /*0186*/ 	.short	0x0018
        /*0188*/ 	.byte	0x00, 0xf4, 0x21, 0x00


	//----- nvinfo : EIATTR_KPARAM_INFO
	.align		4
.L_56:
        /*018c*/ 	.byte	0x04, 0x17
        /*018e*/ 	.short	(.L_58 - .L_57)
.L_57:
        /*0190*/ 	.word	0x00000000
        /*0194*/ 	.short	0x0002
        /*0196*/ 	.short	0x0010
        /*0198*/ 	.byte	0x00, 0xf4, 0x21, 0x00


	//----- nvinfo : EIATTR_KPARAM_INFO
	.align		4
.L_58:
        /*019c*/ 	.byte	0x04, 0x17
        /*019e*/ 	.short	(.L_60 - .L_59)
.L_59:
        /*01a0*/ 	.word	0x00000000
        /*01a4*/ 	.short	0x0001
        /*01a6*/ 	.short	0x0008
        /*01a8*/ 	.byte	0x00, 0xf4, 0x21, 0x00


	//----- nvinfo : EIATTR_KPARAM_INFO
	.align		4
.L_60:
        /*01ac*/ 	.byte	0x04, 0x17
        /*01ae*/ 	.short	(.L_62 - .L_61)
.L_61:
        /*01b0*/ 	.word	0x00000000
        /*01b4*/ 	.short	0x0000
        /*01b6*/ 	.short	0x0000
        /*01b8*/ 	.byte	0x00, 0xf4, 0x21, 0x00


	//----- nvinfo : EIATTR_MAXREG_COUNT
	.align		4
.L_62:
        /*01bc*/ 	.byte	0x03, 0x1b
        /*01be*/ 	.short	0x0080


	//----- nvinfo : EIATTR_NUM_BARRIERS
	.align		4
        /*01c0*/ 	.byte	0x02, 0x4c
        /*01c2*/ 	.byte	0x01
	.zero		1


	//----- nvinfo : EIATTR_ANNOTATIONS
	.align		4
        /*01c4*/ 	.byte	0x04, 0x55
        /*01c6*/ 	.short	(.L_64 - .L_63)


	//   ....[0]....
.L_63:
        /*01c8*/ 	.word	0x00000001
        /*01cc*/ 	.byte	0xd0, 0x03, 0x00, 0x00, 0x01, 0x00, 0x00, 0x00, 0xe0, 0x03, 0x00, 0x00, 0x01, 0x00, 0x00, 0x00
        /* <DEDUP_REMOVED lines=20> */
        /*031c*/ 	.byte	0xd0, 0x10, 0x00, 0x00


	//----- nvinfo : EIATTR_MERCURY_ISA_VERSION
	.align		4
.L_64:
        /*0320*/ 	.byte	0x03, 0x5f
        /*0322*/ 	.short	0x0000


	//----- nvinfo : EIATTR_COOP_GROUP_MASK_REGIDS
	.align		4
        /*0324*/ 	.byte	0x04, 0x29
        /*0326*/ 	.short	(.L_66 - .L_65)


	//   ....[0]....
.L_65:
        /*0328*/ 	.word	0xffffffff


	//   ....[1]....
        /*032c*/ 	.word	0xffffffff


	//   ....[2]....
        /*0330*/ 	.word	0xffffffff


	//   ....[3]....
        /*0334*/ 	.word	0xffffffff


	//   ....[4]....
        /*0338*/ 	.word	0xffffffff


	//   ....[5]....
        /*033c*/ 	.word	0xffffffff


	//   ....[6]....
        /*0340*/ 	.word	0xffffffff


	//   ....[7]....
        /*0344*/ 	.word	0xffffffff


	//----- nvinfo : EIATTR_COOP_GROUP_INSTR_OFFSETS
	.align		4
.L_66:
        /*0348*/ 	.byte	0x04, 0x28
        /*034a*/ 	.short	(.L_68 - .L_67)


	//   ....[0]....
.L_67:
        /*034c*/ 	.word	0x0001b080


	//   ....[1]....
        /*0350*/ 	.word	0x0001b0e0


	//   ....[2]....
        /*0354*/ 	.word	0x0001b370


	//   ....[3]....
        /*0358*/ 	.word	0x0001b380


	//   ....[4]....
        /*035c*/ 	.word	0x0002d5c0


	//   ....[5]....
        /*0360*/ 	.word	0x0002d5d0


	//   ....[6]....
        /*0364*/ 	.word	0x0002d600


	//   ....[7]....
        /*0368*/ 	.word	0x0002d610


	//----- nvinfo : EIATTR_EXIT_INSTR_OFFSETS
	.align		4
.L_68:
        /*036c*/ 	.byte	0x04, 0x1c
        /*036e*/ 	.short	(.L_70 - .L_69)


	//   ....[0]....
.L_69:
        /*0370*/ 	.word	0x00037410


	//   ....[1]....
        /*0374*/ 	.word	0x00037510


	//----- nvinfo : EIATTR_REQNTID
	.align		4
.L_70:
        /*0378*/ 	.byte	0x04, 0x10
        /*037a*/ 	.short	(.L_72 - .L_71)
.L_71:
        /*037c*/ 	.word	0x00000200
        /*0380*/ 	.word	0x00000001
        /*0384*/ 	.word	0x00000001
.L_72:


//--------------------- .nv.callgraph             --------------------------
	.section	.nv.callgraph,"",@"SHT_CUDA_CALLGRAPH"
	.align	4
	.sectionentsize	8
	.align		4
        /*0000*/ 	.word	0x00000000
	.align		4
        /*0004*/ 	.word	0xffffffff
	.align		4
        /*0008*/ 	.word	0x00000000
	.align		4
        /*000c*/ 	.word	0xfffffffe
	.align		4
        /*0010*/ 	.word	0x00000000
	.align		4
        /*0014*/ 	.word	0xfffffffd
	.align		4
        /*0018*/ 	.word	0x00000000
	.align		4
        /*001c*/ 	.word	0xfffffffc


//--------------------- .nv.rel.action            --------------------------
	.section	.nv.rel.action,"",@"SHT_CUDA_RELOCINFO"
	.align	8
	.sectionentsize	8
        /*0000*/ 	.byte	0x73, 0x00, 0x00, 0x00, 0x00, 0x00, 0x00, 0x00, 0x00, 0x00, 0x00, 0x11, 0x25, 0x00, 0x05, 0x36


//--------------------- .nv.constant4             --------------------------
	.section	.nv.constant4,"a",@progbits
	.align	8
	.align		8
.nv.constant4:
        /*0000*/ 	.dword	_$_str


//--------------------- .nv.constant0.attn_fwd    --------------------------
	.section	.nv.constant0.attn_fwd,"a",@progbits
	.sectionflags	@""
	.align	4
.nv.constant0.attn_fwd:
	.zero		488


//--------------------- .text.attn_fwd            --------------------------
	.section	.text.attn_fwd,"ax",@progbits
	.sectioninfo	@"SHI_REGISTERS=32"
	.align	128
        .global         attn_fwd
        .type           attn_fwd,@function
        .size           attn_fwd,(.L_x_4 - attn_fwd)
        .other          attn_fwd,@"STO_CUDA_ENTRY STV_DEFAULT"
attn_fwd:
.text.attn_fwd:
[----:B------:R-:W-:Y:S02]  /*0000*/  IMAD.MOV.U32 R1, RZ, RZ, c[0x0][0x28] ;  /* 0x00000a00ff017624 */ /* 0x000fe400078e00ff */
[----:B------:R-:W0:Y:S01]  /*0010*/  S2R R3, SR_TID.X ;  /* 0x0000000000037919 */ /* 0x000e220000002100 */
[----:B------:R-:W-:Y:S01]  /*0020*/  MOV R12, c[0x0][0x198] ;  /* 0x00006600000c7a02 */ /* 0x000fe20000000f00 */
[----:B------:R-:W-:Y:S01]  /*0030*/  ULDC.64 UR4, c[0x0][0x118] ;  /* 0x0000460000047ab9 */ /* 0x000fe20000000a00 */
[----:B------:R-:W-:Y:S01]  /*0040*/  IADD3 R1, R1, -0x3030, RZ ;  /* 0xffffcfd001017810 */ /* 0x000fe20007ffe0ff */
[----:B------:R-:W1:Y:S04]  /*0050*/  S2R R0, SR_CTAID.X ;  /* 0x0000000000007919 */ /* 0x000e680000002500 */
[----:B------:R-:W2:Y:S01]  /*0060*/  S2R R4, SR_CTAID.Y ;  /* 0x0000000000047919 */ /* 0x000ea20000002600 */
[----:B0-----:R-:W-:Y:S02]  /*0070*/  LOP3.LUT R2, R3, 0xff, RZ, 0xc0, !PT ;  /* 0x000000ff03027812 */ /* 0x001fe400078ec0ff */
[----:B------:R-:W-:-:S03]  /*0080*/  SHF.R.U32.HI R3, RZ, 0x8, R3 ;  /* 0x00000008ff037819 */ /* 0x000fc60000011603 */
[----:B-1----:R-:W-:Y:S02]  /*0090*/  IMAD R2, R0, 0x100, R2 ;  /* 0x0000010000027824 */ /* 0x002fe400078e0202 */
[----:B--2---:R-:W-:Y:S01]  /*00a0*/  IMAD R0, R4, c[0x0][0x190], RZ ;  /* 0x0000640004007a24 */ /* 0x004fe200078e02ff */
[----:B------:R-:W-:Y:S01]  /*00b0*/  SGXT.U32 R4, R3, 0x1 ;  /* 0x000000010304781a */ /* 0x000fe20000000000 */
[----:B------:R-:W-:Y:S02]  /*00c0*/  IMAD R2, R2, c[0x0][0x194], RZ ;  /* 0x0000650002027a24 */ /* 0x000fe400078e02ff */
[----:B------:R-:W-:Y:S02]  /*00d0*/  IMAD.SHL.U32 R16, R0, 0x2, RZ ;  /* 0x0000000200107824 */ /* 0x000fe400078e00ff */
[----:B------:R-:W-:Y:S02]  /*00e0*/  IMAD.SHL.U32 R3, R2, 0x2, RZ ;  /* 0x0000000202037824 */ /* 0x000fe400078e00ff */
[----:B------:R-:W-:-:S02]  /*00f0*/  IMAD R5, R4, c[0x0][0x198], RZ ;  /* 0x0000660004057a24 */ /* 0x000fc400078e02ff */
[----:B------:R-:W-:Y:S01]  /*0100*/  IMAD.HI R11, R0, 0x2, RZ ;  /* 0x00000002000b7827 */ /* 0x000fe200078e02ff */
[----:B------:R-:W-:Y:S02]  /*0110*/  IADD3 R16, P0, P1, R3, c[0x0][0x160], R16 ;  /* 0x0000580003107a10 */ /* 0x000fe4000791e010 */
[----:B------:R-:W-:Y:S01]  /*0120*/  LEA R3, R12, R5, 0x1 ;  /* 0x000000050c037211 */ /* 0x000fe200078e08ff */
[----:B------:R-:W-:-:S04]  /*0130*/  IMAD.HI R2, R2, 0x2, RZ ;  /* 0x0000000202027827 */ /* 0x000fc800078e02ff */
[----:B------:R-:W-:Y:S01]  /*0140*/  IMAD R7, R12, 0x2, R3 ;  /* 0x000000020c077824 */ /* 0x000fe200078e0203 */
[----:B------:R-:W-:Y:S02]  /*0150*/  IADD3.X R11, R2, c[0x0][0x164], R11, P0, P1 ;  /* 0x00005900020b7a10 */ /* 0x000fe400007e240b */
[-C--:B------:R-:W-:Y:S01]  /*0160*/  LEA R18, P0, R5, R16.reuse, 0x1 ;  /* 0x0000001005127211 */ /* 0x080fe200078008ff */
[C---:B------:R-:W-:Y:S01]  /*0170*/  IMAD R9, R12.reuse, 0x2, R7 ;  /* 0x000000020c097824 */ /* 0x040fe200078e0207 */
[-C--:B------:R-:W-:Y:S02]  /*0180*/  LEA R4, P1, R3, R16.reuse, 0x1 ;  /* 0x0000001003047211 */ /* 0x080fe400078208ff */
[-C--:B------:R-:W-:Y:S02]  /*0190*/  LEA.HI.X.SX32 R19, R5, R11.reuse, 0x1, P0 ;  /* 0x0000000b05137211 */ /* 0x080fe400000f0eff */
[----:B------:R-:W-:Y:S02]  /*01a0*/  LEA.HI.X.SX32 R5, R3, R11, 0x1, P1 ;  /* 0x0000000b03057211 */ /* 0x000fe400008f0eff */
[----:B------:R-:W-:Y:S01]  /*01b0*/  LEA R14, P0, R7, R16, 0x1 ;  /* 0x00000010070e7211 */ /* 0x000fe200078008ff */
[----:B------:R0:W2:Y:S01]  /*01c0*/  LDG.E.U16 R0, [R18.64] ;  /* 0x0000000412007981 */ /* 0x0000a2000c1e1500 */
[----:B------:R-:W-:-:S02]  /*01d0*/  LEA R3, R12, R9, 0x1 ;  /* 0x000000090c037211 */ /* 0x000fc400078e08ff */
[-C--:B------:R-:W-:Y:S01]  /*01e0*/  LEA.HI.X.SX32 R15, R7, R11.reuse, 0x1, P0 ;  /* 0x0000000b070f7211 */ /* 0x080fe200000f0eff */
[----:B------:R1:W3:Y:S01]  /*01f0*/  LDG.E.U16 R10, [R4.64] ;  /* 0x00000004040a7981 */ /* 0x0002e2000c1e1500 */
[-C--:B------:R-:W-:Y:S01]  /*0200*/  LEA R8, P0, R9, R16.reuse, 0x1 ;  /* 0x0000001009087211 */ /* 0x080fe200078008ff */
[C---:B------:R-:W-:Y:S01]  /*0210*/  IMAD R13, R12.reuse, 0x2, R3 ;  /* 0x000000020c0d7824 */ /* 0x040fe200078e0203 */
[-C--:B------:R-:W-:Y:S02]  /*0220*/  LEA R6, P1, R3, R16.reuse, 0x1 ;  /* 0x0000001003067211 */ /* 0x080fe400078208ff */
[-C--:B------:R-:W-:Y:S01]  /*0230*/  LEA.HI.X.SX32 R9, R9, R11.reuse, 0x1, P0 ;  /* 0x0000000b09097211 */ /* 0x080fe200000f0eff */
[----:B0-----:R0:W4:Y:S01]  /*0240*/  LDG.E.U16 R19, [R14.64] ;  /* 0x000000040e137981 */ /* 0x001122000c1e1500 */
[----:B------:R-:W-:Y:S01]  /*0250*/  LEA R2, P0, R13, R16, 0x1 ;  /* 0x000000100d027211 */ /* 0x000fe200078008ff */
[----:B------:R-:W-:Y:S01]  /*0260*/  IMAD R17, R12, 0x2, R13 ;  /* 0x000000020c117824 */ /* 0x000fe200078e020d */
[-C--:B------:R-:W-:Y:S01]  /*0270*/  LEA.HI.X.SX32 R7, R3, R11.reuse, 0x1, P1 ;  /* 0x0000000b03077211 */ /* 0x080fe200008f0eff */
[----:B------:R0:W4:Y:S01]  /*0280*/  LDG.E.U16 R18, [R8.64] ;  /* 0x0000000408127981 */ /* 0x000122000c1e1500 */
[----:B------:R-:W-:-:S02]  /*0290*/  LEA.HI.X.SX32 R3, R13, R11, 0x1, P0 ;  /* 0x0000000b0d037211 */ /* 0x000fc400000f0eff */
[C---:B-1----:R-:W-:Y:S02]  /*02a0*/  LEA R4, P0, R17.reuse, R16, 0x1 ;  /* 0x0000001011047211 */ /* 0x042fe400078008ff */
[----:B------:R-:W-:Y:S01]  /*02b0*/  LEA R13, R12, R17, 0x1 ;  /* 0x000000110c0d7211 */ /* 0x000fe200078e08ff */
[----:B0-----:R0:W4:Y:S01]  /*02c0*/  LDG.E.U16 R14, [R6.64] ;  /* 0x00000004060e7981 */ /* 0x001122000c1e1500 */
[----:B------:R-:W-:-:S03]  /*02d0*/  LEA.HI.X.SX32 R5, R17, R11, 0x1, P0 ;  /* 0x0000000b11057211 */ /* 0x000fc600000f0eff */
[C---:B------:R-:W-:Y:S01]  /*02e0*/  IMAD R17, R12.reuse, 0x2, R13 ;  /* 0x000000020c117824 */ /* 0x040fe200078e020d */
[----:B------:R1:W4:Y:S03]  /*02f0*/  LDG.E.U16 R21, [R2.64] ;  /* 0x0000000402157981 */ /* 0x000326000c1e1500 */
[----:B------:R-:W-:Y:S01]  /*0300*/  IMAD R15, R12, 0x2, R17 ;  /* 0x000000020c0f7824 */ /* 0x000fe200078e0211 */
[----:B------:R1:W4:Y:S01]  /*0310*/  LDG.E.U16 R20, [R4.64] ;  /* 0x0000000404147981 */ /* 0x000322000c1e1500 */
[-C--:B0-----:R-:W-:Y:S02]  /*0320*/  LEA R6, P1, R17, R16.reuse, 0x1 ;  /* 0x0000001011067211 */ /* 0x081fe400078208ff */
[----:B-1----:R-:W-:-:S04]  /*0330*/  LEA R2, P0, R13, R16, 0x1 ;  /* 0x000000100d027211 */ /* 0x002fc800078008ff */
[-C--:B------:R-:W-:Y:S02]  /*0340*/  LEA.HI.X.SX32 R3, R13, R11.reuse, 0x1, P0 ;  /* 0x0000000b0d037211 */ /* 0x080fe400000f0eff */
[----:B------:R-:W-:-:S03]  /*0350*/  LEA.HI.X.SX32 R7, R17, R11, 0x1, P1 ;  /* 0x0000000b11077211 */ /* 0x000fc600008f0eff */
[----:B------:R0:W4:Y:S01]  /*0360*/  LDG.E.U16 R17, [R2.64] ;  /* 0x0000000402117981 */ /* 0x000122000c1e1500 */
[CC--:B------:R-:W-:Y:S02]  /*0370*/  LEA R4, P0, R15.reuse, R16.reuse, 0x1 ;  /* 0x000000100f047211 */ /* 0x0c0fe400078008ff */
[----:B------:R-:W-:Y:S02]  /*0380*/  LEA R9, R12, R15, 0x1 ;  /* 0x0000000f0c097211 */ /* 0x000fe400078e08ff */
[----:B------:R-:W-:Y:S02]  /*0390*/  LEA.HI.X.SX32 R5, R15, R11, 0x1, P0 ;  /* 0x0000000b0f057211 */ /* 0x000fe400000f0eff */
[----:B------:R1:W4:Y:S01]  /*03a0*/  LDG.E.U16 R15, [R6.64] ;  /* 0x00000004060f7981 */ /* 0x000322000c1e1500 */
[----:B0-----:R-:W-:-:S04]  /*03b0*/  LEA R2, P0, R9, R16, 0x1 ;  /* 0x0000001009027211 */ /* 0x001fc800078008ff */
[----:B------:R-:W-:Y:S01]  /*03c0*/  LEA.HI.X.SX32 R3, R9, R11, 0x1, P0 ;  /* 0x0000000b09037211 */ /* 0x000fe200000f0eff */
[----:B--2---:R0:W-:Y:S04]  /*03d0*/  STL [R1+0x1a4], R0 ;  /* 0x0001a40001007387 */ /* 0x0041e80000100800 */
[----:B---3--:R2:W-:Y:S01]  /*03e0*/  STL [R1+0x19c], R10 ;  /* 0x00019c0a01007387 */ /* 0x0085e20000100800 */
[----:B0-----:R-:W-:-:S03]  /*03f0*/  IMAD R0, R12, 0x2, R9 ;  /* 0x000000020c007824 */ /* 0x001fc600078e0209 */
[----:B--2---:R0:W2:Y:S01]  /*0400*/  LDG.E.U16 R10, [R4.64] ;  /* 0x00000004040a7981 */ /* 0x0040a2000c1e1500 */
[----:B-1----:R-:W-:-:S03]  /*0410*/  IMAD R7, R12, 0x2, R0 ;  /* 0x000000020c077824 */ /* 0x002fc600078e0200 */
[----:B----4-:R1:W-:Y:S02]  /*0420*/  STL [R1+0x198], R19 ;  /* 0x0001981301007387 */ /* 0x0103e40000100800 */
[----:B------:R-:W-:Y:S02]  /*0430*/  LEA R8, R12, R7, 0x1 ;  /* 0x000000070c087211 */ /* 0x000fe400078e08ff */
[CC--:B------:R-:W-:Y:S02]  /*0440*/  LEA R6, P1, R7.reuse, R16.reuse, 0x1 ;  /* 0x0000001007067211 */ /* 0x0c0fe400078208ff */
[C---:B0-----:R-:W-:Y:S02]  /*0450*/  LEA R4, P0, R0.reuse, R16, 0x1 ;  /* 0x0000001000047211 */ /* 0x041fe400078008ff */
[-C--:B------:R-:W-:Y:S02]  /*0460*/  LEA.HI.X.SX32 R7, R7, R11.reuse, 0x1, P1 ;  /* 0x0000000b07077211 */ /* 0x080fe400008f0eff */
[----:B------:R-:W-:Y:S01]  /*0470*/  LEA.HI.X.SX32 R5, R0, R11, 0x1, P0 ;  /* 0x0000000b00057211 */ /* 0x000fe200000f0eff */
[----:B-1----:R0:W3:Y:S01]  /*0480*/  LDG.E.U16 R19, [R2.64] ;  /* 0x0000000402137981 */ /* 0x0020e2000c1e1500 */
[----:B------:R-:W-:-:S03]  /*0490*/  IMAD R0, R12, 0x2, R8 ;  /* 0x000000020c007824 */ /* 0x000fc600078e0208 */
[----:B------:R1:W-:Y:S01]  /*04a0*/  STL [R1+0x1ac], R18 ;  /* 0x0001ac1201007387 */ /* 0x0003e20000100800 */
[----:B0-----:R-:W-:-:S03]  /*04b0*/  LEA R2, P0, R8, R16, 0x1 ;  /* 0x0000001008027211 */ /* 0x001fc600078008ff */
[----:B------:R0:W-:Y:S01]  /*04c0*/  STL [R1+0x194], R14 ;  /* 0x0001940e01007387 */ /* 0x0001e20000100800 */
[----:B------:R-:W-:-:S03]  /*04d0*/  LEA.HI.X.SX32 R3, R8, R11, 0x1, P0 ;  /* 0x0000000b08037211 */ /* 0x000fc600000f0eff */
[----:B-1----:R1:W4:Y:S01]  /*04e0*/  LDG.E.U16 R18, [R4.64] ;  /* 0x0000000404127981 */ /* 0x002322000c1e1500 */
[----:B------:R-:W-:-:S03]  /*04f0*/  IMAD R8, R12, 0x2, R0 ;  /* 0x000000020c087824 */ /* 0x000fc600078e0200 */
[----:B------:R1:W4:Y:S04]  /*0500*/  LDG.E.U16 R13, [R2.64] ;  /* 0x00000004020d7981 */ /* 0x000328000c1e1500 */
[----:B0-----:R0:W4:Y:S01]  /*0510*/  LDG.E.U16 R14, [R6.64] ;  /* 0x00000004060e7981 */ /* 0x001122000c1e1500 */
[----:B-1----:R-:W-:-:S04]  /*0520*/  LEA R4, P0, R0, R16, 0x1 ;  /* 0x0000001000047211 */ /* 0x002fc800078008ff */
[-C--:B------:R-:W-:Y:S02]  /*0530*/  LEA.HI.X.SX32 R5, R0, R11.reuse, 0x1, P0 ;  /* 0x0000000b00057211 */ /* 0x080fe400000f0eff */
[C---:B------:R-:W-:Y:S01]  /*0540*/  LEA R2, P0, R8.reuse, R16, 0x1 ;  /* 0x0000001008027211 */ /* 0x040fe200078008ff */
[----:B------:R-:W-:Y:S03]  /*0550*/  STL [R1+0x18c], R21 ;  /* 0x00018c1501007387 */ /* 0x000fe60000100800 */
[----:B------:R-:W-:Y:S01]  /*0560*/  LEA.HI.X.SX32 R3, R8, R11, 0x1, P0 ;  /* 0x0000000b08037211 */ /* 0x000fe200000f0eff */
[----:B------:R-:W-:Y:S04]  /*0570*/  STL [R1+0x188], R20 ;  /* 0x0001881401007387 */ /* 0x000fe80000100800 */
[----:B------:R1:W4:Y:S04]  /*0580*/  LDG.E.U16 R9, [R4.64] ;  /* 0x0000000404097981 */ /* 0x000328000c1e1500 */
[----:B------:R0:W-:Y:S04]  /*0590*/  STL [R1+0x1a8], R17 ;  /* 0x0001a81101007387 */ /* 0x0001e80000100800 */
[----:B0-----:R0:W4:Y:S01]  /*05a0*/  LDG.E.U16 R17, [R2.64] ;  /* 0x0000000402117981 */ /* 0x001122000c1e1500 */
[----:B------:R-:W-:-:S05]  /*05b0*/  LEA R7, R12, R8, 0x1 ;  /* 0x000000080c077211 */ /* 0x000fca00078e08ff */
[----:B------:R-:W-:Y:S01]  /*05c0*/  IMAD R0, R12, 0x2, R7 ;  /* 0x000000020c007824 */ /* 0x000fe200078e0207 */
[----:B------:R-:W-:-:S03]  /*05d0*/  LEA R6, P1, R7, R16, 0x1 ;  /* 0x0000001007067211 */ /* 0x000fc600078208ff */
[----:B------:R-:W-:Y:S01]  /*05e0*/  IMAD R8, R12, 0x2, R0 ;  /* 0x000000020c087824 */ /* 0x000fe200078e0200 */
[C---:B-1----:R-:W-:Y:S02]  /*05f0*/  LEA R4, P0, R0.reuse, R16, 0x1 ;  /* 0x0000001000047211 */ /* 0x042fe400078008ff */
[-C--:B------:R-:W-:Y:S02]  /*0600*/  LEA.HI.X.SX32 R7, R7, R11.reuse, 0x1, P1 ;  /* 0x0000000b07077211 */ /* 0x080fe400008f0eff */
[-C--:B------:R-:W-:Y:S01]  /*0610*/  LEA.HI.X.SX32 R5, R0, R11.reuse, 0x1, P0 ;  /* 0x0000000b00057211 */ /* 0x080fe200000f0eff */
[----:B------:R1:W-:Y:S01]  /*0620*/  STL [R1+0x184], R15 ;  /* 0x0001840f01007387 */ /* 0x0003e20000100800 */
[----:B------:R-:W-:Y:S02]  /*0630*/  LEA R0, R12, R8, 0x1 ;  /* 0x000000080c007211 */ /* 0x000fe400078e08ff */
[C---:B0-----:R-:W-:Y:S01]  /*0640*/  LEA R2, P0, R8.reuse, R16, 0x1 ;  /* 0x0000001008027211 */ /* 0x041fe200078008ff */
[----:B-1----:R0:W4:Y:S03]  /*0650*/  LDG.E.U16 R15, [R6.64] ;  /* 0x00000004060f7981 */ /* 0x002126000c1e1500 */
[----:B------:R-:W-:Y:S01]  /*0660*/  LEA.HI.X.SX32 R3, R8, R11, 0x1, P0 ;  /* 0x0000000b08037211 */ /* 0x000fe200000f0eff */
[----:B0-----:R-:W-:-:S04]  /*0670*/  IMAD R7, R12, 0x2, R0 ;  /* 0x000000020c077824 */ /* 0x001fc800078e0200 */
[----:B------:R-:W-:Y:S01]  /*0680*/  IMAD R8, R12, 0x2, R7 ;  /* 0x000000020c087824 */ /* 0x000fe200078e0207 */
[----:B------:R-:W-:-:S04]  /*0690*/  LEA R6, P1, R7, R16, 0x1 ;  /* 0x0000001007067211 */ /* 0x000fc800078208ff */
[----:B------:R-:W-:Y:S01]  /*06a0*/  LEA.HI.X.SX32 R7, R7, R11, 0x1, P1 ;  /* 0x0000000b07077211 */ /* 0x000fe200008f0eff */
[----:B--2---:R0:W-:Y:S04]  /*06b0*/  STL [R1+0x17c], R10 ;  /* 0x00017c0a01007387 */ /* 0x0041e80000100800 */
[----:B0-----:R0:W2:Y:S04]  /*06c0*/  LDG.E.U16 R10, [R4.64] ;  /* 0x00000004040a7981 */ /* 0x0010a8000c1e1500 */
[----:B---3--:R1:W-:Y:S01]  /*06d0*/  STL [R1+0x178], R19 ;  /* 0x0001781301007387 */ /* 0x0083e20000100800 */
[----:B0-----:R-:W-:-:S04]  /*06e0*/  LEA R4, P0, R0, R16, 0x1 ;  /* 0x0000001000047211 */ /* 0x001fc800078008ff */
[----:B------:R-:W-:Y:S01]  /*06f0*/  LEA.HI.X.SX32 R5, R0, R11, 0x1, P0 ;  /* 0x0000000b00057211 */ /* 0x000fe200000f0eff */
[----:B-1----:R0:W3:Y:S01]  /*0700*/  LDG.E.U16 R19, [R2.64] ;  /* 0x0000000402137981 */ /* 0x0020e2000c1e1500 */
[----:B------:R-:W-:-:S03]  /*0710*/  LEA R0, R12, R8, 0x1 ;  /* 0x000000080c007211 */ /* 0x000fc600078e08ff */
[----:B----4-:R1:W-:Y:S01]  /*0720*/  STL [R1+0x1a0], R18 ;  /* 0x0001a01201007387 */ /* 0x0103e20000100800 */
[----:B0-----:R-:W-:-:S03]  /*0730*/  LEA R2, P0, R8, R16, 0x1 ;  /* 0x0000001008027211 */ /* 0x001fc600078008ff */
[----:B------:R0:W-:Y:S01]  /*0740*/  STL [R1+0x174], R14 ;  /* 0x0001740e01007387 */ /* 0x0001e20000100800 */
[----:B------:R-:W-:Y:S01]  /*0750*/  LEA.HI.X.SX32 R3, R8, R11, 0x1, P0 ;  /* 0x0000000b08037211 */ /* 0x000fe200000f0eff */
[----:B------:R-:W-:Y:S02]  /*0760*/  IMAD R8, R12, 0x2, R0 ;  /* 0x000000020c087824 */ /* 0x000fe400078e0200 */
[----:B-1----:R1:W4:Y:S04]  /*0770*/  LDG.E.U16 R18, [R4.64] ;  /* 0x0000000404127981 */ /* 0x002328000c1e1500 */
[----:B------:R1:W-:Y:S04]  /*0780*/  STL [R1+0x16c], R13 ;  /* 0x00016c0d01007387 */ /* 0x0003e80000100800 */
[----:B0-----:R0:W4:Y:S01]  /*0790*/  LDG.E.U16 R14, [R6.64] ;  /* 0x00000004060e7981 */ /* 0x001122000c1e1500 */
[----:B-1----:R-:W-:-:S03]  /*07a0*/  LEA R4, P0, R0, R16, 0x1 ;  /* 0x0000001000047211 */ /* 0x002fc600078008ff */
[----:B------:R1:W4:Y:S01]  /*07b0*/  LDG.E.U16 R13, [R2.64] ;  /* 0x00000004020d7981 */ /* 0x000322000c1e1500 */
[-C--:B------:R-:W-:Y:S02]  /*07c0*/  LEA.HI.X.SX32 R5, R0, R11.reuse, 0x1, P0 ;  /* 0x0000000b00057211 */ /* 0x080fe400000f0eff */
[C---:B-1----:R-:W-:Y:S01]  /*07d0*/  LEA R2, P0, R8.reuse, R16, 0x1 ;  /* 0x0000001008027211 */ /* 0x042fe200078008ff */
[----:B------:R1:W-:Y:S03]  /*07e0*/  STL [R1+0x168], R9 ;  /* 0x0001680901007387 */ /* 0x0003e60000100800 */
[----:B------:R-:W-:Y:S01]  /*07f0*/  LEA.HI.X.SX32 R3, R8, R11, 0x1, P0 ;  /* 0x0000000b08037211 */ /* 0x000fe200000f0eff */
[----:B------:R0:W-:Y:S04]  /*0800*/  STL [R1+0x190], R17 ;  /* 0x0001901101007387 */ /* 0x0001e80000100800 */
[----:B-1----:R1:W4:Y:S04]  /*0810*/  LDG.E.U16 R9, [R4.64] ;  /* 0x0000000404097981 */ /* 0x002328000c1e1500 */
[----:B0-----:R0:W4:Y:S01]  /*0820*/  LDG.E.U16 R17, [R2.64] ;  /* 0x0000000402117981 */ /* 0x001122000c1e1500 */
[----:B------:R-:W-:-:S05]  /*0830*/  IMAD R7, R12, 0x2, R8 ;  /* 0x000000020c077824 */ /* 0x000fca00078e0208 */
[----:B------:R-:W-:Y:S02]  /*0840*/  LEA R0, R12, R7, 0x1 ;  /* 0x000000070c007211 */ /* 0x000fe400078e08ff */
[CC--:B------:R-:W-:Y:S02]  /*0850*/  LEA R6, P1, R7.reuse, R16.reuse, 0x1 ;  /* 0x0000001007067211 */ /* 0x0c0fe400078208ff */
[-C--:B-1----:R-:W-:Y:S01]  /*0860*/  LEA R4, P0, R0, R16.reuse, 0x1 ;  /* 0x0000001000047211 */ /* 0x082fe200078008ff */
[----:B------:R-:W-:Y:S01]  /*0870*/  IMAD R8, R12, 0x2, R0 ;  /* 0x000000020c087824 */ /* 0x000fe200078e0200 */
[-C--:B------:R-:W-:Y:S02]  /*0880*/  LEA.HI.X.SX32 R7, R7, R11.reuse, 0x1, P1 ;  /* 0x0000000b07077211 */ /* 0x080fe400008f0eff */
[----:B------:R-:W-:Y:S01]  /*0890*/  LEA.HI.X.SX32 R5, R0, R11, 0x1, P0 ;  /* 0x0000000b00057211 */ /* 0x000fe200000f0eff */
[----:B------:R-:W-:Y:S01]  /*08a0*/  IMAD R0, R12, 0x2, R8 ;  /* 0x000000020c007824 */ /* 0x000fe200078e0208 */
[----:B------:R1:W-:Y:S01]  /*08b0*/  STL [R1+0x164], R15 ;  /* 0x0001640f01007387 */ /* 0x0003e20000100800 */
[----:B0-----:R-:W-:-:S03]  /*08c0*/  LEA R2, P0, R8, R16, 0x1 ;  /* 0x0000001008027211 */ /* 0x001fc600078008ff */
[----:B-1----:R0:W4:Y:S01]  /*08d0*/  LDG.E.U16 R15, [R6.64] ;  /* 0x00000004060f7981 */ /* 0x002122000c1e1500 */
[----:B------:R-:W-:Y:S02]  /*08e0*/  LEA.HI.X.SX32 R3, R8, R11, 0x1, P0 ;  /* 0x0000000b08037211 */ /* 0x000fe400000f0eff */
[----:B0-----:R-:W-:-:S05]  /*08f0*/  LEA R7, R12, R0, 0x1 ;  /* 0x000000000c077211 */ /* 0x001fca00078e08ff */
[----:B------:R-:W-:Y:S01]  /*0900*/  IMAD R8, R12, 0x2, R7 ;  /* 0x000000020c087824 */ /* 0x000fe200078e0207 */
[----:B------:R-:W-:-:S04]  /*0910*/  LEA R6, P1, R7, R16, 0x1 ;  /* 0x0000001007067211 */ /* 0x000fc800078208ff */
[----:B------:R-:W-:Y:S01]  /*0920*/  LEA.HI.X.SX32 R7, R7, R11, 0x1, P1 ;  /* 0x0000000b07077211 */ /* 0x000fe200008f0eff */
[----:B--2---:R0:W-:Y:S04]  /*0930*/  STL [R1+0x15c], R10 ;  /* 0x00015c0a01007387 */ /* 0x0041e80000100800 */
[----:B0-----:R0:W2:Y:S04]  /*0940*/  LDG.E.U16 R10, [R4.64] ;  /* 0x00000004040a7981 */ /* 0x0010a8000c1e1500 */
[----:B---3--:R1:W-:Y:S01]  /*0950*/  STL [R1+0x158], R19 ;  /* 0x0001581301007387 */ /* 0x0083e20000100800 */
[----:B0-----:R-:W-:-:S04]  /*0960*/  LEA R4, P0, R0, R16, 0x1 ;  /* 0x0000001000047211 */ /* 0x001fc800078008ff */
[-C--:B------:R-:W-:Y:S01]  /*0970*/  LEA.HI.X.SX32 R5, R0, R11.reuse, 0x1, P0 ;  /* 0x0000000b00057211 */ /* 0x080fe200000f0eff */
[----:B-1----:R0:W3:Y:S01]  /*0980*/  LDG.E.U16 R19, [R2.64] ;  /* 0x0000000402137981 */ /* 0x0020e2000c1e1500 */
[----:B------:R-:W-:Y:S01]  /*0990*/  IMAD R0, R12, 0x2, R8 ;  /* 0x000000020c007824 */ /* 0x000fe200078e0208 */
[C---:B0-----:R-:W-:Y:S02]  /*09a0*/  LEA R2, P0, R8.reuse, R16, 0x1 ;  /* 0x0000001008027211 */ /* 0x041fe400078008ff */
[----:B----4-:R0:W-:Y:S02]  /*09b0*/  STL [R1+0x180], R18 ;  /* 0x0001801201007387 */ /* 0x0101e40000100800 */
[----:B------:R-:W-:Y:S02]  /*09c0*/  LEA.HI.X.SX32 R3, R8, R11, 0x1, P0 ;  /* 0x0000000b08037211 */ /* 0x000fe400000f0eff */
[----:B------:R1:W-:Y:S01]  /*09d0*/  STL [R1+0x154], R14 ;  /* 0x0001540e01007387 */ /* 0x0003e20000100800 */
[----:B------:R-:W-:-:S03]  /*09e0*/  LEA R8, R12, R0, 0x1 ;  /* 0x000000000c087211 */ /* 0x000fc600078e08ff */
[----:B0-----:R0:W4:Y:S04]  /*09f0*/  LDG.E.U16 R18, [R4.64] ;  /* 0x0000000404127981 */ /* 0x001128000c1e1500 */
[----:B-1----:R1:W4:Y:S04]  /*0a00*/  LDG.E.U16 R14, [R6.64] ;  /* 0x00000004060e7981 */ /* 0x002328000c1e1500 */
[----:B------:R1:W-:Y:S01]  /*0a10*/  STL [R1+0x14c], R13 ;  /* 0x00014c0d01007387 */ /* 0x0003e20000100800 */
[----:B0-----:R-:W-:-:S04]  /*0a20*/  LEA R4, P0, R0, R16, 0x1 ;  /* 0x0000001000047211 */ /* 0x001fc800078008ff */
[-C--:B------:R-:W-:Y:S01]  /*0a30*/  LEA.HI.X.SX32 R5, R0, R11.reuse, 0x1, P0 ;  /* 0x0000000b00057211 */ /* 0x080fe200000f0eff */
[----:B-1----:R0:W4:Y:S02]  /*0a40*/  LDG.E.U16 R13, [R2.64] ;  /* 0x00000004020d7981 */ /* 0x002124000c1e1500 */
[C---:B0-----:R-:W-:Y:S02]  /*0a50*/  LEA R2, P0, R8.reuse, R16, 0x1 ;  /* 0x0000001008027211 */ /* 0x041fe400078008ff */
[----:B------:R0:W-:Y:S02]  /*0a60*/  STL [R1+0x148], R9 ;  /* 0x0001480901007387 */ /* 0x0001e40000100800 */
[----:B------:R-:W-:Y:S02]  /*0a70*/  LEA.HI.X.SX32 R3, R8, R11, 0x1, P0 ;  /* 0x0000000b08037211 */ /* 0x000fe400000f0eff */
[----:B------:R1:W-:Y:S04]  /*0a80*/  STL [R1+0x170], R17 ;  /* 0x0001701101007387 */ /* 0x0003e80000100800 */
[----:B0-----:R0:W4:Y:S04]  /*0a90*/  LDG.E.U16 R9, [R4.64] ;  /* 0x0000000404097981 */ /* 0x001128000c1e1500 */
[----:B-1----:R1:W4:Y:S01]  /*0aa0*/  LDG.E.U16 R17, [R2.64] ;  /* 0x0000000402117981 */ /* 0x002322000c1e1500 */
[----:B------:R-:W-:-:S04]  /*0ab0*/  IMAD R7, R12, 0x2, R8 ;  /* 0x000000020c077824 */ /* 0x000fc800078e0208 */
[----:B------:R-:W-:Y:S01]  /*0ac0*/  IMAD R0, R12, 0x2, R7 ;  /* 0x000000020c007824 */ /* 0x000fe200078e0207 */
[----:B------:R-:W-:-:S04]  /*0ad0*/  LEA R6, P1, R7, R16, 0x1 ;  /* 0x0000001007067211 */ /* 0x000fc800078208ff */
[----:B0-----:R-:W-:Y:S02]  /*0ae0*/  LEA R4, P0, R0, R16, 0x1 ;  /* 0x0000001000047211 */ /* 0x001fe400078008ff */
[-C--:B------:R-:W-:Y:S02]  /*0af0*/  LEA.HI.X.SX32 R7, R7, R11.reuse, 0x1, P1 ;  /* 0x0000000b07077211 */ /* 0x080fe400008f0eff */
[----:B------:R-:W-:Y:S02]  /*0b00*/  LEA R8, R12, R0, 0x1 ;  /* 0x000000000c087211 */ /* 0x000fe400078e08ff */
[-C--:B------:R-:W-:Y:S01]  /*0b10*/  LEA.HI.X.SX32 R5, R0, R11.reuse, 0x1, P0 ;  /* 0x0000000b00057211 */ /* 0x080fe200000f0eff */
[----:B------:R0:W-:Y:S02]  /*0b20*/  STL [R1+0x144], R15 ;  /* 0x0001440f01007387 */ /* 0x0001e40000100800 */
[----:B------:R-:W-:Y:S01]  /*0b30*/  IMAD R0, R12, 0x2, R8 ;  /* 0x000000020c007824 */ /* 0x000fe200078e0208 */
[C---:B-1----:R-:W-:Y:S01]  /*0b40*/  LEA R2, P0, R8.reuse, R16, 0x1 ;  /* 0x0000001008027211 */ /* 0x042fe200078008ff */
[----:B0-----:R0:W4:Y:S03]  /*0b50*/  LDG.E.U16 R15, [R6.64] ;  /* 0x00000004060f7981 */ /* 0x001126000c1e1500 */
[----:B------:R-:W-:Y:S01]  /*0b60*/  LEA.HI.X.SX32 R3, R8, R11, 0x1, P0 ;  /* 0x0000000b08037211 */ /* 0x000fe200000f0eff */
[----:B0-----:R-:W-:-:S05]  /*0b70*/  IMAD R7, R12, 0x2, R0 ;  /* 0x000000020c077824 */ /* 0x001fca00078e0200 */
[----:B------:R-:W-:Y:S02]  /*0b80*/  LEA R8, R12, R7, 0x1 ;  /* 0x000000070c087211 */ /* 0x000fe400078e08ff */
        /* <DEDUP_REMOVED lines=13> */
[----:B------:R-:W-:-:S03]  /*0c60*/  IMAD R8, R12, 0x2, R0 ;  /* 0x000000020c087824 */ /* 0x000fc600078e0200 */
        /* <DEDUP_REMOVED lines=12> */
[----:B------:R-:W-:-:S05]  /*0d30*/  LEA R7, R12, R8, 0x1 ;  /* 0x000000080c077211 */ /* 0x000fca00078e08ff */
[----:B------:R-:W-:Y:S01]  /*0d40*/  IMAD R0, R12, 0x2, R7 ;  /* 0x000000020c007824 */ /* 0x000fe200078e0207 */
[----:B------:R-:W-:-:S03]  /*0d50*/  LEA R6, P1, R7, R16, 0x1 ;  /* 0x0000001007067211 */ /* 0x000fc600078208ff */
[----:B------:R-:W-:Y:S01]  /*0d60*/  IMAD R8, R12, 0x2, R0 ;  /* 0x000000020c087824 */ /* 0x000fe200078e0200 */
[C---:B0-----:R-:W-:Y:S02]  /*0d70*/  LEA R4, P0, R0.reuse, R16, 0x1 ;  /* 0x0000001000047211 */ /* 0x041fe400078008ff */
[-C--:B------:R-:W-:Y:S02]  /*0d80*/  LEA.HI.X.SX32 R7, R7, R11.reuse, 0x1, P1 ;  /* 0x0000000b07077211 */ /* 0x080fe400008f0eff */
[-C--:B------:R-:W-:Y:S01]  /*0d90*/  LEA.HI.X.SX32 R5, R0, R11.reuse, 0x1, P0 ;  /* 0x0000000b00057211 */ /* 0x080fe200000f0eff */
[----:B------:R0:W-:Y:S01]  /*0da0*/  STL [R1+0x124], R15 ;  /* 0x0001240f01007387 */ /* 0x0001e20000100800 */
[----:B------:R-:W-:Y:S02]  /*0db0*/  LEA R0, R12, R8, 0x1 ;  /* 0x000000080c007211 */ /* 0x000fe400078e08ff */
[C---:B-1----:R-:W-:Y:S01]  /*0dc0*/  LEA R2, P0, R8.reuse, R16, 0x1 ;  /* 0x0000001008027211 */ /* 0x042fe200078008ff */
[----:B0-----:R0:W4:Y:S03]  /*0dd0*/  LDG.E.U16 R15, [R6.64] ;  /* 0x00000004060f7981 */ /* 0x001126000c1e1500 */
        /* <DEDUP_REMOVED lines=11> */
[----:B------:R-:W-:Y:S02]  /*0e90*/  LEA R0, R12, R8, 0x1 ;  /* 0x000000080c007211 */ /* 0x000fe400078e08ff */
[C---:B0-----:R-:W-:Y:S01]  /*0ea0*/  LEA R2, P0, R8.reuse, R16, 0x1 ;  /* 0x0000001008027211 */ /* 0x041fe200078008ff */
[----:B----4-:R0:W-:Y:S03]  /*0eb0*/  STL [R1+0x140], R18 ;  /* 0x0001401201007387 */ /* 0x0101e60000100800 */
[----:B------:R-:W-:Y:S01]  /*0ec0*/  LEA.HI.X.SX32 R3, R8, R11, 0x1, P0 ;  /* 0x0000000b08037211 */ /* 0x000fe200000f0eff */
        /* <DEDUP_REMOVED lines=14> */
[----:B------:R-:W-:-:S05]  /*0fb0*/  IMAD R7, R12, 0x2, R8 ;  /* 0x000000020c077824 */ /* 0x000fca00078e0208 */
[----:B------:R-:W-:Y:S02]  /*0fc0*/  LEA R0, R12, R7, 0x1 ;  /* 0x000000070c007211 */ /* 0x000fe400078e08ff */
[CC--:B------:R-:W-:Y:S02]  /*0fd0*/  LEA R6, P1, R7.reuse, R16.reuse, 0x1 ;  /* 0x0000001007067211 */ /* 0x0c0fe400078208ff */
[-C--:B0-----:R-:W-:Y:S01]  /*0fe0*/  LEA R4, P0, R0, R16.reuse, 0x1 ;  /* 0x0000001000047211 */ /* 0x081fe200078008ff */
[----:B------:R-:W-:Y:S01]  /*0ff0*/  IMAD R8, R12, 0x2, R0 ;  /* 0x000000020c087824 */ /* 0x000fe200078e0200 */
[-C--:B------:R-:W-:Y:S02]  /*1000*/  LEA.HI.X.SX32 R7, R7, R11.reuse, 0x1, P1 ;  /* 0x0000000b07077211 */ /* 0x080fe400008f0eff */
[----:B------:R-:W-:Y:S01]  /*1010*/  LEA.HI.X.SX32 R5, R0, R11, 0x1, P0 ;  /* 0x0000000b00057211 */ /* 0x000fe200000f0eff */
[----:B------:R-:W-:Y:S01]  /*1020*/  IMAD R0, R12, 0x2, R8 ;  /* 0x000000020c007824 */ /* 0x000fe200078e0208 */
[----:B------:R0:W-:Y:S01]  /*1030*/  STL [R1+0x104], R15 ;  /* 0x0001040f01007387 */ /* 0x0001e20000100800 */
[----:B-1----:R-:W-:-:S03]  /*1040*/  LEA R2, P0, R8, R16, 0x1 ;  /* 0x0000001008027211 */ /* 0x002fc600078008ff */
[----:B0-----:R0:W4:Y:S01]  /*1050*/  LDG.E.U16 R15, [R6.64] ;  /* 0x00000004060f7981 */ /* 0x001122000c1e1500 */
        /* <DEDUP_REMOVED lines=153> */
[----:B------:R-:W-:Y:S02]  /*19f0*/  LEA R8, R12, R0, 0x1 ;  /* 0x000000000c087211 */ /* 0x000fe400078e08ff */
[-C--:B------:R-:W-:Y:S02]  /*1a00*/  LEA.HI.X.SX32 R7, R7, R11.reuse, 0x1, P1 ;  /* 0x0000000b07077211 */ /* 0x080fe400008f0eff */
[-C--:B------:R-:W-:Y:S01]  /*1a10*/  LEA.HI.X.SX32 R5, R0, R11.reuse, 0x1, P0 ;  /* 0x0000000b00057211 */ /* 0x080fe200000f0eff */
[----:B------:R-:W-:Y:S01]  /*1a20*/  IMAD R0, R12, 0x2, R8 ;  /* 0x000000020c007824 */ /* 0x000fe200078e0208 */
[C---:B-1----:R-:W-:Y:S01]  /*1a30*/  LEA R2, P0, R8.reuse, R16, 0x1 ;  /* 0x0000001008027211 */ /* 0x042fe200078008ff */
[----:B------:R0:W-:Y:S03]  /*1a40*/  STL [R1+0x88], R15 ;  /* 0x0000880f01007387 */ /* 0x0001e60000100800 */
[----:B------:R-:W-:-:S05]  /*1a50*/  LEA.HI.X.SX32 R3, R8, R11, 0x1, P0 ;  /* 0x0000000b08037211 */ /* 0x000fca00000f0eff */
[----:B------:R1:W4:Y:S04]  /*1a60*/  LDG.E.U16 R21, [R2.64] ;  /* 0x0000000402157981 */ /* 0x000328000c1e1500 */
[----:B0-----:R0:W4:Y:S02]  /*1a70*/  LDG.E.U16 R15, [R6.64] ;  /* 0x00000004060f7981 */ /* 0x001124000c1e1500 */
[----:B0-----:R-:W-:-:S05]  /*1a80*/  IMAD R7, R12, 0x2, R0 ;  /* 0x000000020c077824 */ /* 0x001fca00078e0200 */
[----:B------:R-:W-:Y:S02]  /*1a90*/  LEA R8, R12, R7, 0x1 ;  /* 0x000000070c087211 */ /* 0x000fe400078e08ff */
[----:B------:R-:W-:-:S04]  /*1aa0*/  LEA R6, P1, R7, R16, 0x1 ;  /* 0x0000001007067211 */ /* 0x000fc800078208ff */
[----:B------:R-:W-:Y:S01]  /*1ab0*/  LEA.HI.X.SX32 R7, R7, R11, 0x1, P1 ;  /* 0x0000000b07077211 */ /* 0x000fe200008f0eff */
[----:B--2---:R0:W-:Y:S04]  /*1ac0*/  STL [R1+0x84], R10 ;  /* 0x0000840a01007387 */ /* 0x0041e80000100800 */
[----:B0-----:R0:W2:Y:S02]  /*1ad0*/  LDG.E.U16 R10, [R4.64] ;  /* 0x00000004040a7981 */ /* 0x0010a4000c1e1500 */
[----:B0-----:R-:W-:-:S04]  /*1ae0*/  LEA R4, P0, R0, R16, 0x1 ;  /* 0x0000001000047211 */ /* 0x001fc800078008ff */
[----:B------:R-:W-:Y:S01]  /*1af0*/  LEA.HI.X.SX32 R5, R0, R11, 0x1, P0 ;  /* 0x0000000b00057211 */ /* 0x000fe200000f0eff */
[----:B---3--:R0:W-:Y:S01]  /*1b00*/  STL [R1+0x80], R19 ;  /* 0x0000801301007387 */ /* 0x0081e20000100800 */
[----:B-1----:R-:W-:Y:S01]  /*1b10*/  LEA R2, P0, R8, R16, 0x1 ;  /* 0x0000001008027211 */ /* 0x002fe200078008ff */
[----:B------:R-:W-:-:S03]  /*1b20*/  IMAD R0, R12, 0x2, R8 ;  /* 0x000000020c007824 */ /* 0x000fc600078e0208 */
[----:B------:R-:W-:Y:S01]  /*1b30*/  LEA.HI.X.SX32 R3, R8, R11, 0x1, P0 ;  /* 0x0000000b08037211 */ /* 0x000fe200000f0eff */
[----:B------:R-:W-:Y:S01]  /*1b40*/  IMAD R8, R12, 0x2, R0 ;  /* 0x000000020c087824 */ /* 0x000fe200078e0200 */
[----:B0-----:R0:W3:Y:S04]  /*1b50*/  LDG.E.U16 R19, [R4.64] ;  /* 0x0000000404137981 */ /* 0x0010e8000c1e1500 */
[----:B----4-:R-:W-:Y:S04]  /*1b60*/  STL [R1+0xa0], R18 ;  /* 0x0000a01201007387 */ /* 0x010fe80000100800 */
[----:B------:R1:W-:Y:S01]  /*1b70*/  STL [R1+0x7c], R14 ;  /* 0x00007c0e01007387 */ /* 0x0003e20000100800 */
[----:B0-----:R-:W-:-:S04]  /*1b80*/  LEA R4, P0, R0, R16, 0x1 ;  /* 0x0000001000047211 */ /* 0x001fc800078008ff */
[----:B------:R-:W-:Y:S01]  /*1b90*/  LEA.HI.X.SX32 R5, R0, R11, 0x1, P0 ;  /* 0x0000000b00057211 */ /* 0x000fe200000f0eff */
[----:B-1----:R0:W4:Y:S04]  /*1ba0*/  LDG.E.U16 R14, [R6.64] ;  /* 0x00000004060e7981 */ /* 0x002128000c1e1500 */
[----:B------:R1:W-:Y:S04]  /*1bb0*/  STL [R1+0x78], R13 ;  /* 0x0000780d01007387 */ /* 0x0003e80000100800 */
[----:B------:R1:W4:Y:S01]  /*1bc0*/  LDG.E.U16 R20, [R4.64] ;  /* 0x0000000404147981 */ /* 0x000322000c1e1500 */
[----:B0-----:R-:W-:-:S03]  /*1bd0*/  LEA R7, R12, R8, 0x1 ;  /* 0x000000080c077211 */ /* 0x001fc600078e08ff */
[----:B-1----:R0:W4:Y:S01]  /*1be0*/  LDG.E.U16 R13, [R2.64] ;  /* 0x00000004020d7981 */ /* 0x002122000c1e1500 */
[----:B------:R-:W-:Y:S01]  /*1bf0*/  LEA R6, P1, R7, R16, 0x1 ;  /* 0x0000001007067211 */ /* 0x000fe200078208ff */
[----:B------:R-:W-:-:S03]  /*1c00*/  IMAD R0, R12, 0x2, R7 ;  /* 0x000000020c007824 */ /* 0x000fc600078e0207 */
[----:B------:R-:W-:Y:S02]  /*1c10*/  LEA.HI.X.SX32 R7, R7, R11, 0x1, P1 ;  /* 0x0000000b07077211 */ /* 0x000fe400008f0eff */
[----:B0-----:R-:W-:-:S04]  /*1c20*/  LEA R2, P0, R8, R16, 0x1 ;  /* 0x0000001008027211 */ /* 0x001fc800078008ff */
[----:B------:R-:W-:Y:S01]  /*1c30*/  LEA.HI.X.SX32 R3, R8, R11, 0x1, P0 ;  /* 0x0000000b08037211 */ /* 0x000fe200000f0eff */
[----:B------:R-:W-:Y:S04]  /*1c40*/  STL [R1+0x74], R9 ;  /* 0x0000740901007387 */ /* 0x000fe80000100800 */
[----:B------:R0:W-:Y:S04]  /*1c50*/  STL [R1+0x70], R17 ;  /* 0x0000701101007387 */ /* 0x0001e80000100800 */
[----:B------:R1:W4:Y:S04]  /*1c60*/  LDG.E.U16 R18, [R2.64] ;  /* 0x0000000402127981 */ /* 0x000328000c1e1500 */
[----:B0-----:R0:W4:Y:S01]  /*1c70*/  LDG.E.U16 R17, [R6.64] ;  /* 0x0000000406117981 */ /* 0x001122000c1e1500 */
[----:B------:R-:W-:Y:S01]  /*1c80*/  IMAD R9, R12, 0x2, R0 ;  /* 0x000000020c097824 */ /* 0x000fe200078e0200 */
[----:B------:R-:W-:-:S04]  /*1c90*/  LEA R4, P0, R0, R16, 0x1 ;  /* 0x0000001000047211 */ /* 0x000fc800078008ff */
[----:B------:R-:W-:Y:S02]  /*1ca0*/  LEA R8, R12, R9, 0x1 ;  /* 0x000000090c087211 */ /* 0x000fe400078e08ff */
[-C--:B------:R-:W-:Y:S02]  /*1cb0*/  LEA.HI.X.SX32 R5, R0, R11.reuse, 0x1, P0 ;  /* 0x0000000b00057211 */ /* 0x080fe400000f0eff */
[CC--:B-1----:R-:W-:Y:S01]  /*1cc0*/  LEA R2, P0, R9.reuse, R16.reuse, 0x1 ;  /* 0x0000001009027211 */ /* 0x0c2fe200078008ff */
[C---:B------:R-:W-:Y:S01]  /*1cd0*/  IMAD R0, R12.reuse, 0x2, R8 ;  /* 0x000000020c007824 */ /* 0x040fe200078e0208 */
[----:B------:R1:W-:Y:S02]  /*1ce0*/  STL [R1+0x6c], R15 ;  /* 0x00006c0f01007387 */ /* 0x0003e40000100800 */
[----:B------:R-:W-:Y:S01]  /*1cf0*/  LEA.HI.X.SX32 R3, R9, R11, 0x1, P0 ;  /* 0x0000000b09037211 */ /* 0x000fe200000f0eff */
[----:B------:R-:W-:Y:S01]  /*1d00*/  IMAD R9, R12, 0x2, R0 ;  /* 0x000000020c097824 */ /* 0x000fe200078e0200 */
[----:B0-----:R-:W-:-:S03]  /*1d10*/  LEA R6, P1, R0, R16, 0x1 ;  /* 0x0000001000067211 */ /* 0x001fc600078208ff */
[----:B------:R0:W4:Y:S04]  /*1d20*/  LDG.E.U16 R24, [R2.64] ;  /* 0x0000000402187981 */ /* 0x000128000c1e1500 */
[----:B-1----:R1:W4:Y:S01]  /*1d30*/  LDG.E.U16 R15, [R4.64] ;  /* 0x00000004040f7981 */ /* 0x002322000c1e1500 */
[----:B------:R-:W-:-:S05]  /*1d40*/  LEA.HI.X.SX32 R7, R0, R11, 0x1, P1 ;  /* 0x0000000b00077211 */ /* 0x000fca00008f0eff */
[----:B------:R0:W4:Y:S01]  /*1d50*/  LDG.E.U16 R23, [R6.64] ;  /* 0x0000000406177981 */ /* 0x000122000c1e1500 */
[----:B-1----:R-:W-:-:S04]  /*1d60*/  LEA R4, P0, R8, R16, 0x1 ;  /* 0x0000001008047211 */ /* 0x002fc800078008ff */
[----:B------:R-:W-:Y:S02]  /*1d70*/  LEA.HI.X.SX32 R5, R8, R11, 0x1, P0 ;  /* 0x0000000b08057211 */ /* 0x000fe400000f0eff */
[----:B0-----:R-:W-:-:S04]  /*1d80*/  LEA R2, P0, R9, R16, 0x1 ;  /* 0x0000001009027211 */ /* 0x001fc800078008ff */
[----:B------:R-:W-:-:S05]  /*1d90*/  LEA.HI.X.SX32 R3, R9, R11, 0x1, P0 ;  /* 0x0000000b09037211 */ /* 0x000fca00000f0eff */
[----:B------:R0:W4:Y:S04]  /*1da0*/  LDG.E.U16 R22, [R2.64] ;  /* 0x0000000402167981 */ /* 0x000128000c1e1500 */
[----:B--2---:R1:W-:Y:S04]  /*1db0*/  STL [R1+0x68], R10 ;  /* 0x0000680a01007387 */ /* 0x0043e80000100800 */
[----:B------:R-:W-:Y:S01]  /*1dc0*/  STL [R1+0x64], R21 ;  /* 0x0000641501007387 */ /* 0x000fe20000100800 */
[----:B-1----:R-:W-:-:S05]  /*1dd0*/  LEA R10, R12, R9, 0x1 ;  /* 0x000000090c0a7211 */ /* 0x002fca00078e08ff */
[C---:B------:R-:W-:Y:S01]  /*1de0*/  IMAD R8, R12.reuse, 0x2, R10 ;  /* 0x000000020c087824 */ /* 0x040fe200078e020a */
[----:B---3--:R1:W-:Y:S03]  /*1df0*/  STL [R1+0x60], R19 ;  /* 0x0000601301007387 */ /* 0x0083e60000100800 */
[----:B------:R-:W-:Y:S01]  /*1e00*/  IMAD R0, R12, 0x2, R8 ;  /* 0x000000020c007824 */ /* 0x000fe200078e0208 */
[----:B-1----:R1:W2:Y:S02]  /*1e10*/  LDG.E.U16 R19, [R4.64] ;  /* 0x0000000404137981 */ /* 0x0022a4000c1e1500 */
[----:B-1----:R-:W-:-:S04]  /*1e20*/  LEA R4, P0, R10, R16, 0x1 ;  /* 0x000000100a047211 */ /* 0x002fc800078008ff */
[-C--:B------:R-:W-:Y:S02]  /*1e30*/  LEA.HI.X.SX32 R5, R10, R11.reuse, 0x1, P0 ;  /* 0x0000000b0a057211 */ /* 0x080fe400000f0eff */
[-C--:B0-----:R-:W-:Y:S01]  /*1e40*/  LEA R2, P0, R8, R16.reuse, 0x1 ;  /* 0x0000001008027211 */ /* 0x081fe200078008ff */
[----:B----4-:R-:W-:Y:S01]  /*1e50*/  STL [R1+0x5c], R14 ;  /* 0x00005c0e01007387 */ /* 0x010fe20000100800 */
[----:B------:R-:W-:Y:S02]  /*1e60*/  LEA R6, P1, R0, R16, 0x1 ;  /* 0x0000001000067211 */ /* 0x000fe400078208ff */
[-C--:B------:R-:W-:Y:S01]  /*1e70*/  LEA.HI.X.SX32 R3, R8, R11.reuse, 0x1, P0 ;  /* 0x0000000b08037211 */ /* 0x080fe200000f0eff */
[----:B------:R-:W-:Y:S01]  /*1e80*/  STL [R1+0x58], R13 ;  /* 0x0000580d01007387 */ /* 0x000fe20000100800 */
[----:B------:R-:W-:-:S03]  /*1e90*/  LEA.HI.X.SX32 R7, R0, R11, 0x1, P1 ;  /* 0x0000000b00077211 */ /* 0x000fc600008f0eff */
[----:B------:R0:W-:Y:S04]  /*1ea0*/  STL [R1+0x54], R20 ;  /* 0x0000541401007387 */ /* 0x0001e80000100800 */
[----:B------:R1:W3:Y:S04]  /*1eb0*/  LDG.E.U16 R21, [R2.64] ;  /* 0x0000000402157981 */ /* 0x0002e8000c1e1500 */
[----:B0-----:R0:W4:Y:S04]  /*1ec0*/  LDG.E.U16 R20, [R4.64] ;  /* 0x0000000404147981 */ /* 0x001128000c1e1500 */
[----:B------:R-:W-:Y:S04]  /*1ed0*/  STL [R1+0x50], R18 ;  /* 0x0000501201007387 */ /* 0x000fe80000100800 */
[----:B------:R0:W-:Y:S04]  /*1ee0*/  STL [R1+0x4c], R17 ;  /* 0x00004c1101007387 */ /* 0x0001e80000100800 */
[----:B0-----:R0:W3:Y:S01]  /*1ef0*/  LDG.E.U16 R17, [R6.64] ;  /* 0x0000000406117981 */ /* 0x0010e2000c1e1500 */
[----:B------:R-:W-:-:S05]  /*1f00*/  LEA R14, R12, R0, 0x1 ;  /* 0x000000000c0e7211 */ /* 0x000fca00078e08ff */
[----:B------:R-:W-:-:S04]  /*1f10*/  IMAD R9, R12, 0x2, R14 ;  /* 0x000000020c097824 */ /* 0x000fc800078e020e */
[----:B------:R-:W-:-:S05]  /*1f20*/  IMAD R13, R12, 0x2, R9 ;  /* 0x000000020c0d7824 */ /* 0x000fca00078e0209 */
[----:B------:R-:W-:Y:S02]  /*1f30*/  LEA R10, R12, R13, 0x1 ;  /* 0x0000000d0c0a7211 */ /* 0x000fe400078e08ff */
[----:B------:R-:W-:-:S03]  /*1f40*/  LEA R4, P0, R14, R16, 0x1 ;  /* 0x000000100e047211 */ /* 0x000fc600078008ff */
[----:B------:R-:W-:Y:S01]  /*1f50*/  IMAD R0, R12, 0x2, R10 ;  /* 0x000000020c007824 */ /* 0x000fe200078e020a */
[----:B------:R-:W-:-:S03]  /*1f60*/  LEA.HI.X.SX32 R5, R14, R11, 0x1, P0 ;  /* 0x0000000b0e057211 */ /* 0x000fc600000f0eff */
[----:B------:R-:W-:Y:S01]  /*1f70*/  IMAD R8, R12, 0x2, R0 ;  /* 0x000000020c087824 */ /* 0x000fe200078e0200 */
[CC--:B-1----:R-:W-:Y:S01]  /*1f80*/  LEA R2, P0, R9.reuse, R16.reuse, 0x1 ;  /* 0x0000001009027211 */ /* 0x0c2fe200078008ff */
[----:B------:R1:W-:Y:S03]  /*1f90*/  STL [R1+0x48], R15 ;  /* 0x0000480f01007387 */ /* 0x0003e60000100800 */
[----:B------:R-:W-:Y:S01]  /*1fa0*/  LEA.HI.X.SX32 R3, R9, R11, 0x1, P0 ;  /* 0x0000000b09037211 */ /* 0x000fe200000f0eff */
[----:B------:R1:W3:Y:S01]  /*1fb0*/  LDG.E.U16 R18, [R4.64] ;  /* 0x0000000404127981 */ /* 0x0002e2000c1e1500 */
[----:B0-----:R-:W-:-:S03]  /*1fc0*/  LEA R6, P1, R10, R16, 0x1 ;  /* 0x000000100a067211 */ /* 0x001fc600078208ff */
[----:B------:R0:W3:Y:S01]  /*1fd0*/  LDG.E.U16 R26, [R2.64] ;  /* 0x00000004021a7981 */ /* 0x0000e2000c1e1500 */
[----:B-1----:R-:W-:Y:S02]  /*1fe0*/  LEA R15, R12, R8, 0x1 ;  /* 0x000000080c0f7211 */ /* 0x002fe400078e08ff */
[----:B------:R-:W-:-:S03]  /*1ff0*/  LEA R4, P0, R13, R16, 0x1 ;  /* 0x000000100d047211 */ /* 0x000fc600078008ff */
[----:B------:R-:W-:Y:S01]  /*2000*/  IMAD R14, R12, 0x2, R15 ;  /* 0x000000020c0e7824 */ /* 0x000fe200078e020f */
[-C--:B------:R-:W-:Y:S02]  /*2010*/  LEA.HI.X.SX32 R5, R13, R11.reuse, 0x1, P0 ;  /* 0x0000000b0d057211 */ /* 0x080fe400000f0eff */
[-C--:B0-----:R-:W-:Y:S01]  /*2020*/  LEA R2, P0, R0, R16.reuse, 0x1 ;  /* 0x0000001000027211 */ /* 0x081fe200078008ff */
[----:B------:R-:W-:Y:S01]  /*2030*/  IMAD R9, R12, 0x2, R14 ;  /* 0x000000020c097824 */ /* 0x000fe200078e020e */
[-C--:B------:R-:W-:Y:S01]  /*2040*/  LEA.HI.X.SX32 R7, R10, R11.reuse, 0x1, P1 ;  /* 0x0000000b0a077211 */ /* 0x080fe200008f0eff */
[----:B------:R0:W3:Y:S01]  /*2050*/  LDG.E.U16 R25, [R4.64] ;  /* 0x0000000404197981 */ /* 0x0000e2000c1e1500 */
[----:B------:R-:W-:Y:S02]  /*2060*/  LEA.HI.X.SX32 R3, R0, R11, 0x1, P0 ;  /* 0x0000000b00037211 */ /* 0x000fe400000f0eff */
[----:B------:R-:W-:Y:S01]  /*2070*/  LEA R13, R12, R9, 0x1 ;  /* 0x000000090c0d7211 */ /* 0x000fe200078e08ff */
[----:B------:R1:W-:Y:S01]  /*2080*/  STL [R1+0x44], R24 ;  /* 0x0000441801007387 */ /* 0x0003e20000100800 */
[----:B0-----:R-:W-:-:S03]  /*2090*/  LEA R4, P0, R8, R16, 0x1 ;  /* 0x0000001008047211 */ /* 0x001fc600078008ff */
[----:B-1----:R0:W3:Y:S01]  /*20a0*/  LDG.E.U16 R24, [R6.64] ;  /* 0x0000000406187981 */ /* 0x0020e2000c1e1500 */
[----:B------:R-:W-:Y:S02]  /*20b0*/  LEA.HI.X.SX32 R5, R8, R11, 0x1, P0 ;  /* 0x0000000b08057211 */ /* 0x000fe400000f0eff */
[----:B0-----:R-:W-:-:S04]  /*20c0*/  LEA R6, P0, R15, R16, 0x1 ;  /* 0x000000100f067211 */ /* 0x001fc800078008ff */
[----:B------:R-:W-:Y:S01]  /*20d0*/  LEA.HI.X.SX32 R7, R15, R11, 0x1, P0 ;  /* 0x0000000b0f077211 */ /* 0x000fe200000f0eff */
[----:B--2---:R0:W-:Y:S04]  /*20e0*/  STL [R1+0x40], R19 ;  /* 0x0000401301007387 */ /* 0x0041e80000100800 */
[----:B------:R1:W-:Y:S01]  /*20f0*/  STL [R1+0x3c], R23 ;  /* 0x00003c1701007387 */ /* 0x0003e20000100800 */
[----:B0-----:R-:W-:-:S03]  /*2100*/  IMAD R19, R12, 0x2, R13 ;  /* 0x000000020c137824 */ /* 0x001fc600078e020d */
[----:B-1----:R0:W2:Y:S01]  /*2110*/  LDG.E.U16 R23, [R2.64] ;  /* 0x0000000402177981 */ /* 0x0020a2000c1e1500 */
[----:B------:R-:W-:-:S03]  /*2120*/  IMAD R0, R12, 0x2, R19 ;  /* 0x000000020c007824 */ /* 0x000fc600078e0213 */
[----:B------:R1:W-:Y:S01]  /*2130*/  STL [R1+0x38], R22 ;  /* 0x0000381601007387 */ /* 0x0003e20000100800 */
[----:B0-----:R-:W-:-:S04]  /*2140*/  LEA R2, P1, R14, R16, 0x1 ;  /* 0x000000100e027211 */ /* 0x001fc800078208ff */
[-C--:B------:R-:W-:Y:S01]  /*2150*/  LEA.HI.X.SX32 R3, R14, R11.reuse, 0x1, P1 ;  /* 0x0000000b0e037211 */ /* 0x080fe200008f0eff */
[----:B-1----:R-:W2:Y:S01]  /*2160*/  LDG.E.U16 R22, [R4.64] ;  /* 0x0000000404167981 */ /* 0x002ea2000c1e1500 */
[C---:B------:R-:W-:Y:S02]  /*2170*/  LEA R14, P0, R9.reuse, R16, 0x1 ;  /* 0x00000010090e7211 */ /* 0x040fe400078008ff */
[C---:B------:R-:W-:Y:S02]  /*2180*/  LEA R10, R12.reuse, R0, 0x1 ;  /* 0x000000000c0a7211 */ /* 0x040fe400078e08ff */
[----:B------:R-:W-:Y:S01]  /*2190*/  LEA.HI.X.SX32 R15, R9, R11, 0x1, P0 ;  /* 0x0000000b090f7211 */ /* 0x000fe200000f0eff */
[----:B----4-:R-:W-:Y:S04]  /*21a0*/  STL [R1+0x34], R20 ;  /* 0x0000341401007387 */ /* 0x010fe80000100800 */
[----:B---3--:R0:W-:Y:S01]  /*21b0*/  STL [R1+0x30], R21 ;  /* 0x0000301501007387 */ /* 0x0081e20000100800 */
[----:B------:R-:W-:-:S03]  /*21c0*/  IMAD R8, R12, 0x2, R10 ;  /* 0x000000020c087824 */ /* 0x000fc600078e020a */
[----:B------:R1:W3:Y:S04]  /*21d0*/  LDG.E.U16 R14, [R14.64] ;  /* 0x000000040e0e7981 */ /* 0x0002e8000c1e1500 */
[----:B0-----:R0:W4:Y:S02]  /*21e0*/  LDG.E.U16 R21, [R6.64] ;  /* 0x0000000406157981 */ /* 0x001124000c1e1500 */
[C---:B0-----:R-:W-:Y:S02]  /*21f0*/  LEA R6, P0, R13.reuse, R16, 0x1 ;  /* 0x000000100d067211 */ /* 0x041fe400078008ff */
[----:B------:R0:W-:Y:S02]  /*2200*/  STL [R1+0x2c], R17 ;  /* 0x00002c1101007387 */ /* 0x0001e40000100800 */
[----:B------:R-:W-:-:S02]  /*2210*/  LEA.HI.X.SX32 R7, R13, R11, 0x1, P0 ;  /* 0x0000000b0d077211 */ /* 0x000fc400000f0eff */
[----:B------:R-:W-:-:S03]  /*2220*/  LEA R28, P0, R10, R16, 0x1 ;  /* 0x000000100a1c7211 */ /* 0x000fc600078008ff */
[----:B------:R1:W3:Y:S04]  /*2230*/  LDG.E.U16 R13, [R6.64] ;  /* 0x00000004060d7981 */ /* 0x0002e8000c1e1500 */
[----:B0-----:R0:W3:Y:S01]  /*2240*/  LDG.E.U16 R17, [R2.64] ;  /* 0x0000000402117981 */ /* 0x0010e2000c1e1500 */
[----:B------:R-:W-:-:S05]  /*2250*/  LEA.HI.X.SX32 R29, R10, R11, 0x1, P0 ;  /* 0x0000000b0a1d7211 */ /* 0x000fca00000f0eff */
[----:B------:R-:W3:Y:S01]  /*2260*/  LDG.E.U16 R28, [R28.64] ;  /* 0x000000041c1c7981 */ /* 0x000ee2000c1e1500 */
[----:B0-----:R-:W-:-:S04]  /*2270*/  LEA R2, P1, R0, R16, 0x1 ;  /* 0x0000001000027211 */ /* 0x001fc800078208ff */
[----:B------:R-:W-:-:S05]  /*2280*/  LEA.HI.X.SX32 R3, R0, R11, 0x1, P1 ;  /* 0x0000000b00037211 */ /* 0x000fca00008f0eff */
[----:B------:R-:W4:Y:S04]  /*2290*/  LDG.E.U16 R2, [R2.64] ;  /* 0x0000000402027981 */ /* 0x000f28000c1e1500 */
[----:B------:R-:W-:Y:S04]  /*22a0*/  STL [R1+0x28], R18 ;  /* 0x0000281201007387 */ /* 0x000fe80000100800 */
[----:B------:R-:W-:Y:S04]  /*22b0*/  STL [R1+0x24], R26 ;  /* 0x0000241a01007387 */ /* 0x000fe80000100800 */
[----:B------:R-:W-:Y:S04]  /*22c0*/  STL [R1+0x20], R25 ;  /* 0x0000201901007387 */ /* 0x000fe80000100800 */
[----:B------:R-:W-:Y:S04]  /*22d0*/  STL [R1+0x1c], R24 ;  /* 0x00001c1801007387 */ /* 0x000fe80000100800 */
[----:B--2---:R-:W-:Y:S04]  /*22e0*/  STL [R1+0x18], R23 ;  /* 0x0000181701007387 */ /* 0x004fe80000100800 */
[----:B---3--:R0:W-:Y:S04]  /*22f0*/  STL [R1+0xae4], R28 ;  /* 0x000ae41c01007387 */ /* 0x0081e80000100800 */
[----:B----4-:R-:W-:Y:S04]  /*2300*/  STL [R1], R2 ;  /* 0x0000000201007387 */ /* 0x010fe80000100800 */
[----:B0-----:R-:W2:Y:S01]  /*2310*/  LDL.LU R28, [R1] ;  /* 0x00000000011c7983 */ /* 0x001ea20000300800 */
[----:B------:R-:W-:-:S03]  /*2320*/  LEA R26, P0, R8, R16, 0x1 ;  /* 0x00000010081a7211 */ /* 0x000fc600078008ff */
[----:B--2---:R0:W-:Y:S04]  /*2330*/  STL [R1+0xaf8], R28 ;  /* 0x000af81c01007387 */ /* 0x0041e80000100800 */
[----:B------:R-:W-:Y:S04]  /*2340*/  STL [R1+0x14], R22 ;  /* 0x0000141601007387 */ /* 0x000fe80000100800 */
[----:B0-----:R-:W2:Y:S01]  /*2350*/  LDL.LU R28, [R1+0x174] ;  /* 0x00017400011c7983 */ /* 0x001ea20000300800 */
[----:B------:R-:W-:-:S05]  /*2360*/  LEA.HI.X.SX32 R27, R8, R11, 0x1, P0 ;  /* 0x0000000b081b7211 */ /* 0x000fca00000f0eff */
[----:B------:R-:W3:Y:S01]  /*2370*/  LDG.E.U16 R26, [R26.64] ;  /* 0x000000041a1a7981 */ /* 0x000ee2000c1e1500 */
[----:B------:R-:W-:-:S05]  /*2380*/  IMAD R20, R12, 0x2, R8 ;  /* 0x000000020c147824 */ /* 0x000fca00078e0208 */
[----:B------:R-:W-:-:S05]  /*2390*/  LEA R4, R12, R20, 0x1 ;  /* 0x000000140c047211 */ /* 0x000fca00078e08ff */
[----:B------:R-:W-:-:S04]  /*23a0*/  IMAD R5, R12, 0x2, R4 ;  /* 0x000000020c057824 */ /* 0x000fc800078e0204 */
[C---:B------:R-:W-:Y:S01]  /*23b0*/  IMAD R9, R12.reuse, 0x2, R5 ;  /* 0x000000020c097824 */ /* 0x040fe200078e0205 */
[----:B--2---:R0:W-:Y:S04]  /*23c0*/  STL [R1+0xafc], R28 ;  /* 0x000afc1c01007387 */ /* 0x0041e80000100800 */
[----:B0-----:R-:W2:Y:S01]  /*23d0*/  LDL.LU R28, [R1+0x194] ;  /* 0x00019400011c7983 */ /* 0x001ea20000300800 */
[----:B------:R-:W-:-:S05]  /*23e0*/  LEA R18, R12, R9, 0x1 ;  /* 0x000000090c127211 */ /* 0x000fca00078e08ff */
[----:B------:R-:W-:-:S04]  /*23f0*/  IMAD R0, R12, 0x2, R18 ;  /* 0x000000020c007824 */ /* 0x000fc800078e0212 */
[----:B-1----:R-:W-:-:S05]  /*2400*/  IMAD R7, R12, 0x2, R0 ;  /* 0x000000020c077824 */ /* 0x002fca00078e0200 */
[----:B------:R-:W-:-:S05]  /*2410*/  LEA R15, R12, R7, 0x1 ;  /* 0x000000070c0f7211 */ /* 0x000fca00078e08ff */
[----:B------:R-:W-:-:S04]  /*2420*/  IMAD R10, R12, 0x2, R15 ;  /* 0x000000020c0a7824 */ /* 0x000fc800078e020f */
[----:B------:R-:W-:Y:S01]  /*2430*/  IMAD R3, R12, 0x2, R10 ;  /* 0x000000020c037824 */ /* 0x000fe200078e020a */
[----:B------:R-:W-:-:S04]  /*2440*/  LEA R22, P0, R0, R16, 0x1 ;  /* 0x0000001000167211 */ /* 0x000fc800078008ff */
[----:B------:R-:W-:Y:S02]  /*2450*/  LEA R6, R12, R3, 0x1 ;  /* 0x000000030c067211 */ /* 0x000fe400078e08ff */
[----:B------:R-:W-:Y:S02]  /*2460*/  LEA.HI.X.SX32 R23, R0, R11, 0x1, P0 ;  /* 0x0000000b00177211 */ /* 0x000fe400000f0eff */
[----:B------:R-:W-:-:S04]  /*2470*/  LEA R2, P0, R3, R16, 0x1 ;  /* 0x0000001003027211 */ /* 0x000fc800078008ff */
[----:B------:R-:W-:Y:S01]  /*2480*/  LEA.HI.X.SX32 R3, R3, R11, 0x1, P0 ;  /* 0x0000000b03037211 */ /* 0x000fe200000f0eff */
[----:B------:R0:W4:Y:S01]  /*2490*/  LDG.E.U16 R23, [R22.64] ;  /* 0x0000000416177981 */ /* 0x000122000c1e1500 */
[----:B------:R-:W-:-:S04]  /*24a0*/  LEA R24, P1, R4, R16, 0x1 ;  /* 0x0000001004187211 */ /* 0x000fc800078208ff */
[----:B------:R-:W-:Y:S02]  /*24b0*/  LEA.HI.X.SX32 R25, R4, R11, 0x1, P1 ;  /* 0x0000000b04197211 */ /* 0x000fe400008f0eff */
[----:B------:R-:W-:-:S03]  /*24c0*/  LEA R4, P1, R7, R16, 0x1 ;  /* 0x0000001007047211 */ /* 0x000fc600078208ff */
[----:B------:R1:W4:Y:S04]  /*24d0*/  LDG.E.U16 R24, [R24.64] ;  /* 0x0000000418187981 */ /* 0x000328000c1e1500 */
[----:B--2---:R2:W-:Y:S04]  /*24e0*/  STL [R1+0xb00], R28 ;  /* 0x000b001c01007387 */ /* 0x0045e80000100800 */
[----:B------:R0:W-:Y:S04]  /*24f0*/  STL [R1+0x10], R21 ;  /* 0x0000101501007387 */ /* 0x0001e80000100800 */
[----:B--2---:R-:W2:Y:S04]  /*2500*/  LDL.LU R28, [R1+0x1a4] ;  /* 0x0001a400011c7983 */ /* 0x004ea80000300800 */
[----:B------:R-:W-:Y:S04]  /*2510*/  STL [R1+0xc], R17 ;  /* 0x00000c1101007387 */ /* 0x000fe80000100800 */
[----:B---3--:R3:W-:Y:S04]  /*2520*/  STL [R1+0xac4], R26 ;  /* 0x000ac41a01007387 */ /* 0x0087e80000100800 */
[----:B0-----:R0:W4:Y:S04]  /*2530*/  LDG.E.U16 R21, [R2.64] ;  /* 0x0000000402157981 */ /* 0x001128000c1e1500 */
[----:B---3--:R-:W3:Y:S04]  /*2540*/  LDL.LU R26, [R1+0xc] ;  /* 0x00000c00011a7983 */ /* 0x008ee80000300800 */
[----:B------:R-:W-:Y:S04]  /*2550*/  STL [R1+0xaa4], R27 ;  /* 0x000aa41b01007387 */ /* 0x000fe80000100800 */
[----:B------:R-:W-:Y:S04]  /*2560*/  STL [R1+0x8], R14 ;  /* 0x0000080e01007387 */ /* 0x000fe80000100800 */
[----:B------:R0:W-:Y:S02]  /*2570*/  STL [R1+0x4], R13 ;  /* 0x0000040d01007387 */ /* 0x0001e40000100800 */
[----:B0-----:R-:W-:-:S04]  /*2580*/  IMAD R13, R12, 0x2, R6 ;  /* 0x000000020c0d7824 */ /* 0x001fc800078e0206 */
[----:B------:R-:W-:-:S05]  /*2590*/  IMAD R17, R12, 0x2, R13 ;  /* 0x000000020c117824 */ /* 0x000fca00078e020d */
[----:B------:R-:W-:-:S04]  /*25a0*/  LEA R14, R12, R17, 0x1 ;  /* 0x000000110c0e7211 */ /* 0x000fc800078e08ff */
[----:B------:R-:W-:-:S04]  /*25b0*/  LEA R2, P0, R14, R16, 0x1 ;  /* 0x000000100e027211 */ /* 0x000fc800078008ff */
[----:B------:R-:W-:-:S05]  /*25c0*/  LEA.HI.X.SX32 R3, R14, R11, 0x1, P0 ;  /* 0x0000000b0e037211 */ /* 0x000fca00000f0eff */
[----:B------:R0:W3:Y:S02]  /*25d0*/  LDG.E.U16 R0, [R2.64] ;  /* 0x0000000402007981 */ /* 0x0000e4000c1e1500 */
[----:B0-----:R-:W-:-:S04]  /*25e0*/  LEA R2, P0, R5, R16, 0x1 ;  /* 0x0000001005027211 */ /* 0x001fc800078008ff */
[-C--:B------:R-:W-:Y:S02]  /*25f0*/  LEA.HI.X.SX32 R3, R5, R11.reuse, 0x1, P0 ;  /* 0x0000000b05037211 */ /* 0x080fe400000f0eff */
[----:B------:R-:W-:Y:S01]  /*2600*/  LEA.HI.X.SX32 R5, R7, R11, 0x1, P1 ;  /* 0x0000000b07057211 */ /* 0x000fe200008f0eff */
[----:B------:R-:W-:Y:S02]  /*2610*/  IMAD R14, R12, 0x2, R14 ;  /* 0x000000020c0e7824 */ /* 0x000fe400078e020e */
[----:B------:R0:W3:Y:S04]  /*2620*/  LDG.E.U16 R2, [R2.64] ;  /* 0x0000000402027981 */ /* 0x0000e8000c1e1500 */
[----:B0-----:R0:W4:Y:S02]  /*2630*/  LDG.E.U16 R3, [R4.64] ;  /* 0x0000000404037981 */ /* 0x001124000c1e1500 */
[----:B0-----:R-:W-:-:S04]  /*2640*/  LEA R4, P0, R6, R16, 0x1 ;  /* 0x0000001006047211 */ /* 0x001fc800078008ff */
[----:B------:R-:W-:Y:S02]  /*2650*/  LEA.HI.X.SX32 R5, R6, R11, 0x1, P0 ;  /* 0x0000000b06057211 */ /* 0x000fe400000f0eff */
[----:B------:R-:W-:-:S03]  /*2660*/  LEA R6, P0, R14, R16, 0x1 ;  /* 0x000000100e067211 */ /* 0x000fc600078008ff */
[----:B------:R0:W4:Y:S01]  /*2670*/  LDG.E.U16 R4, [R4.64] ;  /* 0x0000000404047981 */ /* 0x000122000c1e1500 */
[----:B------:R-:W-:Y:S02]  /*2680*/  LEA.HI.X.SX32 R7, R14, R11, 0x1, P0 ;  /* 0x0000000b0e077211 */ /* 0x000fe400000f0eff */
[----:B------:R-:W-:-:S03]  /*2690*/  LEA R8, P1, R15, R16, 0x1 ;  /* 0x000000100f087211 */ /* 0x000fc600078208ff */
[----:B0-----:R0:W4:Y:S02]  /*26a0*/  LDG.E.U16 R5, [R6.64] ;  /* 0x0000000406057981 */ /* 0x001124000c1e1500 */
[----:B0-----:R-:W-:-:S04]  /*26b0*/  LEA R6, P0, R9, R16, 0x1 ;  /* 0x0000001009067211 */ /* 0x001fc800078008ff */
[-C--:B------:R-:W-:Y:S02]  /*26c0*/  LEA.HI.X.SX32 R7, R9, R11.reuse, 0x1, P0 ;  /* 0x0000000b09077211 */ /* 0x080fe400000f0eff */
[----:B------:R-:W-:-:S03]  /*26d0*/  LEA.HI.X.SX32 R9, R15, R11, 0x1, P1 ;  /* 0x0000000b0f097211 */ /* 0x000fc600008f0eff */
[----:B------:R0:W4:Y:S04]  /*26e0*/  LDG.E.U16 R6, [R6.64] ;  /* 0x0000000406067981 */ /* 0x000128000c1e1500 */
[----:B0-----:R0:W4:Y:S02]  /*26f0*/  LDG.E.U16 R7, [R8.64] ;  /* 0x0000000408077981 */ /* 0x001124000c1e1500 */
[----:B0-----:R-:W-:-:S04]  /*2700*/  LEA R8, P0, R13, R16, 0x1 ;  /* 0x000000100d087211 */ /* 0x001fc800078008ff */
[----:B------:R-:W-:Y:S01]  /*2710*/  LEA.HI.X.SX32 R9, R13, R11, 0x1, P0 ;  /* 0x0000000b0d097211 */ /* 0x000fe200000f0eff */
[----:B------:R-:W-:-:S04]  /*2720*/  IMAD R13, R12, 0x2, R14 ;  /* 0x000000020c0d7824 */ /* 0x000fc800078e020e */
[----:B------:R0:W4:Y:S01]  /*2730*/  LDG.E.U16 R8, [R8.64] ;  /* 0x0000000408087981 */ /* 0x000122000c1e1500 */
[----:B------:R-:W-:Y:S02]  /*2740*/  LEA R14, P0, R13, R16, 0x1 ;  /* 0x000000100d0e7211 */ /* 0x000fe400078008ff */
[----:B0-----:R-:W-:-:S04]  /*2750*/  LEA R9, R12, R13, 0x1 ;  /* 0x0000000d0c097211 */ /* 0x001fc800078e08ff */
[----:B------:R-:W-:Y:S02]  /*2760*/  LEA R12, P1, R9, R16, 0x1 ;  /* 0x00000010090c7211 */ /* 0x000fe400078208ff */
[-C--:B------:R-:W-:Y:S02]  /*2770*/  LEA.HI.X.SX32 R15, R13, R11.reuse, 0x1, P0 ;  /* 0x0000000b0d0f7211 */ /* 0x080fe400000f0eff */
[----:B------:R-:W-:-:S03]  /*2780*/  LEA.HI.X.SX32 R13, R9, R11, 0x1, P1 ;  /* 0x0000000b090d7211 */ /* 0x000fc600008f0eff */
[----:B------:R0:W4:Y:S04]  /*2790*/  LDG.E.U16 R9, [R14.64] ;  /* 0x000000040e097981 */ /* 0x000128000c1e1500 */
[----:B------:R0:W4:Y:S02]  /*27a0*/  LDG.E.U16 R22, [R12.64] ;  /* 0x000000040c167981 */ /* 0x000124000c1e1500 */
[CC--:B0-----:R-:W-:Y:S02]  /*27b0*/  LEA R12, P0, R19.reuse, R16.reuse, 0x1 ;  /* 0x00000010130c7211 */ /* 0x0c1fe400078008ff */
[----:B------:R-:W-:Y:S02]  /*27c0*/  LEA R14, P1, R20, R16, 0x1 ;  /* 0x00000010140e7211 */ /* 0x000fe400078208ff */
[----:B------:R-:W-:-:S02]  /*27d0*/  LEA.HI.X.SX32 R13, R19, R11, 0x1, P0 ;  /* 0x0000000b130d7211 */ /* 0x000fc400000f0eff */
[----:B------:R-:W-:-:S03]  /*27e0*/  LEA.HI.X.SX32 R15, R20, R11, 0x1, P1 ;  /* 0x0000000b140f7211 */ /* 0x000fc600008f0eff */
[----:B------:R0:W4:Y:S04]  /*27f0*/  LDG.E.U16 R19, [R12.64] ;  /* 0x000000040c137981 */ /* 0x000128000c1e1500 */
[----:B------:R1:W4:Y:S01]  /*2800*/  LDG.E.U16 R20, [R14.64] ;  /* 0x000000040e147981 */ /* 0x000322000c1e1500 */
[----:B0-----:R-:W-:-:S04]  /*2810*/  LEA R12, P0, R18, R16, 0x1 ;  /* 0x00000010120c7211 */ /* 0x001fc800078008ff */
[-C--:B------:R-:W-:Y:S02]  /*2820*/  LEA.HI.X.SX32 R13, R18, R11.reuse, 0x1, P0 ;  /* 0x0000000b120d7211 */ /* 0x080fe400000f0eff */
[CC--:B-1----:R-:W-:Y:S02]  /*2830*/  LEA R14, P0, R10.reuse, R16.reuse, 0x1 ;  /* 0x000000100a0e7211 */ /* 0x0c2fe400078008ff */
[C---:B------:R-:W-:Y:S01]  /*2840*/  LEA R16, P1, R17.reuse, R16, 0x1 ;  /* 0x0000001011107211 */ /* 0x040fe200078208ff */
[----:B------:R0:W4:Y:S01]  /*2850*/  LDG.E.U16 R12, [R12.64] ;  /* 0x000000040c0c7981 */ /* 0x000122000c1e1500 */
[-C--:B------:R-:W-:Y:S02]  /*2860*/  LEA.HI.X.SX32 R15, R10, R11.reuse, 0x1, P0 ;  /* 0x0000000b0a0f7211 */ /* 0x080fe400000f0eff */
[----:B------:R-:W-:-:S03]  /*2870*/  LEA.HI.X.SX32 R17, R17, R11, 0x1, P1 ;  /* 0x0000000b11117211 */ /* 0x000fc600008f0eff */
[----:B------:R1:W4:Y:S04]  /*2880*/  LDG.E.U16 R14, [R14.64] ;  /* 0x000000040e0e7981 */ /* 0x000328000c1e1500 */
[----:B------:R0:W4:Y:S04]  /*2890*/  LDG.E.U16 R16, [R16.64] ;  /* 0x0000000410107981 */ /* 0x000128000c1e1500 */
[----:B------:R-:W1:Y:S04]  /*28a0*/  S2R R25, SR_TID.X ;  /* 0x0000000000197919 */ /* 0x000e680000002100 */
[----:B------:R-:W0:Y:S01]  /*28b0*/  S2R R29, SR_TID.X ;  /* 0x00000000001d7919 */ /* 0x000e220000002100 */
[----:B-1----:R-:W-:-:S02]  /*28c0*/  LOP3.LUT R15, R25, 0xff, RZ, 0xc0, !PT ;  /* 0x000000ff190f7812 */ /* 0x002fc400078ec0ff */
[----:B0-----:R-:W-:-:S03]  /*28d0*/  SHF.R.S32.HI R11, RZ, 0x8, R29 ;  /* 0x00000008ff0b7819 */ /* 0x001fc6000001141d */
[----:B------:R-:W-:Y:S01]  /*28e0*/  IMAD.SHL.U32 R10, R15, 0x2, RZ ;  /* 0x000000020f0a7824 */ /* 0x000fe200078e00ff */
[----:B------:R-:W-:-:S04]  /*28f0*/  SGXT R11, R11, 0x1 ;  /* 0x000000010b0b781a */ /* 0x000fc80000000200 */
[----:B------:R-:W-:-:S05]  /*2900*/  LOP3.LUT R27, R10, 0x210, R11, 0x78, !PT ;  /* 0x000002100a1b7812 */ /* 0x000fca00078e780b */
[----:B--2---:R-:W-:Y:S04]  /*2910*/  STS.U16 [R27], R28 ;  /* 0x0000001c1b007388 */ /* 0x004fe80000000400 */
[----:B---3--:R0:W-:Y:S04]  /*2920*/  STL [R1+0xae8], R2 ;  /* 0x000ae80201007387 */ /* 0x0081e80000100800 */
[----:B0-----:R-:W2:Y:S04]  /*2930*/  LDL.LU R2, [R1+0x1c] ;  /* 0x00001c0001027983 */ /* 0x001ea80000300800 */
[----:B----4-:R0:W-:Y:S04]  /*2940*/  STL [R1+0xaec], R3 ;  /* 0x000aec0301007387 */ /* 0x0101e80000100800 */
[----:B0-----:R-:W3:Y:S04]  /*2950*/  LDL.LU R3, [R1+0x2c] ;  /* 0x00002c0001037983 */ /* 0x001ee80000300800 */
[----:B------:R0:W-:Y:S04]  /*2960*/  STL [R1+0xaf0], R4 ;  /* 0x000af00401007387 */ /* 0x0001e80000100800 */
[----:B0-----:R-:W4:Y:S04]  /*2970*/  LDL.LU R4, [R1+0x3c] ;  /* 0x00003c0001047983 */ /* 0x001f280000300800 */
[----:B------:R0:W-:Y:S04]  /*2980*/  STL [R1+0xaf4], R5 ;  /* 0x000af40501007387 */ /* 0x0001e80000100800 */
[----:B0-----:R-:W2:Y:S04]  /*2990*/  LDL.LU R5, [R1+0x4c] ;  /* 0x00004c0001057983 */ /* 0x001ea80000300800 */
        /* <DEDUP_REMOVED lines=14> */
[----:B------:R-:W2:Y:S04]  /*2a80*/  LDL.LU R18, [R1+0xc4] ;  /* 0x0000c40001127983 */ /* 0x000ea80000300800 */
[----:B------:R-:W2:Y:S04]  /*2a90*/  LDL.LU R13, [R1+0xd4] ;  /* 0x0000d400010d7983 */ /* 0x000ea80000300800 */
[----:B------:R0:W-:Y:S04]  /*2aa0*/  STL [R1+0xab4], R12 ;  /* 0x000ab40c01007387 */ /* 0x0001e80000100800 */
[----:B0-----:R-:W2:Y:S04]  /*2ab0*/  LDL.LU R12, [R1+0xe4] ;  /* 0x0000e400010c7983 */ /* 0x001ea80000300800 */
[----:B------:R0:W-:Y:S04]  /*2ac0*/  STL [R1+0xab8], R14 ;  /* 0x000ab80e01007387 */ /* 0x0001e80000100800 */
[----:B0-----:R-:W2:Y:S04]  /*2ad0*/  LDL.LU R14, [R1+0xf4] ;  /* 0x0000f400010e7983 */ /* 0x001ea80000300800 */
[----:B------:R0:W-:Y:S04]  /*2ae0*/  STL [R1+0xabc], R25 ;  /* 0x000abc1901007387 */ /* 0x0001e80000100800 */
[----:B0-----:R-:W2:Y:S04]  /*2af0*/  LDL.LU R25, [R1+0x104] ;  /* 0x0001040001197983 */ /* 0x001ea80000300800 */
        /* <DEDUP_REMOVED lines=9> */
[----:B------:R-:W-:Y:S04]  /*2b90*/  STL [R1+0x4d8], R27 ;  /* 0x0004d81b01007387 */ /* 0x000fe80000100800 */
[----:B------:R-:W2:Y:S04]  /*2ba0*/  LDL.LU R28, [R1+0xb00] ;  /* 0x000b0000011c7983 */ /* 0x000ea80000300800 */
[----:B--2---:R0:W-:Y:S04]  /*2bb0*/  STS.U16 [R27+0x1000], R28 ;  /* 0x0010001c1b007388 */ /* 0x0041e80000000400 */
[----:B0-----:R-:W2:Y:S04]  /*2bc0*/  LDL.LU R28, [R1+0xafc] ;  /* 0x000afc00011c7983 */ /* 0x001ea80000300800 */
[----:B------:R0:W-:Y:S02]  /*2bd0*/  STS.U16 [R27+0x2000], R10 ;  /* 0x0020000a1b007388 */ /* 0x0001e40000000400 */
[----:B0-----:R-:W-:-:S05]  /*2be0*/  IMAD.MOV.U32 R10, RZ, RZ, 0x1 ;  /* 0x00000001ff0a7424 */ /* 0x001fca00078e00ff */
[----:B------:R-:W-:Y:S02]  /*2bf0*/  ISETP.LE.AND P0, PT, R10, c[0x0][0x1d0], PT ;  /* 0x000074000a007a0c */ /* 0x000fe40003f03270 */
[----:B------:R-:W3:Y:S04]  /*2c00*/  LDL.LU R10, [R1+0x164] ;  /* 0x00016400010a7983 */ /* 0x000ee80000300800 */
[----:B--2---:R0:W-:Y:S04]  /*2c10*/  STS.U16 [R27+0x3000], R28 ;  /* 0x0030001c1b007388 */ /* 0x0041e80000000400 */
[----:B0-----:R-:W2:Y:S04]  /*2c20*/  LDL.LU R28, [R1+0xaf8] ;  /* 0x000af800011c7983 */ /* 0x001ea80000300800 */
[----:B---3--:R-:W-:Y:S04]  /*2c30*/  STS.U16 [R27+0x4000], R10 ;  /* 0x0040000a1b007388 */ /* 0x008fe80000000400 */
[----:B------:R-:W-:Y:S04]  /*2c40*/  STS.U16 [R27+0x5000], R11 ;  /* 0x0050000b1b007388 */ /* 0x000fe80000000400 */
        /* <DEDUP_REMOVED lines=16> */
[----:B------:R0:W-:Y:S04]  /*2d50*/  STS.U16 [R27+0x16000], R5 ;  /* 0x016000051b007388 */ /* 0x0001e80000000400 */
[----:B----4-:R1:W-:Y:S04]  /*2d60*/  STS.U16 [R27+0x17000], R4 ;  /* 0x017000041b007388 */ /* 0x0103e80000000400 */
[----:B------:R3:W-:Y:S04]  /*2d70*/  STS.U16 [R27+0x18000], R3 ;  /* 0x018000031b007388 */ /* 0x0007e80000000400 */
[----:B0-----:R-:W4:Y:S04]  /*2d80*/  LDL.LU R5, [R1+0x19c] ;  /* 0x00019c0001057983 */ /* 0x001f280000300800 */
[----:B------:R0:W-:Y:S04]  /*2d90*/  STS.U16 [R27+0x19000], R2 ;  /* 0x019000021b007388 */ /* 0x0001e80000000400 */
[----:B-1----:R-:W4:Y:S04]  /*2da0*/  LDL.LU R4, [R1+0x18c] ;  /* 0x00018c0001047983 */ /* 0x002f280000300800 */
[----:B------:R-:W-:Y:S04]  /*2db0*/  STS.U16 [R27+0x1a000], R26 ;  /* 0x01a0001a1b007388 */ /* 0x000fe80000000400 */
[----:B---3--:R-:W3:Y:S04]  /*2dc0*/  LDL.LU R3, [R1+0x17c] ;  /* 0x00017c0001037983 */ /* 0x008ee80000300800 */
[----:B0-----:R-:W3:Y:S04]  /*2dd0*/  LDL.LU R2, [R1+0x16c] ;  /* 0x00016c0001027983 */ /* 0x001ee80000300800 */
[----:B--2---:R0:W-:Y:S04]  /*2de0*/  STS.U16 [R27+0x1b000], R28 ;  /* 0x01b0001c1b007388 */ /* 0x0041e80000000400 */
[----:B0-----:R-:W2:Y:S04]  /*2df0*/  LDL.LU R28, [R1+0x15c] ;  /* 0x00015c00011c7983 */ /* 0x001ea80000300800 */
[----:B------:R-:W2:Y:S04]  /*2e00*/  LDL.LU R10, [R1+0x10c] ;  /* 0x00010c00010a7983 */ /* 0x000ea80000300800 */
        /* <DEDUP_REMOVED lines=17> */
[----:B------:R0:W-:Y:S04]  /*2f20*/  STS.U16 [R27+0x1c000], R24 ;  /* 0x01c000181b007388 */ /* 0x0001e80000000400 */
[----:B------:R1:W-:Y:S04]  /*2f30*/  STS.U16 [R27+0x1d000], R23 ;  /* 0x01d000171b007388 */ /* 0x0003e80000000400 */
[----:B------:R4:W-:Y:S04]  /*2f40*/  STS.U16 [R27+0x1e000], R21 ;  /* 0x01e000151b007388 */ /* 0x0009e80000000400 */
[----:B0-----:R-:W2:Y:S04]  /*2f50*/  LDL.LU R24, [R1+0x11c] ;  /* 0x00011c0001187983 */ /* 0x001ea80000300800 */
[----:B-1----:R-:W2:Y:S04]  /*2f60*/  LDL.LU R23, [R1+0x12c] ;  /* 0x00012c0001177983 */ /* 0x002ea80000300800 */
[----:B----4-:R-:W4:Y:S04]  /*2f70*/  LDL.LU R21, [R1+0x13c] ;  /* 0x00013c0001157983 */ /* 0x010f280000300800 */
[----:B------:R0:W-:Y:S04]  /*2f80*/  STS.U16 [R27+0x1f000], R0 ;  /* 0x01f000001b007388 */ /* 0x0001e80000000400 */
[----:B0-----:R-:W4:Y:S01]  /*2f90*/  LDL.LU R0, [R1+0x14c] ;  /* 0x00014c0001007983 */ /* 0x001f220000300800 */
[----:B------:R-:W-:-:S05]  /*2fa0*/  LOP3.LUT R6, R27, 0x20, RZ, 0x3c, !PT ;  /* 0x000000201b067812 */ /* 0x000fca00078e3cff */
[----:B------:R0:W-:Y:S04]  /*2fb0*/  STS.U16 [R6+0x400], R5 ;  /* 0x0004000506007388 */ /* 0x0001e80000000400 */
[----:B------:R1:W-:Y:S04]  /*2fc0*/  STS.U16 [R6+0x1400], R4 ;  /* 0x0014000406007388 */ /* 0x0003e80000000400 */
[----:B---3--:R3:W-:Y:S04]  /*2fd0*/  STS.U16 [R6+0x2400], R3 ;  /* 0x0024000306007388 */ /* 0x0087e80000000400 */
[----:B------:R3:W-:Y:S04]  /*2fe0*/  STS.U16 [R6+0x3400], R2 ;  /* 0x0034000206007388 */ /* 0x0007e80000000400 */
[----:B0-----:R-:W4:Y:S04]  /*2ff0*/  LDL.LU R5, [R1+0xaf4] ;  /* 0x000af40001057983 */ /* 0x001f280000300800 */
[----:B-1----:R-:W4:Y:S04]  /*3000*/  LDL.LU R4, [R1+0xaf0] ;  /* 0x000af00001047983 */ /* 0x002f280000300800 */
[----:B---3--:R-:W3:Y:S04]  /*3010*/  LDL.LU R3, [R1+0xaec] ;  /* 0x000aec0001037983 */ /* 0x008ee80000300800 */
[----:B------:R-:W3:Y:S04]  /*3020*/  LDL.LU R2, [R1+0xae8] ;  /* 0x000ae80001027983 */ /* 0x000ee80000300800 */
[----:B--2---:R0:W-:Y:S04]  /*3030*/  STS.U16 [R6+0x4400], R28 ;  /* 0x0044001c06007388 */ /* 0x0041e80000000400 */
[----:B0-----:R-:W2:Y:S04]  /*3040*/  LDL.LU R28, [R1+0xae4] ;  /* 0x000ae400011c7983 */ /* 0x001ea80000300800 */
[----:B----4-:R-:W-:Y:S04]  /*3050*/  STS.U16 [R6+0x5400], R0 ;  /* 0x0054000006007388 */ /* 0x010fe80000000400 */
[----:B------:R-:W-:Y:S04]  /*3060*/  STS.U16 [R6+0x6400], R21 ;  /* 0x0064001506007388 */ /* 0x000fe80000000400 */
[----:B------:R-:W-:Y:S04]  /*3070*/  STS.U16 [R6+0x7400], R23 ;  /* 0x0074001706007388 */ /* 0x000fe80000000400 */
[----:B------:R-:W-:Y:S04]  /*3080*/  STS.U16 [R6+0x8400], R24 ;  /* 0x0084001806007388 */ /* 0x000fe80000000400 */
[----:B------:R-:W-:Y:S04]  /*3090*/  STS.U16 [R6+0x9400], R10 ;  /* 0x0094000a06007388 */ /* 0x000fe80000000400 */
[----:B------:R-:W-:Y:S04]  /*30a0*/  STS.U16 [R6+0xa400], R11 ;  /* 0x00a4000b06007388 */ /* 0x000fe80000000400 */
[----:B------:R0:W-:Y:S04]  /*30b0*/  STS.U16 [R6+0xb400], R15 ;  /* 0x00b4000f06007388 */ /* 0x0001e80000000400 */
[----:B0-----:R-:W4:Y:S04]  /*30c0*/  LDL.LU R15, [R1+0x198] ;  /* 0x00019800010f7983 */ /* 0x001f280000300800 */
[----:B------:R-:W-:Y:S04]  /*30d0*/  STS.U16 [R6+0xc400], R29 ;  /* 0x00c4001d06007388 */ /* 0x000fe80000000400 */
[----:B------:R0:W-:Y:S04]  /*30e0*/  STS.U16 [R6+0xd400], R16 ;  /* 0x00d4001006007388 */ /* 0x0001e80000000400 */
        /* <DEDUP_REMOVED lines=10> */
[----:B------:R1:W-:Y:S04]  /*3190*/  STS.U16 [R6+0x18400], R8 ;  /* 0x0184000806007388 */ /* 0x0003e80000000400 */
[----:B------:R1:W-:Y:S04]  /*31a0*/  STS.U16 [R6+0x19400], R7 ;  /* 0x0194000706007388 */ /* 0x0003e80000000400 */
[----:B------:R1:W-:Y:S01]  /*31b0*/  STS.U16 [R6+0x1a400], R26 ;  /* 0x01a4001a06007388 */ /* 0x0003e20000000400 */
[----:B0-----:R-:W-:-:S03]  /*31c0*/  LOP3.LUT R16, R27, 0x40, RZ, 0x3c, !PT ;  /* 0x000000401b107812 */ /* 0x001fc600078e3cff */
[----:B----4-:R0:W-:Y:S04]  /*31d0*/  STL [R1+0xae0], R15 ;  /* 0x000ae00f01007387 */ /* 0x0101e80000100800 */
[----:B------:R-:W4:Y:S04]  /*31e0*/  LDL.LU R29, [R1+0x188] ;  /* 0x00018800011d7983 */ /* 0x000f280000300800 */
[----:B-1----:R-:W4:Y:S04]  /*31f0*/  LDL.LU R9, [R1+0x178] ;  /* 0x0001780001097983 */ /* 0x002f280000300800 */
[----:B------:R-:W4:Y:S04]  /*3200*/  LDL.LU R8, [R1+0x168] ;  /* 0x0001680001087983 */ /* 0x000f280000300800 */
        /* <DEDUP_REMOVED lines=8> */
[----:B------:R-:W4:Y:S01]  /*3290*/  LDL.LU R11, [R1+0x8c] ;  /* 0x00008c00010b7983 */ /* 0x000f220000300800 */
[----:B0-----:R-:W-:-:S03]  /*32a0*/  LOP3.LUT R15, R27, 0x20, RZ, 0x3c, !PT ;  /* 0x000000201b0f7812 */ /* 0x001fc600078e3cff */
        /* <DEDUP_REMOVED lines=9> */
[----:B--2---:R0:W-:Y:S04]  /*3340*/  STS.U16 [R15+0x1b400], R28 ;  /* 0x01b4001c0f007388 */ /* 0x0041e80000000400 */
[----:B---3--:R1:W-:Y:S04]  /*3350*/  STS.U16 [R15+0x1c400], R2 ;  /* 0x01c400020f007388 */ /* 0x0083e80000000400 */
[----:B------:R2:W-:Y:S04]  /*3360*/  STS.U16 [R15+0x1d400], R3 ;  /* 0x01d400030f007388 */ /* 0x0005e80000000400 */
[----:B0-----:R-:W3:Y:S04]  /*3370*/  LDL.LU R28, [R1+0xe8] ;  /* 0x0000e800011c7983 */ /* 0x001ee80000300800 */
[----:B-1----:R-:W3:Y:S04]  /*3380*/  LDL.LU R2, [R1+0xf8] ;  /* 0x0000f80001027983 */ /* 0x002ee80000300800 */
[----:B--2---:R-:W2:Y:S04]  /*3390*/  LDL.LU R3, [R1+0x108] ;  /* 0x0001080001037983 */ /* 0x004ea80000300800 */
[----:B------:R0:W-:Y:S04]  /*33a0*/  STS.U16 [R15+0x1e400], R4 ;  /* 0x01e400040f007388 */ /* 0x0001e80000000400 */
[----:B------:R1:W-:Y:S04]  /*33b0*/  STS.U16 [R15+0x1f400], R5 ;  /* 0x01f400050f007388 */ /* 0x0003e80000000400 */
[----:B0-----:R-:W2:Y:S04]  /*33c0*/  LDL.LU R4, [R1+0x118] ;  /* 0x0001180001047983 */ /* 0x001ea80000300800 */
[----:B------:R-:W-:Y:S04]  /*33d0*/  STL [R1+0xa98], R16 ;  /* 0x000a981001007387 */ /* 0x000fe80000100800 */
[----:B-1----:R-:W2:Y:S04]  /*33e0*/  LDL.LU R15, [R1+0xae0] ;  /* 0x000ae000010f7983 */ /* 0x002ea80000300800 */
[----:B------:R-:W3:Y:S04]  /*33f0*/  LDL.LU R5, [R1+0x128] ;  /* 0x0001280001057983 */ /* 0x000ee80000300800 */
[----:B--2---:R0:W-:Y:S04]  /*3400*/  STS.U16 [R16+0x800], R15 ;  /* 0x0008000f10007388 */ /* 0x0041e80000000400 */
[----:B----4-:R1:W-:Y:S04]  /*3410*/  STS.U16 [R16+0x1800], R29 ;  /* 0x0018001d10007388 */ /* 0x0103e80000000400 */
[----:B------:R2:W-:Y:S04]  /*3420*/  STS.U16 [R16+0x2800], R9 ;  /* 0x0028000910007388 */ /* 0x0005e80000000400 */
[----:B0-----:R0:W5:Y:S04]  /*3430*/  LDL.LU R15, [R1+0xadc] ;  /* 0x000adc00010f7983 */ /* 0x0011680000300800 */
[----:B-1----:R-:W4:Y:S04]  /*3440*/  LDL.LU R29, [R1+0xad8] ;  /* 0x000ad800011d7983 */ /* 0x002f280000300800 */
[----:B--2---:R-:W2:Y:S04]  /*3450*/  LDL.LU R9, [R1+0xad4] ;  /* 0x000ad40001097983 */ /* 0x004ea80000300800 */
[----:B------:R1:W-:Y:S04]  /*3460*/  STS.U16 [R16+0x3800], R8 ;  /* 0x0038000810007388 */ /* 0x0003e80000000400 */
[----:B------:R0:W-:Y:S04]  /*3470*/  STS.U16 [R16+0x4800], R7 ;  /* 0x0048000710007388 */ /* 0x0001e80000000400 */
[----:B------:R3:W-:Y:S04]  /*3480*/  STS.U16 [R16+0x5800], R6 ;  /* 0x0058000610007388 */ /* 0x0007e80000000400 */
[----:B-1----:R-:W2:Y:S04]  /*3490*/  LDL.LU R8, [R1+0xad0] ;  /* 0x000ad00001087983 */ /* 0x002ea80000300800 */
[----:B0-----:R-:W2:Y:S04]  /*34a0*/  LDL.LU R7, [R1+0xacc] ;  /* 0x000acc0001077983 */ /* 0x001ea80000300800 */
[----:B---3--:R-:W3:Y:S04]  /*34b0*/  LDL.LU R6, [R1+0xac8] ;  /* 0x000ac80001067983 */ /* 0x008ee80000300800 */
[----:B------:R0:W-:Y:S04]  /*34c0*/  STS.U16 [R16+0x6800], R26 ;  /* 0x0068001a10007388 */ /* 0x0001e80000000400 */
[----:B------:R-:W-:Y:S04]  /*34d0*/  STS.U16 [R16+0x7800], R5 ;  /* 0x0078000510007388 */ /* 0x000fe80000000400 */
[----:B0-----:R-:W2:Y:S04]  /*34e0*/  LDL.LU R26, [R1+0xac4] ;  /* 0x000ac400011a7983 */ /* 0x001ea80000300800 */
        /* <DEDUP_REMOVED lines=14> */
[----:B------:R-:W-:Y:S04]  /*35d0*/  STS.U16 [R16+0x16800], R13 ;  /* 0x0168000d10007388 */ /* 0x000fe80000000400 */
[----:B0-----:R-:W3:Y:S04]  /*35e0*/  LDL.LU R25, [R1+0x1ac] ;  /* 0x0001ac0001197983 */ /* 0x001ee80000300800 */
[----:B------:R-:W-:Y:S04]  /*35f0*/  STS.U16 [R16+0x17800], R18 ;  /* 0x0178001210007388 */ /* 0x000fe80000000400 */
[----:B-1----:R-:W4:Y:S04]  /*3600*/  LDL.LU R14, [R1+0x1a8] ;  /* 0x0001a800010e7983 */ /* 0x002f280000300800 */
[----:B------:R0:W-:Y:S04]  /*3610*/  STS.U16 [R16+0x18800], R20 ;  /* 0x0188001410007388 */ /* 0x0001e80000000400 */
[----:B------:R-:W4:Y:S04]  /*3620*/  LDL.LU R12, [R1+0x1a0] ;  /* 0x0001a000010c7983 */ /* 0x000f280000300800 */
[----:B------:R1:W-:Y:S04]  /*3630*/  STS.U16 [R16+0x19800], R19 ;  /* 0x0198001310007388 */ /* 0x0003e80000000400 */
[----:B0-----:R-:W4:Y:S04]  /*3640*/  LDL.LU R20, [R1+0x190] ;  /* 0x0001900001147983 */ /* 0x001f280000300800 */
[----:B------:R0:W-:Y:S04]  /*3650*/  STS.U16 [R16+0x1a800], R22 ;  /* 0x01a8001610007388 */ /* 0x0001e80000000400 */
[----:B-1----:R-:W4:Y:S04]  /*3660*/  LDL.LU R19, [R1+0x180] ;  /* 0x0001800001137983 */ /* 0x002f280000300800 */
[----:B0-----:R-:W4:Y:S01]  /*3670*/  LDL.LU R22, [R1+0x170] ;  /* 0x0001700001167983 */ /* 0x001f220000300800 */
[----:B------:R-:W-:-:S03]  /*3680*/  LOP3.LUT R0, R27, 0x60, RZ, 0x3c, !PT ;  /* 0x000000601b007812 */ /* 0x000fc600078e3cff */
[----:B------:R-:W4:Y:S04]  /*3690*/  LDL.LU R27, [R1+0x160] ;  /* 0x00016000011b7983 */ /* 0x000f280000300800 */
        /* <DEDUP_REMOVED lines=15> */
[----:B---3--:R0:W-:Y:S04]  /*3790*/  STS.U16 [R16+0x1c800], R6 ;  /* 0x01c8000610007388 */ /* 0x0081e80000000400 */
[----:B------:R1:W-:Y:S04]  /*37a0*/  STS.U16 [R16+0x1d800], R7 ;  /* 0x01d8000710007388 */ /* 0x0003e80000000400 */
[----:B------:R3:W-:Y:S04]  /*37b0*/  STS.U16 [R16+0x1e800], R8 ;  /* 0x01e8000810007388 */ /* 0x0007e80000000400 */
[----:B0-----:R-:W2:Y:S04]  /*37c0*/  LDL.LU R6, [R1+0x110] ;  /* 0x0001100001067983 */ /* 0x001ea80000300800 */
[----:B-1----:R-:W2:Y:S04]  /*37d0*/  LDL.LU R7, [R1+0x120] ;  /* 0x0001200001077983 */ /* 0x002ea80000300800 */
[----:B---3--:R-:W3:Y:S04]  /*37e0*/  LDL.LU R8, [R1+0x130] ;  /* 0x0001300001087983 */ /* 0x008ee80000300800 */
[----:B------:R0:W-:Y:S04]  /*37f0*/  STS.U16 [R16+0x1f800], R9 ;  /* 0x01f8000910007388 */ /* 0x0001e80000000400 */
[----:B------:R1:W-:Y:S04]  /*3800*/  STS.U16 [R0+0xc00], R25 ;  /* 0x000c001900007388 */ /* 0x0003e80000000400 */
[----:B----4-:R4:W-:Y:S04]  /*3810*/  STS.U16 [R0+0x1c00], R14 ;  /* 0x001c000e00007388 */ /* 0x0109e80000000400 */
[----:B0-----:R-:W2:Y:S04]  /*3820*/  LDL.LU R16, [R1+0xac0] ;  /* 0x000ac00001107983 */ /* 0x001ea80000300800 */
[----:B------:R-:W2:Y:S04]  /*3830*/  LDL.LU R9, [R1+0x140] ;  /* 0x0001400001097983 */ /* 0x000ea80000300800 */
[----:B-1----:R0:W5:Y:S04]  /*3840*/  LDL.LU R25, [R1+0xabc] ;  /* 0x000abc0001197983 */ /* 0x0021680000300800 */
[----:B----4-:R-:W4:Y:S04]  /*3850*/  LDL.LU R14, [R1+0xab8] ;  /* 0x000ab800010e7983 */ /* 0x010f280000300800 */
[----:B------:R1:W-:Y:S04]  /*3860*/  STS.U16 [R0+0x2c00], R12 ;  /* 0x002c000c00007388 */ /* 0x0003e80000000400 */
[----:B------:R0:W-:Y:S04]  /*3870*/  STS.U16 [R0+0x3c00], R20 ;  /* 0x003c001400007388 */ /* 0x0001e80000000400 */
[----:B------:R0:W-:Y:S04]  /*3880*/  STS.U16 [R0+0x4c00], R19 ;  /* 0x004c001300007388 */ /* 0x0001e80000000400 */
[----:B-1----:R-:W2:Y:S04]  /*3890*/  LDL.LU R12, [R1+0xab4] ;  /* 0x000ab400010c7983 */ /* 0x002ea80000300800 */
[----:B0-----:R-:W2:Y:S04]  /*38a0*/  LDL.LU R20, [R1+0xab0] ;  /* 0x000ab00001147983 */ /* 0x001ea80000300800 */
[----:B------:R-:W2:Y:S04]  /*38b0*/  LDL.LU R19, [R1+0xaac] ;  /* 0x000aac0001137983 */ /* 0x000ea80000300800 */
[----:B------:R0:W-:Y:S04]  /*38c0*/  STS.U16 [R0+0x5c00], R22 ;  /* 0x005c001600007388 */ /* 0x0001e80000000400 */
[----:B0-----:R-:W2:Y:S04]  /*38d0*/  LDL.LU R22, [R1+0xaa8] ;  /* 0x000aa80001167983 */ /* 0x001ea80000300800 */
[----:B--2---:R0:W-:Y:S04]  /*38e0*/  STS.U16 [R0+0x1fc00], R22 ;  /* 0x01fc001600007388 */ /* 0x0041e80000000400 */
[----:B0-----:R-:W2:Y:S04]  /*38f0*/  LDL.LU R22, [R1+0x150] ;  /* 0x0001500001167983 */ /* 0x001ea80000300800 */
[----:B------:R0:W-:Y:S04]  /*3900*/  STS.U16 [R0+0x6c00], R27 ;  /* 0x006c001b00007388 */ /* 0x0001e80000000400 */
[----:B0-----:R0:W5:Y:S04]  /*3910*/  LDL.LU R27, [R1+0xaa4] ;  /* 0x000aa400011b7983 */ /* 0x0011680000300800 */
[----:B--2---:R-:W-:Y:S04]  /*3920*/  STS.U16 [R0+0x7c00], R22 ;  /* 0x007c001600007388 */ /* 0x004fe80000000400 */
[----:B------:R-:W-:Y:S04]  /*3930*/  STS.U16 [R0+0x8c00], R9 ;  /* 0x008c000900007388 */ /* 0x000fe80000000400 */
[----:B---3--:R-:W-:Y:S04]  /*3940*/  STS.U16 [R0+0x9c00], R8 ;  /* 0x009c000800007388 */ /* 0x008fe80000000400 */
[----:B------:R-:W-:Y:S04]  /*3950*/  STS.U16 [R0+0xac00], R7 ;  /* 0x00ac000700007388 */ /* 0x000fe80000000400 */
[----:B------:R-:W-:Y:S04]  /*3960*/  STS.U16 [R0+0xbc00], R6 ;  /* 0x00bc000600007388 */ /* 0x000fe80000000400 */
[----:B------:R-:W-:Y:S04]  /*3970*/  STS.U16 [R0+0xcc00], R26 ;  /* 0x00cc001a00007388 */ /* 0x000fe80000000400 */
[----:B------:R-:W-:Y:S04]  /*3980*/  STS.U16 [R0+0xdc00], R5 ;  /* 0x00dc000500007388 */ /* 0x000fe80000000400 */
[----:B------:R-:W-:Y:S04]  /*3990*/  STS.U16 [R0+0xec00], R4 ;  /* 0x00ec000400007388 */ /* 0x000fe80000000400 */
[----:B------:R1:W-:Y:S04]  /*39a0*/  STS.U16 [R0+0xfc00], R3 ;  /* 0x00fc000300007388 */ /* 0x0003e80000000400 */
        /* <DEDUP_REMOVED lines=12> */
[----:B------:R-:W-:Y:S01]  /*3a70*/  STS.U16 [R0+0x1cc00], R12 ;  /* 0x01cc000c00007388 */ /* 0x000fe20000000400 */
[----:B-1----:R-:W-:-:S03]  /*3a80*/  IMAD.MOV.U32 R3, RZ, RZ, 0x3f800000 ;  /* 0x3f800000ff037424 */ /* 0x002fc600078e00ff */
[----:B----4-:R-:W-:Y:S01]  /*3a90*/  STS.U16 [R0+0x1dc00], R14 ;  /* 0x01dc000e00007388 */ /* 0x010fe20000000400 */
[----:B--2---:R-:W-:-:S03]  /*3aa0*/  IMAD.MOV.U32 R2, RZ, RZ, 0x3f800000 ;  /* 0x3f800000ff027424 */ /* 0x004fc600078e00ff */
[----:B------:R1:W-:Y:S02]  /*3ab0*/  STS.U16 [R0+0x1ec00], R16 ;  /* 0x01ec001000007388 */ /* 0x0003e40000000400 */
[----:B-1----:R-:W-:-:S05]  /*3ac0*/  MOV R0, 0xff800000 ;  /* 0xff80000000007802 */ /* 0x002fca0000000f00 */
[----:B------:R-:W-:Y:S04]  /*3ad0*/  STL [R1+0x230], R0 ;  /* 0x0002300001007387 */ /* 0x000fe80000100800 */
[----:B------:R-:W-:Y:S04]  /*3ae0*/  STL [R1+0x68c], R3 ;  /* 0x00068c0301007387 */ /* 0x000fe80000100800 */
[----:B------:R-:W-:Y:S04]  /*3af0*/  STL [R1+0x690], R2 ;  /* 0x0006900201007387 */ /* 0x000fe80000100800 */
[----:B------:R-:W-:Y:S04]  /*3b00*/  STL [R1+0x5a0], RZ ;  /* 0x0005a0ff01007387 */ /* 0x000fe80000100800 */
[----:B------:R1:W-:Y:S04]  /*3b10*/  STL [R1+0x22c], R0 ;  /* 0x00022c0001007387 */ /* 0x0003e80000100800 */
[----:B------:R0:W-:Y:S04]  /*3b20*/  STL [R1+0x5a4], RZ ;  /* 0x0005a4ff01007387 */ /* 0x0001e80000100800 */
        /* <DEDUP_REMOVED lines=125> */
[----:B------:R0:W-:Y:S01]  /*4300*/  STL [R1+0x64c], RZ ;  /* 0x00064cff01007387 */ /* 0x0001e20000100800 */
[----:B-1----:R-:W-:-:S02]  /*4310*/  LOP3.LUT R0, R29, 0x1ff, RZ, 0xc0, !PT ;  /* 0x000001ff1d007812 */ /* 0x002fc400078ec0ff */
[----:B------:R-:W-:Y:S01]  /*4320*/  SHF.L.U32 R10, R29, 0x1, RZ ;  /* 0x000000011d0a7819 */ /* 0x000fe200000006ff */
[----:B------:R-:W-:Y:S05]  /*4330*/  @!P0 BRA `(.L_x_0) ;  /* 0x0002948000008947 */ /* 0x000fea0003800000 */
[----:B-----5:R-:W-:Y:S01]  /*4340*/  SHF.R.U32.HI R25, RZ, 0x8, R25 ;  /* 0x00000008ff197819 */ /* 0x020fe20000011619 */
[----:B------:R-:W-:Y:S01]  /*4350*/  IMAD.MOV.U32 R3, RZ, RZ, c[0x0][0x1a4] ;  /* 0x00006900ff037624 */ /* 0x000fe200078e00ff */
[----:B------:R-:W1:Y:S01]  /*4360*/  S2R R13, SR_CTAID.Y ;  /* 0x00000000000d7919 */ /* 0x000e620000002600 */
[----:B------:R-:W-:Y:S01]  /*4370*/  IMAD R5, R15, c[0x0][0x1a8], RZ ;  /* 0x00006a000f057a24 */ /* 0x000fe200078e02ff */
[----:B------:R-:W-:Y:S01]  /*4380*/  SGXT.U32 R25, R25, 0x1 ;  /* 0x000000011919781a */ /* 0x000fe20000000000 */
[----:B------:R-:W-:Y:S01]  /*4390*/  IMAD.SHL.U32 R0, R0, 0x2, RZ ;  /* 0x0000000200007824 */ /* 0x000fe200078e00ff */
[----:B------:R-:W-:Y:S01]  /*43a0*/  LOP3.LUT R4, R29, 0x180, RZ, 0xc0, !PT ;  /* 0x000001801d047812 */ /* 0x000fe200078ec0ff */
[----:B------:R-:W-:Y:S01]  /*43b0*/  IMAD.SHL.U32 R7, R5, 0x2, RZ ;  /* 0x0000000205077824 */ /* 0x000fe200078e00ff */
[----:B------:R-:W-:Y:S01]  /*43c0*/  LOP3.LUT R15, R10, 0x10, RZ, 0xc0, !PT ;  /* 0x000000100a0f7812 */ /* 0x000fe200078ec0ff */
[----:B------:R-:W-:Y:S01]  /*43d0*/  IMAD R18, R25, c[0x0][0x1a4], RZ ;  /* 0x0000690019127a24 */ /* 0x000fe200078e02ff */
[----:B------:R-:W-:Y:S01]  /*43e0*/  SHF.R.U32.HI R11, RZ, 0x3, R4 ;  /* 0x00000003ff0b7819 */ /* 0x000fe20000011604 */
[----:B------:R-:W-:Y:S01]  /*43f0*/  IMAD.HI R5, R5, 0x2, RZ ;  /* 0x0000000205057827 */ /* 0x000fe200078e02ff */
[----:B------:R-:W-:-:S02]  /*4400*/  SHF.L.U32 R12, R29, 0x8, RZ ;  /* 0x000000081d0c7819 */ /* 0x000fc400000006ff */
[----:B------:R-:W-:Y:S01]  /*4410*/  LOP3.LUT R0, R0, R11, RZ, 0x3c, !PT ;  /* 0x0000000b00007212 */ /* 0x000fe200078e3cff */
[----:B------:R-:W-:Y:S01]  /*4420*/  IMAD R25, R3, 0x2, R18 ;  /* 0x0000000203197824 */ /* 0x000fe200078e0212 */
[----:B------:R-:W-:Y:S02]  /*4430*/  LOP3.LUT R11, R29, 0x7, RZ, 0xc0, !PT ;  /* 0x000000071d0b7812 */ /* 0x000fe400078ec0ff */
[----:B------:R-:W-:Y:S01]  /*4440*/  LOP3.LUT R15, R15, 0x1e0, R29, 0xf8, !PT ;  /* 0x000001e00f0f7812 */ /* 0x000fe200078ef81d */
[----:B------:R2:W-:Y:S01]  /*4450*/  STL [R1+0x4d4], R0 ;  /* 0x0004d40001007387 */ /* 0x0005e20000100800 */
[----:B------:R-:W-:Y:S01]  /*4460*/  LEA R21, R3, R25, 0x1 ;  /* 0x0000001903157211 */ /* 0x000fe200078e08ff */
[----:B------:R-:W-:Y:S01]  /*4470*/  IMAD R16, R11, 0x210, RZ ;  /* 0x000002100b107824 */ /* 0x000fe200078e02ff */
[----:B------:R-:W-:-:S03]  /*4480*/  LOP3.LUT R12, R12, 0x1000, RZ, 0xc0, !PT ;  /* 0x000010000c0c7812 */ /* 0x000fc600078ec0ff */
[----:B------:R-:W-:Y:S01]  /*4490*/  IMAD R19, R3, 0x2, R21 ;  /* 0x0000000203137824 */ /* 0x000fe200078e0215 */
[----:B------:R-:W-:Y:S01]  /*44a0*/  LOP3.LUT R15, R16, R15, RZ, 0x3c, !PT ;  /* 0x0000000f100f7212 */ /* 0x000fe200078e3cff */
[----:B-1----:R-:W-:Y:S02]  /*44b0*/  IMAD R2, R13, c[0x0][0x1a0], RZ ;  /* 0x000068000d027a24 */ /* 0x002fe400078e02ff */
[C---:B------:R-:W-:Y:S02]  /*44c0*/  IMAD R24, R3.reuse, 0x2, R19 ;  /* 0x0000000203187824 */ /* 0x040fe400078e0213 */
[C---:B------:R-:W-:Y:S02]  /*44d0*/  IMAD.SHL.U32 R6, R2.reuse, 0x2, RZ ;  /* 0x0000000202067824 */ /* 0x040fe400078e00ff */
[----:B------:R-:W-:Y:S01]  /*44e0*/  IMAD.HI R8, R2, 0x2, RZ ;  /* 0x0000000202087827 */ /* 0x000fe200078e02ff */
[----:B------:R-:W-:Y:S02]  /*44f0*/  LEA R22, R3, R24, 0x1 ;  /* 0x0000001803167211 */ /* 0x000fe400078e08ff */
[----:B------:R-:W-:Y:S01]  /*4500*/  IADD3 R2, P0, P1, R7, c[0x0][0x168], R6 ;  /* 0x00005a0007027a10 */ /* 0x000fe2000791e006 */
[----:B------:R-:W-:Y:S01]  /*4510*/  IMAD R4, R13, c[0x0][0x1b0], RZ ;  /* 0x00006c000d047a24 */ /* 0x000fe200078e02ff */
[----:B------:R-:W-:-:S02]  /*4520*/  LEA R23, R3, R22, 0x1 ;  /* 0x0000001603177211 */ /* 0x000fc400078e08ff */
[----:B------:R-:W-:Y:S01]  /*4530*/  IADD3.X R5, R5, c[0x0][0x16c], R8, P0, P1 ;  /* 0x00005b0005057a10 */ /* 0x000fe200007e2408 */
[C---:B--2---:R-:W-:Y:S01]  /*4540*/  IMAD.SHL.U32 R0, R4.reuse, 0x2, RZ ;  /* 0x0000000204007824 */ /* 0x044fe200078e00ff */
[----:B------:R-:W-:Y:S01]  /*4550*/  LOP3.LUT R7, R29, 0x7f, RZ, 0xc0, !PT ;  /* 0x0000007f1d077812 */ /* 0x000fe200078ec0ff */
[----:B------:R-:W-:Y:S01]  /*4560*/  IMAD R20, R3, 0x2, R23 ;  /* 0x0000000203147824 */ /* 0x000fe200078e0217 */
[----:B------:R-:W-:Y:S01]  /*4570*/  SHF.R.U32.HI R6, RZ, 0x7, R29 ;  /* 0x00000007ff067819 */ /* 0x000fe2000001161d */
[----:B------:R-:W-:-:S03]  /*4580*/  IMAD.HI R4, R4, 0x2, RZ ;  /* 0x0000000204047827 */ /* 0x000fc600078e02ff */
[----:B------:R-:W-:Y:S01]  /*4590*/  LEA R9, R3, R20, 0x1 ;  /* 0x0000001403097211 */ /* 0x000fe200078e08ff */
[----:B------:R-:W-:Y:S01]  /*45a0*/  IMAD R7, R7, c[0x0][0x1b4], RZ ;  /* 0x00006d0007077a24 */ /* 0x000fe200078e02ff */
[----:B------:R-:W-:-:S03]  /*45b0*/  SGXT.U32 R6, R6, 0x2 ;  /* 0x000000020606781a */ /* 0x000fc60000000000 */
[----:B------:R-:W-:Y:S02]  /*45c0*/  IMAD R8, R3, 0x2, R9 ;  /* 0x0000000203087824 */ /* 0x000fe400078e0209 */
[----:B------:R-:W-:Y:S02]  /*45d0*/  IMAD.SHL.U32 R13, R7, 0x2, RZ ;  /* 0x00000002070d7824 */ /* 0x000fe400078e00ff */
[----:B------:R-:W-:Y:S02]  /*45e0*/  IMAD R17, R3, 0x2, R8 ;  /* 0x0000000203117824 */ /* 0x000fe400078e0208 */
[----:B------:R-:W-:Y:S01]  /*45f0*/  IMAD.HI R7, R7, 0x2, RZ ;  /* 0x0000000207077827 */ /* 0x000fe200078e02ff */
[----:B------:R-:W-:-:S03]  /*4600*/  IADD3 R0, P0, P1, R13, c[0x0][0x170], R0 ;  /* 0x00005c000d007a10 */ /* 0x000fc6000791e000 */
[----:B------:R-:W-:Y:S01]  /*4610*/  IMAD R10, R3, 0x2, R17 ;  /* 0x00000002030a7824 */ /* 0x000fe200078e0211 */
[----:B------:R-:W-:Y:S01]  /*4620*/  IADD3.X R4, R7, c[0x0][0x174], R4, P0, P1 ;  /* 0x00005d0007047a10 */ /* 0x000fe200007e2404 */
[----:B------:R1:W-:Y:S01]  /*4630*/  STL [R1+0xb18], R0 ;  /* 0x000b180001007387 */ /* 0x0003e20000100800 */
[----:B------:R-:W-:Y:S01]  /*4640*/  LEA R26, P0, R18, R2, 0x1 ;  /* 0x00000002121a7211 */ /* 0x000fe200078008ff */
[----:B------:R-:W-:Y:S01]  /*4650*/  IMAD R6, R6, c[0x0][0x1b8], RZ ;  /* 0x00006e0006067a24 */ /* 0x000fe200078e02ff */
[----:B------:R-:W-:Y:S01]  /*4660*/  LEA R14, R3, R10, 0x1 ;  /* 0x0000000a030e7211 */ /* 0x000fe200078e08ff */
[----:B------:R-:W-:Y:S01]  /*4670*/  STL [R1+0xb70], R4 ;  /* 0x000b700401007387 */ /* 0x000fe20000100800 */
[----:B------:R-:W-:Y:S02]  /*4680*/  LEA R28, P1, R25, R2, 0x1 ;  /* 0x00000002191c7211 */ /* 0x000fe400078208ff */
[----:B------:R-:W-:Y:S01]  /*4690*/  MOV R7, c[0x0][0x1b8] ;  /* 0x00006e0000077a02 */ /* 0x000fe20000000f00 */
[----:B------:R-:W-:Y:S01]  /*46a0*/  IMAD R11, R3, 0x2, R14 ;  /* 0x00000002030b7824 */ /* 0x000fe200078e020e */
[----:B------:R-:W-:Y:S01]  /*46b0*/  LEA.HI.X.SX32 R29, R25, R5, 0x1, P1 ;  /* 0x00000005191d7211 */ /* 0x000fe200008f0eff */
[----:B-1----:R-:W-:-:S03]  /*46c0*/  IMAD.IADD R0, R12, 0x1, R15 ;  /* 0x000000010c007824 */ /* 0x002fc600078e020f */
[C---:B------:R-:W-:Y:S02]  /*46d0*/  LEA R13, R3.reuse, R11, 0x1 ;  /* 0x0000000b030d7211 */ /* 0x040fe400078e08ff */
[----:B------:R1:W-:Y:S03]  /*46e0*/  STL [R1+0x544], R0 ;  /* 0x0005440001007387 */ /* 0x0003e60000100800 */
[----:B------:R-:W-:-:S04]  /*46f0*/  IMAD R12, R3, 0x2, R13 ;  /* 0x00000002030c7824 */ /* 0x000fc800078e020d */
[----:B------:R-:W-:Y:S01]  /*4700*/  IMAD R15, R3, 0x2, R12 ;  /* 0x00000002030f7824 */ /* 0x000fe200078e020c */
[----:B------:R2:W-:Y:S01]  /*4710*/  STL.64 [R1+0xba0], R12 ;  /* 0x000ba00c01007387 */ /* 0x0005e20000100a00 */
[----:B-1----:R-:W-:-:S03]  /*4720*/  IMAD R0, R7, 0x4, R6 ;  /* 0x0000000407007824 */ /* 0x002fc600078e0206 */
[----:B------:R1:W-:Y:S01]  /*4730*/  STL [R1+0xa90], R26 ;  /* 0x000a901a01007387 */ /* 0x0003e20000100800 */
[----:B------:R-:W-:Y:S02]  /*4740*/  IMAD R16, R3, 0x2, R15 ;  /* 0x0000000203107824 */ /* 0x000fe400078e020f */
[----:B------:R-:W-:Y:S01]  /*4750*/  IMAD R0, R7, 0x4, R0 ;  /* 0x0000000407007824 */ /* 0x000fe200078e0200 */
[----:B--2---:R-:W-:Y:S01]  /*4760*/  MOV R13, R27 ;  /* 0x0000001b000d7202 */ /* 0x004fe20000000f00 */
[----:B------:R-:W-:Y:S01]  /*4770*/  IMAD.MOV.U32 R12, RZ, RZ, R26 ;  /* 0x000000ffff0c7224 */ /* 0x000fe200078e001a */
[-C--:B------:R-:W-:Y:S02]  /*4780*/  LEA.HI.X.SX32 R13, R18, R5.reuse, 0x1, P0 ;  /* 0x00000005120d7211 */ /* 0x080fe400000f0eff */
[-C--:B-1----:R-:W-:Y:S02]  /*4790*/  LEA R26, P2, R21, R2.reuse, 0x1 ;  /* 0x00000002151a7211 */ /* 0x082fe400078408ff */
[----:B------:R-:W-:Y:S01]  /*47a0*/  LEA R12, P0, R19, R2, 0x1 ;  /* 0x00000002130c7211 */ /* 0x000fe200078008ff */
[----:B------:R1:W-:Y:S01]  /*47b0*/  STL [R1+0xa94], R13 ;  /* 0x000a940d01007387 */ /* 0x0003e20000100800 */
[----:B------:R-:W-:-:S02]  /*47c0*/  LEA.HI.X.SX32 R27, R21, R5, 0x1, P2 ;  /* 0x00000005151b7211 */ /* 0x000fc400010f0eff */
[----:B------:R-:W-:Y:S01]  /*47d0*/  LEA R18, R3, R16, 0x1 ;  /* 0x0000001003127211 */ /* 0x000fe200078e08ff */
[----:B------:R-:W-:Y:S01]  /*47e0*/  STL.64 [R1+0xa88], R28 ;  /* 0x000a881c01007387 */ /* 0x000fe20000100a00 */
[----:B------:R-:W-:-:S03]  /*47f0*/  LEA R0, R7, R0, 0x2 ;  /* 0x0000000007007211 */ /* 0x000fc600078e10ff */
[----:B------:R2:W-:Y:S01]  /*4800*/  STL.64 [R1+0xa80], R26 ;  /* 0x000a801a01007387 */ /* 0x0005e20000100a00 */
[----:B-1----:R-:W-:Y:S01]  /*4810*/  LEA.HI.X.SX32 R13, R19, R5, 0x1, P0 ;  /* 0x00000005130d7211 */ /* 0x002fe200000f0eff */
[----:B------:R-:W-:Y:S02]  /*4820*/  IMAD R19, R3, 0x2, R18 ;  /* 0x0000000203137824 */ /* 0x000fe400078e0212 */
[----:B------:R-:W-:Y:S02]  /*4830*/  IMAD R0, R7, 0x4, R0 ;  /* 0x0000000407007824 */ /* 0x000fe400078e0200 */
[----:B------:R1:W-:Y:S01]  /*4840*/  STL.64 [R1+0xa78], R12 ;  /* 0x000a780c01007387 */ /* 0x0003e20000100a00 */
[----:B------:R-:W-:Y:S02]  /*4850*/  IMAD R21, R3, 0x2, R19 ;  /* 0x0000000203157824 */ /* 0x000fe400078e0213 */
[----:B------:R-:W-:Y:S01]  /*4860*/  IMAD R0, R7, 0x4, R0 ;  /* 0x0000000407007824 */ /* 0x000fe200078e0200 */
[----:B------:R3:W-:Y:S01]  /*4870*/  STL.64 [R1+0xb98], R18 ;  /* 0x000b981201007387 */ /* 0x0007e20000100a00 */
[----:B--2---:R-:W-:-:S04]  /*4880*/  LEA R26, P0, R24, R2, 0x1 ;  /* 0x00000002181a7211 */ /* 0x004fc800078008ff */
[----:B------:R-:W-:Y:S02]  /*4890*/  LEA.HI.X.SX32 R27, R24, R5, 0x1, P0 ;  /* 0x00000005181b7211 */ /* 0x000fe400000f0eff */
[----:B-1----:R-:W-:-:S03]  /*48a0*/  LEA R12, P1, R22, R2, 0x1 ;  /* 0x00000002160c7211 */ /* 0x002fc600078208ff */
[----:B------:R1:W-:Y:S01]  /*48b0*/  STL.64 [R1+0xa70], R26 ;  /* 0x000a701a01007387 */ /* 0x0003e20000100a00 */
[----:B------:R-:W-:Y:S02]  /*48c0*/  LEA.HI.X.SX32 R13, R22, R5, 0x1, P1 ;  /* 0x00000005160d7211 */ /* 0x000fe400008f0eff */
[----:B---3--:R-:W-:Y:S02]  /*48d0*/  LEA R18, P0, R23, R2, 0x1 ;  /* 0x0000000217127211 */ /* 0x008fe400078008ff */
[----:B------:R-:W-:Y:S01]  /*48e0*/  LEA R22, R3, R21, 0x1 ;  /* 0x0000001503167211 */ /* 0x000fe200078e08ff */
[----:B------:R2:W-:Y:S01]  /*48f0*/  STL.64 [R1+0xa68], R12 ;  /* 0x000a680c01007387 */ /* 0x0005e20000100a00 */
[----:B------:R-:W-:Y:S02]  /*4900*/  LEA.HI.X.SX32 R19, R23, R5, 0x1, P0 ;  /* 0x0000000517137211 */ /* 0x000fe400000f0eff */
[----:B------:R-:W-:Y:S01]  /*4910*/  MOV R23, R0 ;  /* 0x0000000000177202 */ /* 0x000fe20000000f00 */
[----:B------:R-:W-:-:S02]  /*4920*/  IMAD R25, R3, 0x2, R22 ;  /* 0x0000000203197824 */ /* 0x000fc400078e0216 */
[----:B------:R3:W-:Y:S02]  /*4930*/  STL.64 [R1+0xa60], R18 ;  /* 0x000a601201007387 */ /* 0x0007e40000100a00 */
[----:B------:R-:W-:Y:S02]  /*4940*/  IMAD R0, R7, 0x4, R23 ;  /* 0x0000000407007824 */ /* 0x000fe400078e0217 */
[----:B-1----:R-:W-:Y:S01]  /*4950*/  IMAD R26, R3, 0x2, R25 ;  /* 0x00000002031a7824 */ /* 0x002fe200078e0219 */
[C---:B--2---:R-:W-:Y:S02]  /*4960*/  LEA R12, P1, R20.reuse, R2, 0x1 ;  /* 0x00000002140c7211 */ /* 0x044fe400078208ff */
[----:B------:R-:W-:Y:S01]  /*4970*/  LEA R24, R7, R0, 0x2 ;  /* 0x0000000007187211 */ /* 0x000fe200078e10ff */
[----:B------:R-:W-:Y:S01]  /*4980*/  IMAD R28, R3, 0x2, R26 ;  /* 0x00000002031c7824 */ /* 0x000fe200078e021a */
[----:B------:R-:W-:Y:S02]  /*4990*/  LEA.HI.X.SX32 R13, R20, R5, 0x1, P1 ;  /* 0x00000005140d7211 */ /* 0x000fe400008f0eff */
[----:B---3--:R-:W-:Y:S01]  /*49a0*/  LEA R18, P0, R9, R2, 0x1 ;  /* 0x0000000209127211 */ /* 0x008fe200078008ff */
[----:B------:R-:W-:-:S02]  /*49b0*/  IMAD R20, R7, 0x4, R24 ;  /* 0x0000000407147824 */ /* 0x000fc400078e0218 */
[----:B------:R1:W-:Y:S01]  /*49c0*/  STL.64 [R1+0xa58], R12 ;  /* 0x000a580c01007387 */ /* 0x0003e20000100a00 */
[----:B------:R-:W-:Y:S01]  /*49d0*/  LEA.HI.X.SX32 R19, R9, R5, 0x1, P0 ;  /* 0x0000000509137211 */ /* 0x000fe200000f0eff */
[----:B------:R-:W-:-:S04]  /*49e0*/  IMAD R27, R7, 0x4, R20 ;  /* 0x00000004071b7824 */ /* 0x000fc800078e0214 */
[----:B------:R2:W-:Y:S01]  /*49f0*/  STL.64 [R1+0xa50], R18 ;  /* 0x000a501201007387 */ /* 0x0005e20000100a00 */
[----:B-1----:R-:W-:-:S04]  /*4a00*/  LEA R12, P1, R8, R2, 0x1 ;  /* 0x00000002080c7211 */ /* 0x002fc800078208ff */
[-C--:B------:R-:W-:Y:S02]  /*4a10*/  LEA.HI.X.SX32 R13, R8, R5.reuse, 0x1, P1 ;  /* 0x00000005080d7211 */ /* 0x080fe400008f0eff */
[C---:B--2---:R-:W-:Y:S02]  /*4a20*/  LEA R18, P1, R10.reuse, R2, 0x1 ;  /* 0x000000020a127211 */ /* 0x044fe400078208ff */
[----:B------:R-:W-:Y:S01]  /*4a30*/  LEA R8, R3, R28, 0x1 ;  /* 0x0000001c03087211 */ /* 0x000fe200078e08ff */
[----:B------:R1:W-:Y:S01]  /*4a40*/  STL.64 [R1+0xa48], R12 ;  /* 0x000a480c01007387 */ /* 0x0003e20000100a00 */
[----:B------:R-:W-:-:S03]  /*4a50*/  LEA.HI.X.SX32 R19, R10, R5, 0x1, P1 ;  /* 0x000000050a137211 */ /* 0x000fc600008f0eff */
[----:B------:R-:W-:Y:S01]  /*4a60*/  IMAD R9, R3, 0x2, R8 ;  /* 0x0000000203097824 */ /* 0x000fe200078e0208 */
[----:B-1----:R-:W-:-:S04]  /*4a70*/  LEA R12, P0, R17, R2, 0x1 ;  /* 0x00000002110c7211 */ /* 0x002fc800078008ff */
[----:B------:R-:W-:-:S05]  /*4a80*/  LEA.HI.X.SX32 R13, R17, R5, 0x1, P0 ;  /* 0x00000005110d7211 */ /* 0x000fca00000f0eff */
[----:B------:R1:W-:Y:S04]  /*4a90*/  STL.64 [R1+0xa40], R12 ;  /* 0x000a400c01007387 */ /* 0x0003e80000100a00 */
[----:B-1----:R-:W2:Y:S01]  /*4aa0*/  LDL.LU.64 R12, [R1+0xba0] ;  /* 0x000ba000010c7983 */ /* 0x002ea20000300a00 */
[----:B------:R-:W-:Y:S01]  /*4ab0*/  LEA R0, R7, R27, 0x2 ;  /* 0x0000001b07007211 */ /* 0x000fe200078e10ff */
[----:B------:R-:W-:Y:S02]  /*4ac0*/  IMAD R29, R3, 0x2, R9 ;  /* 0x00000002031d7824 */ /* 0x000fe400078e0209 */
[----:B------:R1:W-:Y:S02]  /*4ad0*/  STL.64 [R1+0xb90], R26 ;  /* 0x000b901a01007387 */ /* 0x0003e40000100a00 */
[----:B------:R-:W-:Y:S01]  /*4ae0*/  IMAD R4, R7, 0x4, R0 ;  /* 0x0000000407047824 */ /* 0x000fe200078e0200 */
[----:B------:R-:W-:Y:S01]  /*4af0*/  LEA R10, R3, R29, 0x1 ;  /* 0x0000001d030a7211 */ /* 0x000fe200078e08ff */
[----:B------:R3:W-:Y:S02]  /*4b00*/  STL.64 [R1+0xa38], R18 ;  /* 0x000a381201007387 */ /* 0x0007e40000100a00 */
[----:B------:R-:W-:Y:S01]  /*4b10*/  IMAD R4, R7, 0x4, R4 ;  /* 0x0000000407047824 */ /* 0x000fe200078e0204 */
[----:B-1----:R-:W-:-:S02]  /*4b20*/  LEA R26, P0, R14, R2, 0x1 ;  /* 0x000000020e1a7211 */ /* 0x002fc400078008ff */
[C---:B---3--:R-:W-:Y:S02]  /*4b30*/  LEA R18, P1, R11.reuse, R2, 0x1 ;  /* 0x000000020b127211 */ /* 0x048fe400078208ff */
[-C--:B------:R-:W-:Y:S02]  /*4b40*/  LEA.HI.X.SX32 R27, R14, R5.reuse, 0x1, P0 ;  /* 0x000000050e1b7211 */ /* 0x080fe400000f0eff */
[----:B------:R-:W-:Y:S01]  /*4b50*/  LEA.HI.X.SX32 R19, R11, R5, 0x1, P1 ;  /* 0x000000050b137211 */ /* 0x000fe200008f0eff */
[----:B------:R-:W-:Y:S01]  /*4b60*/  IMAD R11, R3, 0x2, R10 ;  /* 0x00000002030b7824 */ /* 0x000fe200078e020a */
[----:B------:R-:W-:Y:S01]  /*4b70*/  LEA R14, R7, R4, 0x2 ;  /* 0x00000004070e7211 */ /* 0x000fe200078e10ff */
[----:B------:R-:W-:Y:S02]  /*4b80*/  STL.64 [R1+0xa30], R26 ;  /* 0x000a301a01007387 */ /* 0x000fe40000100a00 */
[----:B------:R-:W-:Y:S02]  /*4b90*/  IMAD R4, R3, 0x2, R11 ;  /* 0x0000000203047824 */ /* 0x000fe400078e020b */
[----:B------:R2:W-:Y:S04]  /*4ba0*/  STL.64 [R1+0xa28], R18 ;  /* 0x000a281201007387 */ /* 0x0005e80000100a00 */
[----:B------:R-:W-:Y:S01]  /*4bb0*/  STL.64 [R1+0xb88], R10 ;  /* 0x000b880a01007387 */ /* 0x000fe20000100a00 */
[----:B--2---:R-:W-:-:S02]  /*4bc0*/  LEA R18, P0, R13, R2, 0x1 ;  /* 0x000000020d127211 */ /* 0x004fc400078008ff */
[----:B------:R-:W-:Y:S02]  /*4bd0*/  LEA R26, P1, R12, R2, 0x1 ;  /* 0x000000020c1a7211 */ /* 0x000fe400078208ff */
[----:B------:R-:W-:-:S05]  /*4be0*/  LEA.HI.X.SX32 R19, R13, R5, 0x1, P0 ;  /* 0x000000050d137211 */ /* 0x000fca00000f0eff */
[----:B------:R1:W-:Y:S04]  /*4bf0*/  STL.64 [R1+0xa20], R18 ;  /* 0x000a201201007387 */ /* 0x0003e80000100a00 */
[----:B-1----:R-:W2:Y:S01]  /*4c00*/  LDL.LU.64 R18, [R1+0xb98] ;  /* 0x000b980001127983 */ /* 0x002ea20000300a00 */
[----:B------:R-:W-:Y:S01]  /*4c10*/  LEA.HI.X.SX32 R27, R12, R5, 0x1, P1 ;  /* 0x000000050c1b7211 */ /* 0x000fe200008f0eff */
[----:B------:R-:W-:Y:S01]  /*4c20*/  IMAD R10, R7, 0x4, R14 ;  /* 0x00000004070a7824 */ /* 0x000fe200078e020e */
[----:B------:R-:W-:-:S03]  /*4c30*/  LEA R12, R3, R4, 0x1 ;  /* 0x00000004030c7211 */ /* 0x000fc600078e08ff */
[----:B------:R1:W-:Y:S01]  /*4c40*/  STL.64 [R1+0xa18], R26 ;  /* 0x000a181a01007387 */ /* 0x0003e20000100a00 */
[----:B------:R-:W-:Y:S01]  /*4c50*/  IMAD R13, R7, 0x4, R10 ;  /* 0x00000004070d7824 */ /* 0x000fe200078e020a */
[----:B------:R-:W-:Y:S01]  /*4c60*/  LEA R10, P1, R16, R2, 0x1 ;  /* 0x00000002100a7211 */ /* 0x000fe200078208ff */
[----:B------:R-:W-:-:S03]  /*4c70*/  IMAD R14, R3, 0x2, R12 ;  /* 0x00000002030e7824 */ /* 0x000fc600078e020c */
[----:B------:R-:W-:Y:S01]  /*4c80*/  LEA.HI.X.SX32 R11, R16, R5, 0x1, P1 ;  /* 0x00000005100b7211 */ /* 0x000fe200008f0eff */
[----:B------:R-:W-:Y:S01]  /*4c90*/  STL.64 [R1+0xb78], R12 ;  /* 0x000b780c01007387 */ /* 0x000fe20000100a00 */
[----:B-1----:R-:W-:-:S04]  /*4ca0*/  LEA R26, P0, R15, R2, 0x1 ;  /* 0x000000020f1a7211 */ /* 0x002fc800078008ff */
[----:B------:R-:W-:Y:S02]  /*4cb0*/  LEA.HI.X.SX32 R27, R15, R5, 0x1, P0 ;  /* 0x000000050f1b7211 */ /* 0x000fe400000f0eff */
[----:B------:R-:W-:-:S03]  /*4cc0*/  LEA R15, R7, R13, 0x2 ;  /* 0x0000000d070f7211 */ /* 0x000fc600078e10ff */
[----:B------:R-:W-:Y:S02]  /*4cd0*/  STL.64 [R1+0xa10], R26 ;  /* 0x000a101a01007387 */ /* 0x000fe40000100a00 */
[----:B------:R-:W-:Y:S02]  /*4ce0*/  IMAD R16, R7, 0x4, R15 ;  /* 0x0000000407107824 */ /* 0x000fe400078e020f */
[----:B------:R1:W-:Y:S04]  /*4cf0*/  STL.64 [R1+0xa08], R10 ;  /* 0x000a080a01007387 */ /* 0x0003e80000100a00 */
[----:B------:R3:W-:Y:S01]  /*4d00*/  STL.64 [R1+0xb80], R14 ;  /* 0x000b800e01007387 */ /* 0x0007e20000100a00 */
[C---:B-1----:R-:W-:Y:S01]  /*4d10*/  IMAD R10, R3.reuse, 0x2, R14 ;  /* 0x00000002030a7824 */ /* 0x042fe200078e020e */
[----:B---3--:R-:W-:-:S02]  /*4d20*/  LEA R15, R3, R4, 0x1 ;  /* 0x00000004030f7211 */ /* 0x008fc400078e08ff */
[----:B------:R-:W-:-:S03]  /*4d30*/  LEA R14, R7, R6, 0x2 ;  /* 0x00000006070e7211 */ /* 0x000fc600078e10ff */
[----:B------:R-:W-:Y:S02]  /*4d40*/  IMAD R15, R3, 0x2, R15 ;  /* 0x00000002030f7824 */ /* 0x000fe400078e020f */
[----:B------:R-:W-:Y:S02]  /*4d50*/  IMAD R14, R7, 0x4, R14 ;  /* 0x00000004070e7824 */ /* 0x000fe400078e020e */
[----:B------:R-:W-:Y:S02]  /*4d60*/  IMAD R15, R3, 0x2, R15 ;  /* 0x00000002030f7824 */ /* 0x000fe400078e020f */
[----:B------:R-:W-:-:S03]  /*4d70*/  IMAD R14, R7, 0x4, R14 ;  /* 0x00000004070e7824 */ /* 0x000fc600078e020e */
[----:B------:R-:W-:Y:S02]  /*4d80*/  LEA R17, R3, R15, 0x1 ;  /* 0x0000000f03117211 */ /* 0x000fe400078e08ff */
[----:B------:R-:W-:Y:S02]  /*4d90*/  LEA R14, R7, R14, 0x2 ;  /* 0x0000000e070e7211 */ /* 0x000fe400078e10ff */
[CC--:B--2---:R-:W-:Y:S02]  /*4da0*/  LEA R12, P0, R18.reuse, R2.reuse, 0x1 ;  /* 0x00000002120c7211 */ /* 0x0c4fe400078008ff */
[-C--:B------:R-:W-:Y:S02]  /*4db0*/  LEA R10, P1, R19, R2.reuse, 0x1 ;  /* 0x00000002130a7211 */ /* 0x080fe400078208ff */
[----:B------:R-:W-:Y:S01]  /*4dc0*/  LEA.HI.X.SX32 R13, R18, R5, 0x1, P0 ;  /* 0x00000005120d7211 */ /* 0x000fe200000f0eff */
[----:B------:R-:W-:Y:S01]  /*4dd0*/  IMAD R18, R7, 0x4, R16 ;  /* 0x0000000407127824 */ /* 0x000fe200078e0210 */
[----:B------:R-:W-:-:S02]  /*4de0*/  LEA R26, P0, R21, R2, 0x1 ;  /* 0x00000002151a7211 */ /* 0x000fc400078008ff */
[-C--:B------:R-:W-:Y:S01]  /*4df0*/  LEA.HI.X.SX32 R11, R19, R5.reuse, 0x1, P1 ;  /* 0x00000005130b7211 */ /* 0x080fe200008f0eff */
[----:B------:R-:W-:Y:S01]  /*4e00*/  IMAD R19, R3, 0x2, R17 ;  /* 0x0000000203137824 */ /* 0x000fe200078e0211 */
[----:B------:R-:W-:Y:S01]  /*4e10*/  LEA.HI.X.SX32 R27, R21, R5, 0x1, P0 ;  /* 0x00000005151b7211 */ /* 0x000fe200000f0eff */
[----:B------:R1:W-:Y:S04]  /*4e20*/  STL.64 [R1+0xa00], R12 ;  /* 0x000a000c01007387 */ /* 0x0003e80000100a00 */
[----:B------:R2:W-:Y:S04]  /*4e30*/  STL.64 [R1+0xb60], R16 ;  /* 0x000b601001007387 */ /* 0x0005e80000100a00 */
[----:B------:R3:W-:Y:S04]  /*4e40*/  STL.64 [R1+0x9f8], R10 ;  /* 0x0009f80a01007387 */ /* 0x0007e80000100a00 */
[----:B------:R-:W-:Y:S01]  /*4e50*/  STL.64 [R1+0xb68], R18 ;  /* 0x000b681201007387 */ /* 0x000fe20000100a00 */
[----:B-1----:R-:W-:-:S03]  /*4e60*/  LEA R12, P1, R22, R2, 0x1 ;  /* 0x00000002160c7211 */ /* 0x002fc600078208ff */
[----:B------:R1:W-:Y:S01]  /*4e70*/  STL.64 [R1+0x9f0], R26 ;  /* 0x0009f01a01007387 */ /* 0x0003e20000100a00 */
[----:B--2---:R-:W-:Y:S01]  /*4e80*/  MOV R16, R20 ;  /* 0x0000001400107202 */ /* 0x004fe20000000f00 */
[----:B------:R-:W-:Y:S02]  /*4e90*/  IMAD R20, R7, 0x4, R18 ;  /* 0x0000000407147824 */ /* 0x000fe400078e0212 */
[----:B---3--:R-:W-:Y:S01]  /*4ea0*/  IMAD R10, R3, 0x2, R19 ;  /* 0x00000002030a7824 */ /* 0x008fe200078e0213 */
[----:B-1----:R-:W2:Y:S01]  /*4eb0*/  LDL.LU.64 R26, [R1+0xb90] ;  /* 0x000b9000011a7983 */ /* 0x002ea20000300a00 */
[-C--:B------:R-:W-:Y:S01]  /*4ec0*/  LEA.HI.X.SX32 R13, R22, R5.reuse, 0x1, P1 ;  /* 0x00000005160d7211 */ /* 0x080fe200008f0eff */
[----:B------:R-:W-:Y:S01]  /*4ed0*/  IMAD R21, R7, 0x4, R20 ;  /* 0x0000000407157824 */ /* 0x000fe200078e0214 */
[----:B------:R-:W-:Y:S01]  /*4ee0*/  LEA R18, P0, R25, R2, 0x1 ;  /* 0x0000000219127211 */ /* 0x000fe200078008ff */
[--C-:B------:R-:W-:Y:S02]  /*4ef0*/  IMAD R11, R7, 0x4, R23.reuse ;  /* 0x00000004070b7824 */ /* 0x100fe400078e0217 */
[----:B------:R1:W-:Y:S01]  /*4f00*/  STL.64 [R1+0x9e8], R12 ;  /* 0x0009e80c01007387 */ /* 0x0003e20000100a00 */
[----:B------:R-:W-:Y:S01]  /*4f10*/  IMAD R22, R3, 0x2, R10 ;  /* 0x0000000203167824 */ /* 0x000fe200078e020a */
[----:B------:R-:W-:Y:S01]  /*4f20*/  LEA.HI.X.SX32 R19, R25, R5, 0x1, P0 ;  /* 0x0000000519137211 */ /* 0x000fe200000f0eff */
[C---:B------:R-:W-:Y:S01]  /*4f30*/  IMAD R17, R7.reuse, 0x4, R0 ;  /* 0x0000000407117824 */ /* 0x040fe200078e0200 */
[----:B------:R3:W-:Y:S04]  /*4f40*/  STL.64 [R1+0xaa8], R20 ;  /* 0x000aa81401007387 */ /* 0x0007e80000100a00 */
[----:B------:R4:W-:Y:S01]  /*4f50*/  STL.64 [R1+0x9e0], R18 ;  /* 0x0009e01201007387 */ /* 0x0009e20000100a00 */
[C---:B------:R-:W-:Y:S01]  /*4f60*/  LEA R17, R7.reuse, R17, 0x2 ;  /* 0x0000001107117211 */ /* 0x040fe200078e10ff */
[----:B-1----:R-:W-:Y:S01]  /*4f70*/  IMAD.MOV.U32 R13, RZ, RZ, R23 ;  /* 0x000000ffff0d7224 */ /* 0x002fe200078e0017 */
[----:B------:R-:W-:-:S03]  /*4f80*/  LEA R23, R7, R21, 0x2 ;  /* 0x0000001507177211 */ /* 0x000fc600078e10ff */
[----:B------:R-:W-:Y:S01]  /*4f90*/  IMAD R17, R7, 0x4, R17 ;  /* 0x0000000407117824 */ /* 0x000fe200078e0211 */
[----:B------:R-:W-:Y:S01]  /*4fa0*/  MOV R12, R11 ;  /* 0x0000000b000c7202 */ /* 0x000fe20000000f00 */
[----:B---3--:R-:W-:Y:S01]  /*4fb0*/  IMAD.MOV.U32 R20, RZ, RZ, R24 ;  /* 0x000000ffff147224 */ /* 0x008fe200078e0018 */
[----:B------:R-:W-:Y:S01]  /*4fc0*/  LEA R24, R3, R22, 0x1 ;  /* 0x0000001603187211 */ /* 0x000fe200078e08ff */
[C---:B------:R-:W-:Y:S01]  /*4fd0*/  IMAD R25, R7.reuse, 0x4, R23 ;  /* 0x0000000407197824 */ /* 0x040fe200078e0217 */
[----:B------:R-:W-:Y:S01]  /*4fe0*/  STL.64 [R1+0xb50], R22 ;  /* 0x000b501601007387 */ /* 0x000fe20000100a00 */
[----:B------:R-:W-:Y:S01]  /*4ff0*/  IMAD.MOV.U32 R21, RZ, RZ, R16 ;  /* 0x000000ffff157224 */ /* 0x000fe200078e0010 */
[C---:B----4-:R-:W-:Y:S01]  /*5000*/  LEA R18, R7.reuse, R0, 0x2 ;  /* 0x0000000007127211 */ /* 0x050fe200078e10ff */
[C---:B------:R-:W-:Y:S01]  /*5010*/  IMAD R16, R7.reuse, 0x4, R6 ;  /* 0x0000000407107824 */ /* 0x040fe200078e0206 */
[----:B------:R1:W-:Y:S01]  /*5020*/  STL.64 [R1+0xac0], R6 ;  /* 0x000ac00601007387 */ /* 0x0003e20000100a00 */
[----:B------:R-:W-:-:S02]  /*5030*/  IMAD R19, R7, 0x4, R0 ;  /* 0x0000000407137824 */ /* 0x000fc400078e0200 */
[C---:B------:R-:W-:Y:S01]  /*5040*/  IMAD R18, R7.reuse, 0x4, R18 ;  /* 0x0000000407127824 */ /* 0x040fe200078e0212 */
[----:B------:R3:W-:Y:S01]  /*5050*/  STL.64 [R1+0xb58], R24 ;  /* 0x000b581801007387 */ /* 0x0007e20000100a00 */
[C---:B------:R-:W-:Y:S01]  /*5060*/  LEA R16, R7.reuse, R16, 0x2 ;  /* 0x0000001007107211 */ /* 0x040fe200078e10ff */
[C---:B------:R-:W-:Y:S01]  /*5070*/  IMAD R17, R7.reuse, 0x4, R17 ;  /* 0x0000000407117824 */ /* 0x040fe200078e0211 */
[C---:B------:R-:W-:Y:S01]  /*5080*/  LEA R19, R7.reuse, R19, 0x2 ;  /* 0x0000001307137211 */ /* 0x040fe200078e10ff */
[C---:B------:R-:W-:Y:S02]  /*5090*/  IMAD R18, R7.reuse, 0x4, R18 ;  /* 0x0000000407127824 */ /* 0x040fe400078e0212 */
[----:B------:R-:W-:Y:S01]  /*50a0*/  IMAD R16, R7, 0x4, R16 ;  /* 0x0000000407107824 */ /* 0x000fe200078e0210 */
[-C--:B-1----:R-:W-:Y:S02]  /*50b0*/  LEA R6, P2, R9, R2.reuse, 0x1 ;  /* 0x0000000209067211 */ /* 0x082fe400078408ff */
[----:B--2---:R-:W-:Y:S01]  /*50c0*/  LEA R10, P1, R26, R2, 0x1 ;  /* 0x000000021a0a7211 */ /* 0x004fe200078208ff */
[----:B------:R-:W-:-:S03]  /*50d0*/  IMAD.MOV.U32 R23, RZ, RZ, R27 ;  /* 0x000000ffff177224 */ /* 0x000fc600078e001b */
[-C--:B------:R-:W-:Y:S02]  /*50e0*/  LEA.HI.X.SX32 R11, R26, R5.reuse, 0x1, P1 ;  /* 0x000000051a0b7211 */ /* 0x080fe400008f0eff */
[----:B------:R-:W-:Y:S02]  /*50f0*/  LEA R26, R3, R24, 0x1 ;  /* 0x00000018031a7211 */ /* 0x000fe400078e08ff */
[-C--:B---3--:R-:W-:Y:S01]  /*5100*/  LEA R24, P1, R8, R2.reuse, 0x1 ;  /* 0x0000000208187211 */ /* 0x088fe200078208ff */
[----:B------:R1:W-:Y:S01]  /*5110*/  STL.64 [R1+0x9d8], R10 ;  /* 0x0009d80a01007387 */ /* 0x0003e20000100a00 */
[----:B------:R-:W-:Y:S01]  /*5120*/  LEA.HI.X.SX32 R7, R9, R5, 0x1, P2 ;  /* 0x0000000509077211 */ /* 0x000fe200010f0eff */
[----:B------:R-:W-:Y:S01]  /*5130*/  IMAD R27, R3, 0x2, R26 ;  /* 0x00000002031b7824 */ /* 0x000fe200078e021a */
[----:B-1----:R-:W-:-:S04]  /*5140*/  LEA R10, P0, R28, R2, 0x1 ;  /* 0x000000021c0a7211 */ /* 0x002fc800078008ff */
[----:B------:R-:W-:-:S05]  /*5150*/  LEA.HI.X.SX32 R11, R28, R5, 0x1, P0 ;  /* 0x000000051c0b7211 */ /* 0x000fca00000f0eff */
[----:B------:R1:W-:Y:S04]  /*5160*/  STL.64 [R1+0x9d0], R10 ;  /* 0x0009d00a01007387 */ /* 0x0003e80000100a00 */
[----:B-1----:R-:W2:Y:S01]  /*5170*/  LDL.LU.64 R10, [R1+0xb88] ;  /* 0x000b8800010a7983 */ /* 0x002ea20000300a00 */
[----:B------:R-:W-:Y:S01]  /*5180*/  LEA.HI.X.SX32 R25, R8, R5, 0x1, P1 ;  /* 0x0000000508197211 */ /* 0x000fe200008f0eff */
[----:B------:R-:W-:Y:S01]  /*5190*/  IMAD R8, R3, 0x2, R27 ;  /* 0x0000000203087824 */ /* 0x000fe200078e021b */
[----:B------:R-:W-:Y:S02]  /*51a0*/  MOV R22, R14 ;  /* 0x0000000e00167202 */ /* 0x000fe40000000f00 */
[----:B------:R-:W-:Y:S01]  /*51b0*/  LEA R14, P0, R29, R2, 0x1 ;  /* 0x000000021d0e7211 */ /* 0x000fe200078008ff */
[----:B------:R1:W-:Y:S01]  /*51c0*/  STL.64 [R1+0x9c8], R24 ;  /* 0x0009c81801007387 */ /* 0x0003e20000100a00 */
[----:B------:R-:W-:Y:S01]  /*51d0*/  MOV R28, R17 ;  /* 0x00000011001c7202 */ /* 0x000fe20000000f00 */
[----:B------:R-:W-:-:S02]  /*51e0*/  IMAD R9, R3, 0x2, R8 ;  /* 0x0000000203097824 */ /* 0x000fc400078e0208 */
[----:B------:R3:W-:Y:S04]  /*51f0*/  STL.64 [R1+0x9c0], R6 ;  /* 0x0009c00601007387 */ /* 0x0007e80000100a00 */
[----:B------:R-:W-:Y:S01]  /*5200*/  STL.64 [R1+0xb40], R26 ;  /* 0x000b401a01007387 */ /* 0x000fe20000100a00 */
[----:B-1----:R-:W-:Y:S02]  /*5210*/  IMAD.MOV.U32 R25, RZ, RZ, R23 ;  /* 0x000000ffff197224 */ /* 0x002fe400078e0017 */
[----:B------:R-:W-:Y:S01]  /*5220*/  IMAD.MOV.U32 R23, RZ, RZ, R15 ;  /* 0x000000ffff177224 */ /* 0x000fe200078e000f */
[----:B------:R-:W-:Y:S01]  /*5230*/  LEA.HI.X.SX32 R15, R29, R5, 0x1, P0 ;  /* 0x000000051d0f7211 */ /* 0x000fe200000f0eff */
[----:B---3--:R-:W-:Y:S01]  /*5240*/  IMAD.MOV.U32 R7, RZ, RZ, R12 ;  /* 0x000000ffff077224 */ /* 0x008fe200078e000c */
[----:B------:R-:W-:-:S03]  /*5250*/  MOV R6, R13 ;  /* 0x0000000d00067202 */ /* 0x000fc60000000f00 */
[----:B------:R1:W-:Y:S04]  /*5260*/  STL.64 [R1+0x9b8], R14 ;  /* 0x0009b80e01007387 */ /* 0x0003e80000100a00 */
[----:B-1----:R-:W3:Y:S01]  /*5270*/  LDL.LU.64 R14, [R1+0xb80] ;  /* 0x000b8000010e7983 */ /* 0x002ee20000300a00 */
[CC--:B--2---:R-:W-:Y:S02]  /*5280*/  LEA R12, P1, R10.reuse, R2.reuse, 0x1 ;  /* 0x000000020a0c7211 */ /* 0x0c4fe400078208ff */
[----:B------:R-:W-:Y:S02]  /*5290*/  LEA R26, P2, R11, R2, 0x1 ;  /* 0x000000020b1a7211 */ /* 0x000fe400078408ff */
[----:B------:R-:W-:-:S05]  /*52a0*/  LEA.HI.X.SX32 R13, R10, R5, 0x1, P1 ;  /* 0x000000050a0d7211 */ /* 0x000fca00008f0eff */
[----:B------:R1:W-:Y:S04]  /*52b0*/  STL.64 [R1+0x9b0], R12 ;  /* 0x0009b00c01007387 */ /* 0x0003e80000100a00 */
[----:B-1----:R-:W2:Y:S01]  /*52c0*/  LDL.LU.64 R12, [R1+0xb78] ;  /* 0x000b7800010c7983 */ /* 0x002ea20000300a00 */
[----:B------:R-:W-:Y:S02]  /*52d0*/  LEA.HI.X.SX32 R27, R11, R5, 0x1, P2 ;  /* 0x000000050b1b7211 */ /* 0x000fe400010f0eff */
[----:B------:R-:W-:Y:S02]  /*52e0*/  MOV R29, R18 ;  /* 0x00000012001d7202 */ /* 0x000fe40000000f00 */
[----:B------:R-:W-:Y:S01]  /*52f0*/  LEA R18, P0, R4, R2, 0x1 ;  /* 0x0000000204127211 */ /* 0x000fe200078008ff */
[----:B------:R1:W-:Y:S04]  /*5300*/  STL.64 [R1+0x9a8], R26 ;  /* 0x0009a81a01007387 */ /* 0x0003e80000100a00 */
[----:B------:R-:W-:Y:S01]  /*5310*/  STL.64 [R1+0xb48], R28 ;  /* 0x000b481c01007387 */ /* 0x000fe20000100a00 */
[----:B-1----:R-:W-:-:S02]  /*5320*/  IMAD.MOV.U32 R27, RZ, RZ, R16 ;  /* 0x000000ffff1b7224 */ /* 0x002fc400078e0010 */
[----:B------:R-:W-:Y:S01]  /*5330*/  IMAD.MOV.U32 R26, RZ, RZ, R19 ;  /* 0x000000ffff1a7224 */ /* 0x000fe200078e0013 */
[----:B------:R-:W-:Y:S02]  /*5340*/  LEA.HI.X.SX32 R19, R4, R5, 0x1, P0 ;  /* 0x0000000504137211 */ /* 0x000fe400000f0eff */
[----:B------:R-:W4:Y:S04]  /*5350*/  LDL.LU R4, [R1+0xb70] ;  /* 0x000b700001047983 */ /* 0x000f280000300800 */
[----:B------:R1:W-:Y:S04]  /*5360*/  STL.64 [R1+0x9a0], R18 ;  /* 0x0009a01201007387 */ /* 0x0003e80000100a00 */
[----:B-1----:R-:W4:Y:S01]  /*5370*/  LDL.LU.64 R18, [R1+0xb68] ;  /* 0x000b680001127983 */ /* 0x002f220000300a00 */
[----:B--2---:R-:W-:-:S04]  /*5380*/  LEA R16, P1, R12, R2, 0x1 ;  /* 0x000000020c107211 */ /* 0x004fc800078208ff */
[----:B------:R-:W-:-:S05]  /*5390*/  LEA.HI.X.SX32 R17, R12, R5, 0x1, P1 ;  /* 0x000000050c117211 */ /* 0x000fca00008f0eff */
[----:B------:R1:W-:Y:S04]  /*53a0*/  STL.64 [R1+0x998], R16 ;  /* 0x0009981001007387 */ /* 0x0003e80000100a00 */
[----:B-1----:R-:W2:Y:S01]  /*53b0*/  LDL.LU.64 R16, [R1+0xb60] ;  /* 0x000b600001107983 */ /* 0x002ea20000300a00 */
[----:B------:R-:W-:Y:S01]  /*53c0*/  IMAD R10, R3, 0x2, R9 ;  /* 0x00000002030a7824 */ /* 0x000fe200078e0209 */
[----:B---3--:R-:W-:-:S03]  /*53d0*/  LEA R28, P2, R14, R2, 0x1 ;  /* 0x000000020e1c7211 */ /* 0x008fc600078408ff */
[----:B------:R-:W-:Y:S01]  /*53e0*/  IMAD R11, R3, 0x2, R10 ;  /* 0x00000002030b7824 */ /* 0x000fe200078e020a */
[----:B------:R-:W-:Y:S02]  /*53f0*/  LEA.HI.X.SX32 R29, R14, R5, 0x1, P2 ;  /* 0x000000050e1d7211 */ /* 0x000fe400010f0eff */
[----:B------:R-:W-:Y:S02]  /*5400*/  LEA R24, P0, R23, R2, 0x1 ;  /* 0x0000000217187211 */ /* 0x000fe400078008ff */
[----:B------:R1:W-:Y:S01]  /*5410*/  STL.64 [R1+0xb30], R10 ;  /* 0x000b300a01007387 */ /* 0x0003e20000100a00 */
[----:B------:R-:W-:-:S03]  /*5420*/  LEA R12, R3, R11, 0x1 ;  /* 0x0000000b030c7211 */ /* 0x000fc600078e08ff */
[----:B------:R3:W-:Y:S01]  /*5430*/  STL.64 [R1+0x990], R28 ;  /* 0x0009901c01007387 */ /* 0x0007e20000100a00 */
[----:B-1----:R-:W-:Y:S01]  /*5440*/  IMAD.MOV.U32 R10, RZ, RZ, R25 ;  /* 0x000000ffff0a7224 */ /* 0x002fe200078e0019 */
[----:B------:R-:W-:Y:S01]  /*5450*/  MOV R25, R23 ;  /* 0x0000001700197202 */ /* 0x000fe20000000f00 */
[----:B----4-:R-:W-:Y:S02]  /*5460*/  IMAD R23, R3, 0x2, R19 ;  /* 0x0000000203177824 */ /* 0x010fe400078e0213 */
[----:B------:R-:W-:Y:S01]  /*5470*/  IMAD.MOV.U32 R11, RZ, RZ, R22 ;  /* 0x000000ffff0b7224 */ /* 0x000fe200078e0016 */
[-C--:B------:R-:W-:Y:S01]  /*5480*/  LEA.HI.X.SX32 R25, R25, R5.reuse, 0x1, P0 ;  /* 0x0000000519197211 */ /* 0x080fe200000f0eff */
[----:B------:R1:W-:Y:S01]  /*5490*/  STL.64 [R1+0xb20], R12 ;  /* 0x000b200c01007387 */ /* 0x0003e20000100a00 */
[----:B---3--:R-:W-:Y:S01]  /*54a0*/  LEA R28, P2, R19, R2, 0x1 ;  /* 0x00000002131c7211 */ /* 0x008fe200078408ff */
[----:B------:R-:W-:Y:S02]  /*54b0*/  IMAD R14, R3, 0x2, R12 ;  /* 0x00000002030e7824 */ /* 0x000fe400078e020c */
[----:B------:R3:W-:Y:S01]  /*54c0*/  STL.64 [R1+0x988], R24 ;  /* 0x0009881801007387 */ /* 0x0007e20000100a00 */
[----:B------:R-:W-:-:S02]  /*54d0*/  LEA.HI.X.SX32 R29, R19, R5, 0x1, P2 ;  /* 0x00000005131d7211 */ /* 0x000fc400010f0eff */
[----:B-1----:R-:W-:Y:S01]  /*54e0*/  MOV R13, R23 ;  /* 0x00000017000d7202 */ /* 0x002fe20000000f00 */
[----:B---3--:R-:W3:Y:S04]  /*54f0*/  LDL.LU.64 R24, [R1+0xb58] ;  /* 0x000b580001187983 */ /* 0x008ee80000300a00 */
[----:B------:R-:W-:Y:S01]  /*5500*/  STL.64 [R1+0xb38], R6 ;  /* 0x000b380601007387 */ /* 0x000fe20000100a00 */
[----:B--2---:R-:W-:-:S04]  /*5510*/  LEA R22, P1, R17, R2, 0x1 ;  /* 0x0000000211167211 */ /* 0x004fc800078208ff */
[----:B------:R-:W-:Y:S01]  /*5520*/  LEA.HI.X.SX32 R23, R17, R5, 0x1, P1 ;  /* 0x0000000511177211 */ /* 0x000fe200008f0eff */
[----:B------:R-:W-:-:S04]  /*5530*/  IMAD R17, R3, 0x2, R14 ;  /* 0x0000000203117824 */ /* 0x000fc800078e020e */
[----:B------:R1:W-:Y:S04]  /*5540*/  STL.64 [R1+0x980], R22 ;  /* 0x0009801601007387 */ /* 0x0003e80000100a00 */
[----:B-1----:R-:W2:Y:S04]  /*5550*/  LDL.LU.64 R22, [R1+0xb50] ;  /* 0x000b500001167983 */ /* 0x002ea80000300a00 */
[----:B------:R1:W-:Y:S04]  /*5560*/  STL.64 [R1+0x978], R28 ;  /* 0x0009781c01007387 */ /* 0x0003e80000100a00 */
[----:B-1----:R-:W4:Y:S04]  /*5570*/  LDL.LU.64 R28, [R1+0xb48] ;  /* 0x000b4800011c7983 */ /* 0x002f280000300a00 */
[----:B------:R1:W-:Y:S02]  /*5580*/  STL.64 [R1+0xb28], R14 ;  /* 0x000b280e01007387 */ /* 0x0003e40000100a00 */
[----:B-1----:R-:W-:Y:S01]  /*5590*/  MOV R14, R27 ;  /* 0x0000001b000e7202 */ /* 0x002fe20000000f00 */
[----:B------:R-:W-:Y:S01]  /*55a0*/  IMAD.MOV.U32 R15, RZ, RZ, R26 ;  /* 0x000000ffff0f7224 */ /* 0x000fe200078e001a */
[----:B------:R-:W-:Y:S01]  /*55b0*/  LEA R26, P0, R13, R2, 0x1 ;  /* 0x000000020d1a7211 */ /* 0x000fe200078008ff */
[----:B------:R-:W-:-:S05]  /*55c0*/  IMAD.MOV.U32 R27, RZ, RZ, R13 ;  /* 0x000000ffff1b7224 */ /* 0x000fca00078e000d */
[----:B------:R-:W-:-:S05]  /*55d0*/  LEA.HI.X.SX32 R27, R27, R5, 0x1, P0 ;  /* 0x000000051b1b7211 */ /* 0x000fca00000f0eff */
[----:B------:R1:W-:Y:S04]  /*55e0*/  STL.64 [R1+0x970], R26 ;  /* 0x0009701a01007387 */ /* 0x0003e80000100a00 */
[----:B-1----:R-:W4:Y:S01]  /*55f0*/  LDL.LU.64 R26, [R1+0xb40] ;  /* 0x000b4000011a7983 */ /* 0x002f220000300a00 */
[----:B---3--:R-:W-:Y:S01]  /*5600*/  LEA R6, P2, R24, R2, 0x1 ;  /* 0x0000000218067211 */ /* 0x008fe200078408ff */
[----:B------:R-:W-:-:S03]  /*5610*/  IMAD R19, R3, 0x2, R17 ;  /* 0x0000000203137824 */ /* 0x000fc600078e0211 */
[----:B------:R-:W-:Y:S02]  /*5620*/  LEA.HI.X.SX32 R7, R24, R5, 0x1, P2 ;  /* 0x0000000518077211 */ /* 0x000fe400010f0eff */
[----:B------:R1:W-:Y:S02]  /*5630*/  STL.64 [R1+0xb08], R18 ;  /* 0x000b081201007387 */ /* 0x0003e40000100a00 */
[----:B-1----:R-:W-:Y:S01]  /*5640*/  IMAD.MOV.U32 R18, RZ, RZ, R10 ;  /* 0x000000ffff127224 */ /* 0x002fe200078e000a */
[----:B--2---:R-:W-:-:S04]  /*5650*/  LEA R12, P1, R22, R2, 0x1 ;  /* 0x00000002160c7211 */ /* 0x004fc800078208ff */
[----:B------:R-:W-:-:S05]  /*5660*/  LEA.HI.X.SX32 R13, R22, R5, 0x1, P1 ;  /* 0x00000005160d7211 */ /* 0x000fca00008f0eff */
[----:B------:R-:W-:Y:S04]  /*5670*/  STL.64 [R1+0x968], R12 ;  /* 0x0009680c01007387 */ /* 0x000fe80000100a00 */
[----:B------:R4:W-:Y:S01]  /*5680*/  STL.64 [R1+0x960], R6 ;  /* 0x0009600601007387 */ /* 0x0009e20000100a00 */
[----:B------:R-:W-:Y:S01]  /*5690*/  LEA R22, R3, R19, 0x1 ;  /* 0x0000001303167211 */ /* 0x000fe200078e08ff */
[----:B------:R-:W-:-:S04]  /*56a0*/  IMAD.MOV.U32 R19, RZ, RZ, R11 ;  /* 0x000000ffff137224 */ /* 0x000fc800078e000b */
[----:B------:R-:W-:Y:S01]  /*56b0*/  STL.64 [R1+0xb10], R22 ;  /* 0x000b101601007387 */ /* 0x000fe20000100a00 */
[CC--:B----4-:R-:W-:Y:S02]  /*56c0*/  LEA R6, P0, R26.reuse, R2.reuse, 0x1 ;  /* 0x000000021a067211 */ /* 0x0d0fe400078008ff */
[C---:B------:R-:W-:Y:S02]  /*56d0*/  LEA R10, P1, R27.reuse, R2, 0x1 ;  /* 0x000000021b0a7211 */ /* 0x040fe400078208ff */
[-C--:B------:R-:W-:Y:S02]  /*56e0*/  LEA.HI.X.SX32 R7, R26, R5.reuse, 0x1, P0 ;  /* 0x000000051a077211 */ /* 0x080fe400000f0eff */
[----:B------:R-:W-:-:S03]  /*56f0*/  LEA.HI.X.SX32 R11, R27, R5, 0x1, P1 ;  /* 0x000000051b0b7211 */ /* 0x000fc600008f0eff */
[----:B------:R1:W-:Y:S04]  /*5700*/  STL.64 [R1+0x958], R6 ;  /* 0x0009580601007387 */ /* 0x0003e80000100a00 */
[----:B-1----:R-:W2:Y:S04]  /*5710*/  LDL.LU.64 R6, [R1+0xb38] ;  /* 0x000b380001067983 */ /* 0x002ea80000300a00 */
[----:B------:R1:W-:Y:S04]  /*5720*/  STL.64 [R1+0x950], R10 ;  /* 0x0009500a01007387 */ /* 0x0003e80000100a00 */
[----:B-1----:R-:W3:Y:S01]  /*5730*/  LDL.LU.64 R10, [R1+0xb30] ;  /* 0x000b3000010a7983 */ /* 0x002ee20000300a00 */
[----:B------:R-:W-:Y:S01]  /*5740*/  LEA R12, P2, R8, R2, 0x1 ;  /* 0x00000002080c7211 */ /* 0x000fe200078408ff */
[----:B------:R-:W-:-:S02]  /*5750*/  IMAD.MOV.U32 R23, RZ, RZ, R15 ;  /* 0x000000ffff177224 */ /* 0x000fc400078e000f */
[----:B------:R-:W-:Y:S01]  /*5760*/  IMAD.MOV.U32 R15, RZ, RZ, c[0x0][0x1b8] ;  /* 0x00006e00ff0f7624 */ /* 0x000fe200078e00ff */
[-C--:B------:R-:W-:Y:S01]  /*5770*/  LEA.HI.X.SX32 R13, R8, R5.reuse, 0x1, P2 ;  /* 0x00000005080d7211 */ /* 0x080fe200010f0eff */
[----:B------:R-:W-:Y:S01]  /*5780*/  IMAD.MOV.U32 R26, RZ, RZ, R14 ;  /* 0x000000ffff1a7224 */ /* 0x000fe200078e000e */
[----:B------:R-:W-:Y:S02]  /*5790*/  LEA R14, P0, R9, R2, 0x1 ;  /* 0x00000002090e7211 */ /* 0x000fe400078008ff */
[----:B------:R-:W-:Y:S01]  /*57a0*/  LEA R15, R15, R0, 0x2 ;  /* 0x000000000f0f7211 */ /* 0x000fe200078e10ff */
[----:B------:R1:W-:Y:S04]  /*57b0*/  STL.64 [R1+0x948], R12 ;  /* 0x0009480c01007387 */ /* 0x0003e80000100a00 */
[----:B------:R-:W-:Y:S01]  /*57c0*/  IMAD.MOV.U32 R27, RZ, RZ, R15 ;  /* 0x000000ffff1b7224 */ /* 0x000fe200078e000f */
[----:B------:R-:W-:Y:S01]  /*57d0*/  LEA.HI.X.SX32 R15, R9, R5, 0x1, P0 ;  /* 0x00000005090f7211 */ /* 0x000fe200000f0eff */
[----:B-1----:R-:W-:-:S04]  /*57e0*/  IMAD.MOV.U32 R13, RZ, RZ, R23 ;  /* 0x000000ffff0d7224 */ /* 0x002fc800078e0017 */
[----:B------:R-:W-:Y:S01]  /*57f0*/  IMAD.MOV.U32 R9, RZ, RZ, R13 ;  /* 0x000000ffff097224 */ /* 0x000fe200078e000d */
[----:B------:R1:W-:Y:S04]  /*5800*/  STL.64 [R1+0x940], R14 ;  /* 0x0009400e01007387 */ /* 0x0003e80000100a00 */
[----:B-1----:R-:W4:Y:S01]  /*5810*/  LDL.LU.64 R14, [R1+0xb28] ;  /* 0x000b2800010e7983 */ /* 0x002f220000300a00 */
[----:B---3--:R-:W-:-:S04]  /*5820*/  LEA R12, P1, R10, R2, 0x1 ;  /* 0x000000020a0c7211 */ /* 0x008fc800078208ff */
[----:B------:R-:W-:-:S05]  /*5830*/  LEA.HI.X.SX32 R13, R10, R5, 0x1, P1 ;  /* 0x000000050a0d7211 */ /* 0x000fca00008f0eff */
[----:B------:R1:W-:Y:S04]  /*5840*/  STL.64 [R1+0x938], R12 ;  /* 0x0009380c01007387 */ /* 0x0003e80000100a00 */
[----:B-1----:R-:W3:Y:S01]  /*5850*/  LDL.LU.64 R12, [R1+0xb20] ;  /* 0x000b2000010c7983 */ /* 0x002ee20000300a00 */
[----:B------:R-:W-:Y:S01]  /*5860*/  LEA R24, R3, R22, 0x1 ;  /* 0x0000001603187211 */ /* 0x000fe200078e08ff */
[----:B------:R-:W-:-:S03]  /*5870*/  IMAD.MOV.U32 R23, RZ, RZ, R26 ;  /* 0x000000ffff177224 */ /* 0x000fc600078e001a */
[----:B------:R-:W-:Y:S01]  /*5880*/  LEA R8, R3, R24, 0x1 ;  /* 0x0000001803087211 */ /* 0x000fe200078e08ff */
[----:B------:R-:W-:Y:S01]  /*5890*/  IMAD.MOV.U32 R10, RZ, RZ, R0 ;  /* 0x000000ffff0a7224 */ /* 0x000fe200078e0000 */
[----:B------:R-:W-:Y:S01]  /*58a0*/  LEA R22, P2, R11, R2, 0x1 ;  /* 0x000000020b167211 */ /* 0x000fe200078408ff */
[----:B------:R-:W2:Y:S01]  /*58b0*/  LDL.LU R0, [R1+0xb18] ;  /* 0x000b180001007983 */ /* 0x000ea20000300800 */
[----:B------:R-:W-:-:S03]  /*58c0*/  LEA R26, R3, R8, 0x1 ;  /* 0x00000008031a7211 */ /* 0x000fc600078e08ff */
[----:B------:R1:W-:Y:S04]  /*58d0*/  STL.64 [R1+0xaf8], R28 ;  /* 0x000af81c01007387 */ /* 0x0003e80000100a00 */
[----:B------:R0:W-:Y:S01]  /*58e0*/  STL.64 [R1+0xb00], R26 ;  /* 0x000b001a01007387 */ /* 0x0001e20000100a00 */
[----:B-1----:R-:W-:Y:S01]  /*58f0*/  IMAD.MOV.U32 R29, RZ, RZ, R23 ;  /* 0x000000ffff1d7224 */ /* 0x002fe200078e0017 */
[----:B------:R-:W-:Y:S01]  /*5900*/  LEA.HI.X.SX32 R23, R11, R5, 0x1, P2 ;  /* 0x000000050b177211 */ /* 0x000fe200010f0eff */
[----:B0-----:R-:W-:-:S04]  /*5910*/  IMAD.MOV.U32 R27, RZ, RZ, R19 ;  /* 0x000000ffff1b7224 */ /* 0x001fc800078e0013 */
[----:B------:R3:W-:Y:S01]  /*5920*/  STL.64 [R1+0x930], R22 ;  /* 0x0009301601007387 */ /* 0x0007e20000100a00 */
[----:B------:R-:W-:Y:S01]  /*5930*/  IMAD.MOV.U32 R11, RZ, RZ, R18 ;  /* 0x000000ffff0b7224 */ /* 0x000fe200078e0012 */
[-C--:B----4-:R-:W-:Y:S01]  /*5940*/  LEA R18, P1, R14, R2.reuse, 0x1 ;  /* 0x000000020e127211 */ /* 0x090fe200078208ff */
[----:B------:R-:W-:Y:S01]  /*5950*/  IMAD.MOV.U32 R19, RZ, RZ, R27 ;  /* 0x000000ffff137224 */ /* 0x000fe200078e001b */
[----:B---3--:R-:W-:-:S04]  /*5960*/  LEA R22, P0, R12, R2, 0x1 ;  /* 0x000000020c167211 */ /* 0x008fc800078008ff */
[-C--:B------:R-:W-:Y:S01]  /*5970*/  LEA.HI.X.SX32 R23, R12, R5.reuse, 0x1, P0 ;  /* 0x000000050c177211 */ /* 0x080fe200000f0eff */
[----:B------:R-:W-:Y:S01]  /*5980*/  IMAD.MOV.U32 R12, RZ, RZ, R19 ;  /* 0x000000ffff0c7224 */ /* 0x000fe200078e0013 */
[----:B------:R-:W-:-:S03]  /*5990*/  LEA.HI.X.SX32 R19, R14, R5, 0x1, P1 ;  /* 0x000000050e137211 */ /* 0x000fc600008f0eff */
[----:B------:R0:W-:Y:S04]  /*59a0*/  STL.64 [R1+0x928], R22 ;  /* 0x0009281601007387 */ /* 0x0001e80000100a00 */
[----:B0-----:R-:W3:Y:S04]  /*59b0*/  LDL.LU.64 R22, [R1+0xb10] ;  /* 0x000b100001167983 */ /* 0x001ee80000300a00 */
[----:B------:R0:W-:Y:S04]  /*59c0*/  STL.64 [R1+0x920], R18 ;  /* 0x0009201201007387 */ /* 0x0001e80000100a00 */
[----:B0-----:R-:W4:Y:S01]  /*59d0*/  LDL.LU.64 R18, [R1+0xb08] ;  /* 0x000b080001127983 */ /* 0x001f220000300a00 */
[----:B------:R-:W-:-:S02]  /*59e0*/  MOV R28, R9 ;  /* 0x00000009001c7202 */ /* 0x000fc40000000f00 */
[----:B------:R-:W-:Y:S02]  /*59f0*/  LEA R9, R3, R26, 0x1 ;  /* 0x0000001a03097211 */ /* 0x000fe400078e08ff */
[----:B------:R-:W-:Y:S02]  /*5a00*/  MOV R27, R10 ;  /* 0x0000000a001b7202 */ /* 0x000fe40000000f00 */
[C---:B------:R-:W-:Y:S02]  /*5a10*/  LEA R26, P2, R17.reuse, R2, 0x1 ;  /* 0x00000002111a7211 */ /* 0x040fe400078408ff */
[----:B------:R-:W-:Y:S02]  /*5a20*/  MOV R14, R27 ;  /* 0x0000001b000e7202 */ /* 0x000fe40000000f00 */
[----:B------:R-:W-:-:S05]  /*5a30*/  LEA.HI.X.SX32 R27, R17, R5, 0x1, P2 ;  /* 0x00000005111b7211 */ /* 0x000fca00010f0eff */
[----:B------:R-:W-:Y:S04]  /*5a40*/  STL.64 [R1+0x918], R26 ;  /* 0x0009181a01007387 */ /* 0x000fe80000100a00 */
[----:B--2---:R-:W-:Y:S04]  /*5a50*/  STL.64 [R1+0xae8], R6 ;  /* 0x000ae80601007387 */ /* 0x004fe80000100a00 */
[----:B------:R0:W-:Y:S02]  /*5a60*/  STL.64 [R1+0xaf0], R20 ;  /* 0x000af01401007387 */ /* 0x0001e40000100a00 */
[----:B0-----:R-:W-:Y:S01]  /*5a70*/  IMAD.MOV.U32 R20, RZ, RZ, R28 ;  /* 0x000000ffff147224 */ /* 0x001fe200078e001c */
[----:B------:R-:W-:-:S02]  /*5a80*/  MOV R21, R29 ;  /* 0x0000001d00157202 */ /* 0x000fc40000000f00 */
[----:B---3--:R-:W-:-:S04]  /*5a90*/  LEA R28, P1, R22, R2, 0x1 ;  /* 0x00000002161c7211 */ /* 0x008fc800078208ff */
[----:B------:R-:W-:Y:S02]  /*5aa0*/  LEA.HI.X.SX32 R29, R22, R5, 0x1, P1 ;  /* 0x00000005161d7211 */ /* 0x000fe400008f0eff */
[----:B----4-:R-:W-:-:S04]  /*5ab0*/  LEA R26, P0, R19, R2, 0x1 ;  /* 0x00000002131a7211 */ /* 0x010fc800078008ff */
[----:B------:R-:W-:-:S05]  /*5ac0*/  LEA.HI.X.SX32 R27, R19, R5, 0x1, P0 ;  /* 0x00000005131b7211 */ /* 0x000fca00000f0eff */
[----:B------:R0:W-:Y:S04]  /*5ad0*/  STL.64 [R1+0x910], R26 ;  /* 0x0009101a01007387 */ /* 0x0001e80000100a00 */
[----:B0-----:R-:W2:Y:S04]  /*5ae0*/  LDL.LU.64 R26, [R1+0xb00] ;  /* 0x000b0000011a7983 */ /* 0x001ea80000300a00 */
[----:B------:R0:W-:Y:S04]  /*5af0*/  STL.64 [R1+0x908], R28 ;  /* 0x0009081c01007387 */ /* 0x0001e80000100a00 */
[----:B0-----:R-:W3:Y:S01]  /*5b00*/  LDL.LU.64 R28, [R1+0xaf8] ;  /* 0x000af800011c7983 */ /* 0x001ee20000300a00 */
[----:B------:R-:W-:Y:S01]  /*5b10*/  IMAD.MOV.U32 R7, RZ, RZ, R12 ;  /* 0x000000ffff077224 */ /* 0x000fe200078e000c */
[----:B------:R-:W-:Y:S01]  /*5b20*/  LEA R6, P2, R24, R2, 0x1 ;  /* 0x0000000218067211 */ /* 0x000fe200078408ff */
[----:B------:R-:W-:-:S02]  /*5b30*/  IMAD.MOV.U32 R19, RZ, RZ, R20 ;  /* 0x000000ffff137224 */ /* 0x000fc400078e0014 */
[----:B------:R-:W-:Y:S01]  /*5b40*/  IMAD.MOV.U32 R22, RZ, RZ, R7 ;  /* 0x000000ffff167224 */ /* 0x000fe200078e0007 */
[----:B------:R-:W-:Y:S02]  /*5b50*/  LEA.HI.X.SX32 R7, R24, R5, 0x1, P2 ;  /* 0x0000000518077211 */ /* 0x000fe400010f0eff */
[----:B------:R0:W-:Y:S01]  /*5b60*/  STL.64 [R1+0xad8], R18 ;  /* 0x000ad81201007387 */ /* 0x0001e20000100a00 */
[-C--:B------:R-:W-:Y:S01]  /*5b70*/  LEA R20, P0, R8, R2.reuse, 0x1 ;  /* 0x0000000208147211 */ /* 0x080fe200078008ff */
[C---:B------:R-:W-:Y:S02]  /*5b80*/  IMAD R10, R3.reuse, 0x2, R9 ;  /* 0x00000002030a7824 */ /* 0x040fe400078e0209 */
[----:B------:R-:W-:Y:S02]  /*5b90*/  IMAD.MOV.U32 R17, RZ, RZ, R11 ;  /* 0x000000ffff117224 */ /* 0x000fe400078e000b */
[----:B------:R-:W-:Y:S01]  /*5ba0*/  IMAD R11, R3, 0x2, R10 ;  /* 0x00000002030b7824 */ /* 0x000fe200078e020a */
[----:B0-----:R-:W-:-:S04]  /*5bb0*/  LEA R18, P2, R9, R2, 0x1 ;  /* 0x0000000209127211 */ /* 0x001fc800078408ff */
[----:B------:R-:W-:Y:S02]  /*5bc0*/  LEA.HI.X.SX32 R19, R9, R5, 0x1, P2 ;  /* 0x0000000509137211 */ /* 0x000fe400010f0eff */
[----:B------:R-:W-:Y:S01]  /*5bd0*/  LEA R12, R3, R11, 0x1 ;  /* 0x0000000b030c7211 */ /* 0x000fe200078e08ff */
[----:B------:R-:W-:-:S03]  /*5be0*/  IMAD.MOV.U32 R24, RZ, RZ, R14 ;  /* 0x000000ffff187224 */ /* 0x000fc600078e000e */
[----:B------:R-:W-:Y:S01]  /*5bf0*/  LEA R14, R3, R12, 0x1 ;  /* 0x0000000c030e7211 */ /* 0x000fe200078e08ff */
[----:B---3--:R0:W-:Y:S04]  /*5c00*/  STL.64 [R1+0xae0], R28 ;  /* 0x000ae01c01007387 */ /* 0x0081e80000100a00 */
[----:B------:R-:W-:Y:S04]  /*5c10*/  STL [R1+0xaa4], R23 ;  /* 0x000aa41701007387 */ /* 0x000fe80000100800 */
[----:B------:R2:W-:Y:S01]  /*5c20*/  STL.64 [R1+0x900], R6 ;  /* 0x0009000601007387 */ /* 0x0005e20000100a00 */
[----:B0-----:R-:W-:-:S02]  /*5c30*/  MOV R28, R21 ;  /* 0x00000015001c7202 */ /* 0x001fc40000000f00 */
[----:B------:R-:W-:Y:S02]  /*5c40*/  LEA.HI.X.SX32 R21, R8, R5, 0x1, P0 ;  /* 0x0000000508157211 */ /* 0x000fe400000f0eff */
[----:B--2---:R-:W-:Y:S01]  /*5c50*/  LEA R6, P1, R26, R2, 0x1 ;  /* 0x000000021a067211 */ /* 0x004fe200078208ff */
[----:B------:R-:W-:-:S03]  /*5c60*/  IMAD.MOV.U32 R23, RZ, RZ, R28 ;  /* 0x000000ffff177224 */ /* 0x000fc600078e001c */
[----:B------:R-:W-:Y:S01]  /*5c70*/  LEA.HI.X.SX32 R7, R26, R5, 0x1, P1 ;  /* 0x000000051a077211 */ /* 0x000fe200008f0eff */
[----:B------:R0:W-:Y:S01]  /*5c80*/  STL.64 [R1+0x8f8], R20 ;  /* 0x0008f81401007387 */ /* 0x0001e20000100a00 */
[----:B------:R-:W-:Y:S01]  /*5c90*/  IMAD.MOV.U32 R29, RZ, RZ, R17 ;  /* 0x000000ffff1d7224 */ /* 0x000fe200078e0011 */
[----:B------:R-:W-:-:S04]  /*5ca0*/  LEA R28, P0, R10, R2, 0x1 ;  /* 0x000000020a1c7211 */ /* 0x000fc800078008ff */
[----:B------:R-:W-:Y:S01]  /*5cb0*/  MOV R26, R29 ;  /* 0x0000001d001a7202 */ /* 0x000fe20000000f00 */
[----:B0-----:R-:W2:Y:S04]  /*5cc0*/  LDL.LU.64 R20, [R1+0xaf0] ;  /* 0x000af00001147983 */ /* 0x001ea80000300a00 */
[----:B------:R0:W-:Y:S01]  /*5cd0*/  STL.64 [R1+0x8f0], R6 ;  /* 0x0008f00601007387 */ /* 0x0001e20000100a00 */
[----:B------:R-:W-:-:S03]  /*5ce0*/  LEA.HI.X.SX32 R29, R10, R5, 0x1, P0 ;  /* 0x000000050a1d7211 */ /* 0x000fc600000f0eff */
[----:B0-----:R-:W3:Y:S04]  /*5cf0*/  LDL.LU.64 R6, [R1+0xae8] ;  /* 0x000ae80001067983 */ /* 0x001ee80000300a00 */
[----:B------:R0:W-:Y:S04]  /*5d00*/  STL.64 [R1+0xad0], R22 ;  /* 0x000ad01601007387 */ /* 0x0001e80000100a00 */
[----:B------:R1:W-:Y:S04]  /*5d10*/  STL.64 [R1+0x8e8], R18 ;  /* 0x0008e81201007387 */ /* 0x0003e80000100a00 */
[----:B------:R4:W-:Y:S01]  /*5d20*/  STL.64 [R1+0x8e0], R28 ;  /* 0x0008e01c01007387 */ /* 0x0009e20000100a00 */
[----:B0-----:R-:W-:-:S02]  /*5d30*/  LEA R22, P2, R12, R2, 0x1 ;  /* 0x000000020c167211 */ /* 0x001fc400078408ff */
[----:B-1----:R-:W-:-:S04]  /*5d40*/  LEA R18, P1, R11, R2, 0x1 ;  /* 0x000000020b127211 */ /* 0x002fc800078208ff */
[-C--:B------:R-:W-:Y:S01]  /*5d50*/  LEA.HI.X.SX32 R19, R11, R5.reuse, 0x1, P1 ;  /* 0x000000050b137211 */ /* 0x080fe200008f0eff */
[----:B----4-:R-:W4:Y:S01]  /*5d60*/  LDL.LU.64 R28, [R1+0xae0] ;  /* 0x000ae000011c7983 */ /* 0x010f220000300a00 */
[----:B------:R-:W-:-:S03]  /*5d70*/  LEA.HI.X.SX32 R23, R12, R5, 0x1, P2 ;  /* 0x000000050c177211 */ /* 0x000fc600010f0eff */
[----:B------:R0:W-:Y:S04]  /*5d80*/  STL.64 [R1+0x8d8], R18 ;  /* 0x0008d81201007387 */ /* 0x0001e80000100a00 */
[----:B0-----:R-:W2:Y:S04]  /*5d90*/  LDL.LU.64 R18, [R1+0xad8] ;  /* 0x000ad80001127983 */ /* 0x001ea80000300a00 */
[----:B------:R-:W-:Y:S04]  /*5da0*/  STL.64 [R1+0xac8], R24 ;  /* 0x000ac81801007387 */ /* 0x000fe80000100a00 */
[----:B------:R0:W-:Y:S04]  /*5db0*/  STL.64 [R1+0x8d0], R22 ;  /* 0x0008d01601007387 */ /* 0x0001e80000100a00 */
[----:B------:R-:W-:Y:S01]  /*5dc0*/  STL [R1+0xab0], R13 ;  /* 0x000ab00d01007387 */ /* 0x000fe20000100800 */
[----:B0-----:R-:W-:-:S04]  /*5dd0*/  LEA R22, P0, R14, R2, 0x1 ;  /* 0x000000020e167211 */ /* 0x001fc800078008ff */
[----:B------:R-:W-:-:S05]  /*5de0*/  LEA.HI.X.SX32 R23, R14, R5, 0x1, P0 ;  /* 0x000000050e177211 */ /* 0x000fca00000f0eff */
[----:B------:R0:W-:Y:S04]  /*5df0*/  STL.64 [R1+0x8c8], R22 ;  /* 0x0008c81601007387 */ /* 0x0001e80000100a00 */
[----:B0-----:R-:W2:Y:S01]  /*5e00*/  LDL.LU.64 R22, [R1+0xad0] ;  /* 0x000ad00001167983 */ /* 0x001ea20000300a00 */
[----:B------:R-:W-:-:S04]  /*5e10*/  IMAD R17, R3, 0x2, R14 ;  /* 0x0000000203117824 */ /* 0x000fc800078e020e */
[----:B------:R-:W-:Y:S01]  /*5e20*/  IMAD R8, R3, 0x2, R17 ;  /* 0x0000000203087824 */ /* 0x000fe200078e0211 */
[----:B------:R-:W-:-:S04]  /*5e30*/  LEA R12, P1, R17, R2, 0x1 ;  /* 0x00000002110c7211 */ /* 0x000fc800078208ff */
[C---:B------:R-:W-:Y:S02]  /*5e40*/  LEA R24, P2, R8.reuse, R2, 0x1 ;  /* 0x0000000208187211 */ /* 0x040fe400078408ff */
[-C--:B------:R-:W-:Y:S01]  /*5e50*/  LEA.HI.X.SX32 R13, R17, R5.reuse, 0x1, P1 ;  /* 0x00000005110d7211 */ /* 0x080fe200008f0eff */
[----:B------:R-:W-:Y:S01]  /*5e60*/  IMAD R9, R3, 0x2, R8 ;  /* 0x0000000203097824 */ /* 0x000fe200078e0208 */
[----:B------:R-:W-:-:S04]  /*5e70*/  LEA.HI.X.SX32 R25, R8, R5, 0x1, P2 ;  /* 0x0000000508197211 */ /* 0x000fc800010f0eff */
[----:B------:R-:W-:Y:S01]  /*5e80*/  LEA R10, R3, R9, 0x1 ;  /* 0x00000009030a7211 */ /* 0x000fe200078e08ff */
[----:B---3--:R-:W-:Y:S02]  /*5e90*/  IMAD.MOV.U32 R14, RZ, RZ, R7 ;  /* 0x000000ffff0e7224 */ /* 0x008fe400078e0007 */
[----:B--2---:R-:W-:Y:S01]  /*5ea0*/  IMAD.MOV.U32 R17, RZ, RZ, R23 ;  /* 0x000000ffff117224 */ /* 0x004fe200078e0017 */
[----:B------:R-:W-:-:S04]  /*5eb0*/  MOV R23, R22 ;  /* 0x0000001600177202 */ /* 0x000fc80000000f00 */
[----:B------:R-:W-:Y:S01]  /*5ec0*/  STL.64 [R1+0xab8], R16 ;  /* 0x000ab81001007387 */ /* 0x000fe20000100a00 */
[----:B------:R-:W-:-:S03]  /*5ed0*/  IMAD.MOV.U32 R22, RZ, RZ, R6 ;  /* 0x000000ffff167224 */ /* 0x000fc600078e0006 */
[----:B------:R-:W-:Y:S01]  /*5ee0*/  STL.64 [R1+0x8c0], R12 ;  /* 0x0008c00c01007387 */ /* 0x000fe20000100a00 */
[----:B------:R-:W-:-:S03]  /*5ef0*/  LEA R6, P1, R10, R2, 0x1 ;  /* 0x000000020a067211 */ /* 0x000fc600078208ff */
[----:B------:R0:W-:Y:S01]  /*5f00*/  STL.64 [R1+0x8b8], R24 ;  /* 0x0008b81801007387 */ /* 0x0001e20000100a00 */
[----:B------:R-:W-:Y:S02]  /*5f10*/  LEA.HI.X.SX32 R7, R10, R5, 0x1, P1 ;  /* 0x000000050a077211 */ /* 0x000fe400008f0eff */
[----:B0-----:R-:W-:-:S04]  /*5f20*/  LEA R24, P0, R9, R2, 0x1 ;  /* 0x0000000209187211 */ /* 0x001fc800078008ff */
[----:B------:R-:W-:-:S05]  /*5f30*/  LEA.HI.X.SX32 R25, R9, R5, 0x1, P0 ;  /* 0x0000000509197211 */ /* 0x000fca00000f0eff */
[----:B------:R0:W-:Y:S04]  /*5f40*/  STL.64 [R1+0x8b0], R24 ;  /* 0x0008b01801007387 */ /* 0x0001e80000100a00 */
[----:B0-----:R-:W2:Y:S04]  /*5f50*/  LDL.LU.64 R24, [R1+0xac8] ;  /* 0x000ac80001187983 */ /* 0x001ea80000300a00 */
[----:B------:R0:W-:Y:S04]  /*5f60*/  STL.64 [R1+0x8a8], R6 ;  /* 0x0008a80601007387 */ /* 0x0001e80000100a00 */
[----:B0-----:R-:W3:Y:S01]  /*5f70*/  LDL.LU.64 R6, [R1+0xac0] ;  /* 0x000ac00001067983 */ /* 0x001ee20000300a00 */
[----:B------:R-:W-:-:S05]  /*5f80*/  IMAD R11, R3, 0x2, R10 ;  /* 0x00000002030b7824 */ /* 0x000fca00078e020a */
[-C--:B------:R-:W-:Y:S02]  /*5f90*/  LEA R16, P2, R11, R2.reuse, 0x1 ;  /* 0x000000020b107211 */ /* 0x080fe400078408ff */
[----:B------:R-:W-:Y:S02]  /*5fa0*/  LEA R3, R3, R11, 0x1 ;  /* 0x0000000b03037211 */ /* 0x000fe400078e08ff */
[----:B------:R-:W-:Y:S02]  /*5fb0*/  LEA.HI.X.SX32 R17, R11, R5, 0x1, P2 ;  /* 0x000000050b117211 */ /* 0x000fe400010f0eff */
[----:B------:R-:W-:-:S03]  /*5fc0*/  LEA R12, P3, R3, R2, 0x1 ;  /* 0x00000002030c7211 */ /* 0x000fc600078608ff */
[----:B------:R3:W-:Y:S01]  /*5fd0*/  STL.64 [R1+0x8a0], R16 ;  /* 0x0008a01001007387 */ /* 0x0007e20000100a00 */
[----:B------:R-:W-:-:S05]  /*5fe0*/  LEA.HI.X.SX32 R13, R3, R5, 0x1, P3 ;  /* 0x00000005030d7211 */ /* 0x000fca00018f0eff */
[----:B------:R-:W-:Y:S01]  /*5ff0*/  STL.64 [R1+0x898], R12 ;  /* 0x0008980c01007387 */ /* 0x000fe20000100a00 */
[----:B---3--:R-:W-:-:S04]  /*6000*/  LEA R16, P0, R6, R0, 0x1 ;  /* 0x0000000006107211 */ /* 0x008fc800078008ff */
[----:B------:R-:W-:-:S05]  /*6010*/  LEA.HI.X.SX32 R17, R6, R4, 0x1, P0 ;  /* 0x0000000406117211 */ /* 0x000fca00000f0eff */
[----:B------:R0:W-:Y:S04]  /*6020*/  STL.64 [R1+0x890], R16 ;  /* 0x0008901001007387 */ /* 0x0001e80000100a00 */
[----:B0-----:R-:W3:Y:S01]  /*6030*/  LDL.LU.64 R16, [R1+0xab8] ;  /* 0x000ab80001107983 */ /* 0x001ee20000300a00 */
[C-C-:B------:R-:W-:Y:S02]  /*6040*/  IMAD R12, R7.reuse, 0x4, R6.reuse ;  /* 0x00000004070c7824 */ /* 0x140fe400078e0206 */
[----:B------:R-:W-:-:S03]  /*6050*/  IMAD R13, R7, 0x4, R6 ;  /* 0x00000004070d7824 */ /* 0x000fc600078e0206 */
[----:B------:R-:W-:Y:S02]  /*6060*/  LEA R12, R7, R12, 0x2 ;  /* 0x0000000c070c7211 */ /* 0x000fe400078e10ff */
[CC--:B------:R-:W-:Y:S02]  /*6070*/  LEA R10, P1, R13.reuse, R0.reuse, 0x1 ;  /* 0x000000000d0a7211 */ /* 0x0c0fe400078208ff */
[C---:B------:R-:W-:Y:S02]  /*6080*/  LEA R8, P2, R12.reuse, R0, 0x1 ;  /* 0x000000000c087211 */ /* 0x040fe400078408ff */
[-C--:B------:R-:W-:Y:S02]  /*6090*/  LEA.HI.X.SX32 R11, R13, R4.reuse, 0x1, P1 ;  /* 0x000000040d0b7211 */ /* 0x080fe400008f0eff */
[----:B------:R-:W-:-:S03]  /*60a0*/  LEA.HI.X.SX32 R9, R12, R4, 0x1, P2 ;  /* 0x000000040c097211 */ /* 0x000fc600010f0eff */
[----:B------:R0:W-:Y:S04]  /*60b0*/  STL.64 [R1+0x888], R10 ;  /* 0x0008880a01007387 */ /* 0x0001e80000100a00 */
[----:B------:R1:W-:Y:S01]  /*60c0*/  STL.64 [R1+0x880], R8 ;  /* 0x0008800801007387 */ /* 0x0003e20000100a00 */
[CC--:B0-----:R-:W-:Y:S02]  /*60d0*/  LEA R10, P1, R23.reuse, R0.reuse, 0x1 ;  /* 0x00000000170a7211 */ /* 0x0c1fe400078208ff */
[C---:B-1----:R-:W-:Y:S02]  /*60e0*/  LEA R8, P2, R22.reuse, R0, 0x1 ;  /* 0x0000000016087211 */ /* 0x042fe400078408ff */
[-C--:B------:R-:W-:Y:S02]  /*60f0*/  LEA.HI.X.SX32 R11, R23, R4.reuse, 0x1, P1 ;  /* 0x00000004170b7211 */ /* 0x080fe400008f0eff */
[----:B------:R-:W-:-:S05]  /*6100*/  LEA.HI.X.SX32 R9, R22, R4, 0x1, P2 ;  /* 0x0000000416097211 */ /* 0x000fca00010f0eff */
[----:B------:R-:W-:Y:S01]  /*6110*/  STL.64 [R1+0x868], R8 ;  /* 0x0008680801007387 */ /* 0x000fe20000100a00 */
[----:B---3--:R-:W-:-:S04]  /*6120*/  LEA R12, P0, R17, R0, 0x1 ;  /* 0x00000000110c7211 */ /* 0x008fc800078008ff */
[----:B------:R-:W-:Y:S02]  /*6130*/  LEA.HI.X.SX32 R13, R17, R4, 0x1, P0 ;  /* 0x00000004110d7211 */ /* 0x000fe400000f0eff */
[----:B------:R-:W-:-:S03]  /*6140*/  LEA R22, P0, R14, R0, 0x1 ;  /* 0x000000000e167211 */ /* 0x000fc600078008ff */
[----:B------:R0:W-:Y:S04]  /*6150*/  STL.64 [R1+0x878], R12 ;  /* 0x0008780c01007387 */ /* 0x0001e80000100a00 */
[----:B------:R1:W-:Y:S01]  /*6160*/  STL.64 [R1+0x870], R10 ;  /* 0x0008700a01007387 */ /* 0x0003e20000100a00 */
[----:B------:R-:W-:Y:S02]  /*6170*/  LEA.HI.X.SX32 R23, R14, R4, 0x1, P0 ;  /* 0x000000040e177211 */ /* 0x000fe400000f0eff */
[CC--:B0-----:R-:W-:Y:S02]  /*6180*/  LEA R12, P1, R20.reuse, R0.reuse, 0x1 ;  /* 0x00000000140c7211 */ /* 0x0c1fe400078208ff */
[----:B-1----:R-:W-:Y:S02]  /*6190*/  LEA R10, P2, R21, R0, 0x1 ;  /* 0x00000000150a7211 */ /* 0x002fe400078408ff */
[----:B------:R-:W-:-:S02]  /*61a0*/  LEA.HI.X.SX32 R13, R20, R4, 0x1, P1 ;  /* 0x00000004140d7211 */ /* 0x000fc400008f0eff */
[----:B------:R-:W-:-:S05]  /*61b0*/  LEA.HI.X.SX32 R11, R21, R4, 0x1, P2 ;  /* 0x00000004150b7211 */ /* 0x000fca00010f0eff */
[----:B------:R-:W-:Y:S04]  /*61c0*/  STL.64 [R1+0x850], R10 ;  /* 0x0008500a01007387 */ /* 0x000fe80000100a00 */
[----:B------:R-:W-:Y:S04]  /*61d0*/  STL.64 [R1+0x860], R22 ;  /* 0x0008601601007387 */ /* 0x000fe80000100a00 */
[----:B------:R0:W-:Y:S02]  /*61e0*/  STL.64 [R1+0x858], R12 ;  /* 0x0008580c01007387 */ /* 0x0001e40000100a00 */
[----:B0-----:R-:W-:-:S04]  /*61f0*/  LEA R12, P0, R26, R0, 0x1 ;  /* 0x000000001a0c7211 */ /* 0x001fc800078008ff */
[----:B------:R-:W-:-:S05]  /*6200*/  LEA.HI.X.SX32 R13, R26, R4, 0x1, P0 ;  /* 0x000000041a0d7211 */ /* 0x000fca00000f0eff */
[----:B------:R0:W-:Y:S04]  /*6210*/  STL.64 [R1+0x848], R12 ;  /* 0x0008480c01007387 */ /* 0x0001e80000100a00 */
[----:B0-----:R-:W3:Y:S01]  /*6220*/  LDL.LU R13, [R1+0xab0] ;  /* 0x000ab000010d7983 */ /* 0x001ee20000300800 */
[CC--:B------:R-:W-:Y:S02]  /*6230*/  LEA R20, P2, R27.reuse, R0.reuse, 0x1 ;  /* 0x000000001b147211 */ /* 0x0c0fe400078408ff */
[C---:B--2---:R-:W-:Y:S02]  /*6240*/  LEA R22, P1, R24.reuse, R0, 0x1 ;  /* 0x0000000018167211 */ /* 0x044fe400078208ff */
[-C--:B------:R-:W-:Y:S02]  /*6250*/  LEA.HI.X.SX32 R21, R27, R4.reuse, 0x1, P2 ;  /* 0x000000041b157211 */ /* 0x080fe400010f0eff */
[----:B------:R-:W-:-:S03]  /*6260*/  LEA.HI.X.SX32 R23, R24, R4, 0x1, P1 ;  /* 0x0000000418177211 */ /* 0x000fc600008f0eff */
[----:B------:R0:W-:Y:S01]  /*6270*/  STL.64 [R1+0x838], R20 ;  /* 0x0008381401007387 */ /* 0x0001e20000100a00 */
[----:B----4-:R-:W-:-:S03]  /*6280*/  LEA R26, P1, R29, R0, 0x1 ;  /* 0x000000001d1a7211 */ /* 0x010fc600078208ff */
[----:B------:R1:W-:Y:S01]  /*6290*/  STL.64 [R1+0x840], R22 ;  /* 0x0008401601007387 */ /* 0x0003e20000100a00 */
[----:B------:R-:W-:Y:S02]  /*62a0*/  LEA.HI.X.SX32 R27, R29, R4, 0x1, P1 ;  /* 0x000000041d1b7211 */ /* 0x000fe400008f0eff */
[CC--:B0-----:R-:W-:Y:S02]  /*62b0*/  LEA R20, P0, R19.reuse, R0.reuse, 0x1 ;  /* 0x0000000013147211 */ /* 0x0c1fe400078008ff */
[C---:B-1----:R-:W-:Y:S02]  /*62c0*/  LEA R22, P2, R28.reuse, R0, 0x1 ;  /* 0x000000001c167211 */ /* 0x042fe400078408ff */
[-C--:B------:R-:W-:Y:S02]  /*62d0*/  LEA.HI.X.SX32 R21, R19, R4.reuse, 0x1, P0 ;  /* 0x0000000413157211 */ /* 0x080fe400000f0eff */
[----:B------:R-:W-:-:S03]  /*62e0*/  LEA.HI.X.SX32 R23, R28, R4, 0x1, P2 ;  /* 0x000000041c177211 */ /* 0x000fc600010f0eff */
[----:B------:R0:W-:Y:S04]  /*62f0*/  STL.64 [R1+0x830], R20 ;  /* 0x0008301401007387 */ /* 0x0001e80000100a00 */
[----:B0-----:R-:W2:Y:S04]  /*6300*/  LDL.LU.64 R20, [R1+0xaa8] ;  /* 0x000aa80001147983 */ /* 0x001ea80000300a00 */
[----:B------:R-:W-:Y:S04]  /*6310*/  STL.64 [R1+0x828], R26 ;  /* 0x0008281a01007387 */ /* 0x000fe80000100a00 */
[----:B------:R0:W-:Y:S02]  /*6320*/  STL.64 [R1+0x820], R22 ;  /* 0x0008201601007387 */ /* 0x0001e40000100a00 */
[----:B0-----:R-:W-:-:S04]  /*6330*/  LEA R22, P2, R16, R0, 0x1 ;  /* 0x0000000010167211 */ /* 0x001fc800078408ff */
[----:B------:R-:W-:Y:S02]  /*6340*/  LEA.HI.X.SX32 R23, R16, R4, 0x1, P2 ;  /* 0x0000000410177211 */ /* 0x000fe400010f0eff */
[----:B------:R-:W-:-:S04]  /*6350*/  LEA R26, P1, R15, R0, 0x1 ;  /* 0x000000000f1a7211 */ /* 0x000fc800078208ff */
[----:B------:R-:W-:Y:S02]  /*6360*/  LEA.HI.X.SX32 R27, R15, R4, 0x1, P1 ;  /* 0x000000040f1b7211 */ /* 0x000fe400008f0eff */
[----:B---3--:R-:W-:-:S04]  /*6370*/  LEA R28, P0, R13, R0, 0x1 ;  /* 0x000000000d1c7211 */ /* 0x008fc800078008ff */
[----:B------:R-:W-:-:S05]  /*6380*/  LEA.HI.X.SX32 R29, R13, R4, 0x1, P0 ;  /* 0x000000040d1d7211 */ /* 0x000fca00000f0eff */
[----:B------:R-:W-:Y:S04]  /*6390*/  STL.64 [R1+0x818], R28 ;  /* 0x0008181c01007387 */ /* 0x000fe80000100a00 */
[----:B------:R0:W-:Y:S04]  /*63a0*/  STL.64 [R1+0x808], R22 ;  /* 0x0008081601007387 */ /* 0x0001e80000100a00 */
[----:B------:R-:W-:Y:S01]  /*63b0*/  STL.64 [R1+0x810], R26 ;  /* 0x0008101a01007387 */ /* 0x000fe20000100a00 */
[----:B0-----:R-:W-:-:S04]  /*63c0*/  LEA R22, P0, R18, R0, 0x1 ;  /* 0x0000000012167211 */ /* 0x001fc800078008ff */
[----:B------:R-:W-:-:S05]  /*63d0*/  LEA.HI.X.SX32 R23, R18, R4, 0x1, P0 ;  /* 0x0000000412177211 */ /* 0x000fca00000f0eff */
[----:B------:R0:W-:Y:S04]  /*63e0*/  STL.64 [R1+0x800], R22 ;  /* 0x0008001601007387 */ /* 0x0001e80000100a00 */
[----:B0-----:R-:W3:Y:S01]  /*63f0*/  LDL.LU R23, [R1+0xaa4] ;  /* 0x000aa40001177983 */ /* 0x001ee20000300800 */
[----:B------:R-:W-:-:S04]  /*6400*/  IMAD R2, R7, 0x4, R25 ;  /* 0x0000000407027824 */ /* 0x000fc800078e0219 */
[----:B------:R-:W-:-:S05]  /*6410*/  IMAD R3, R7, 0x4, R2 ;  /* 0x0000000407037824 */ /* 0x000fca00078e0202 */
[----:B------:R-:W-:-:S05]  /*6420*/  LEA R5, R7, R3, 0x2 ;  /* 0x0000000307057211 */ /* 0x000fca00078e10ff */
[----:B------:R-:W-:-:S04]  /*6430*/  IMAD R6, R7, 0x4, R5 ;  /* 0x0000000407067824 */ /* 0x000fc800078e0205 */
[----:B------:R-:W-:-:S05]  /*6440*/  IMAD R8, R7, 0x4, R6 ;  /* 0x0000000407087824 */ /* 0x000fca00078e0206 */
[----:B------:R-:W-:-:S05]  /*6450*/  LEA R9, R7, R8, 0x2 ;  /* 0x0000000807097211 */ /* 0x000fca00078e10ff */
[----:B------:R-:W-:-:S04]  /*6460*/  IMAD R10, R7, 0x4, R9 ;  /* 0x00000004070a7824 */ /* 0x000fc800078e0209 */
[----:B------:R-:W-:Y:S01]  /*6470*/  IMAD R11, R7, 0x4, R10 ;  /* 0x00000004070b7824 */ /* 0x000fe200078e020a */
[CC--:B--2---:R-:W-:Y:S02]  /*6480*/  LEA R28, P1, R20.reuse, R0.reuse, 0x1 ;  /* 0x00000000141c7211 */ /* 0x0c4fe400078208ff */
[----:B------:R-:W-:Y:S02]  /*6490*/  LEA R26, P2, R21, R0, 0x1 ;  /* 0x00000000151a7211 */ /* 0x000fe400078408ff */
[----:B------:R-:W-:Y:S02]  /*64a0*/  LEA R14, R7, R11, 0x2 ;  /* 0x0000000b070e7211 */ /* 0x000fe400078e10ff */
[-C--:B------:R-:W-:Y:S02]  /*64b0*/  LEA.HI.X.SX32 R29, R20, R4.reuse, 0x1, P1 ;  /* 0x00000004141d7211 */ /* 0x080fe400008f0eff */
[----:B------:R-:W-:Y:S01]  /*64c0*/  LEA.HI.X.SX32 R27, R21, R4, 0x1, P2 ;  /* 0x00000004151b7211 */ /* 0x000fe200010f0eff */
[----:B------:R-:W-:-:S02]  /*64d0*/  IMAD R12, R7, 0x4, R14 ;  /* 0x00000004070c7824 */ /* 0x000fc400078e020e */
[----:B------:R-:W-:Y:S02]  /*64e0*/  STL.64 [R1+0x7f8], R28 ;  /* 0x0007f81c01007387 */ /* 0x000fe40000100a00 */
[C---:B------:R-:W-:Y:S02]  /*64f0*/  IMAD R19, R7.reuse, 0x4, R12 ;  /* 0x0000000407137824 */ /* 0x040fe400078e020c */
[----:B------:R0:W-:Y:S03]  /*6500*/  STL.64 [R1+0x7f0], R26 ;  /* 0x0007f01a01007387 */ /* 0x0001e60000100a00 */
[----:B------:R-:W-:Y:S02]  /*6510*/  LEA R17, R7, R19, 0x2 ;  /* 0x0000001307117211 */ /* 0x000fe400078e10ff */
[----:B0-----:R-:W-:-:S03]  /*6520*/  LEA R26, P2, R2, R0, 0x1 ;  /* 0x00000000021a7211 */ /* 0x001fc600078408ff */
[----:B------:R-:W-:Y:S01]  /*6530*/  IMAD R15, R7, 0x4, R17 ;  /* 0x00000004070f7824 */ /* 0x000fe200078e0211 */
[----:B------:R-:W-:Y:S02]  /*6540*/  LEA R28, P1, R25, R0, 0x1 ;  /* 0x00000000191c7211 */ /* 0x000fe400078208ff */
[-C--:B------:R-:W-:Y:S01]  /*6550*/  LEA.HI.X.SX32 R27, R2, R4.reuse, 0x1, P2 ;  /* 0x00000004021b7211 */ /* 0x080fe200010f0eff */
[----:B------:R-:W-:Y:S01]  /*6560*/  IMAD R13, R7, 0x4, R15 ;  /* 0x00000004070d7824 */ /* 0x000fe200078e020f */
[----:B------:R-:W-:Y:S02]  /*6570*/  LEA.HI.X.SX32 R29, R25, R4, 0x1, P1 ;  /* 0x00000004191d7211 */ /* 0x000fe400008f0eff */
[CC--:B------:R-:W-:Y:S02]  /*6580*/  LEA R24, P1, R5.reuse, R0.reuse, 0x1 ;  /* 0x0000000005187211 */ /* 0x0c0fe400078208ff */
[----:B------:R-:W-:Y:S02]  /*6590*/  LEA R22, P2, R6, R0, 0x1 ;  /* 0x0000000006167211 */ /* 0x000fe400078408ff */
[----:B------:R-:W-:-:S02]  /*65a0*/  LEA.HI.X.SX32 R25, R5, R4, 0x1, P1 ;  /* 0x0000000405197211 */ /* 0x000fc400008f0eff */
[----:B------:R-:W-:-:S05]  /*65b0*/  LEA R18, R7, R13, 0x2 ;  /* 0x0000000d07127211 */ /* 0x000fca00078e10ff */
[----:B------:R-:W-:Y:S01]  /*65c0*/  IMAD R16, R7, 0x4, R18 ;  /* 0x0000000407107824 */ /* 0x000fe200078e0212 */
[----:B---3--:R-:W-:-:S04]  /*65d0*/  LEA R20, P0, R23, R0, 0x1 ;  /* 0x0000000017147211 */ /* 0x008fc800078008ff */
[----:B------:R-:W-:-:S05]  /*65e0*/  LEA.HI.X.SX32 R21, R23, R4, 0x1, P0 ;  /* 0x0000000417157211 */ /* 0x000fca00000f0eff */
[----:B------:R-:W-:Y:S04]  /*65f0*/  STL.64 [R1+0x7e8], R20 ;  /* 0x0007e81401007387 */ /* 0x000fe80000100a00 */
[----:B------:R0:W-:Y:S01]  /*6600*/  STL.64 [R1+0x7d8], R26 ;  /* 0x0007d81a01007387 */ /* 0x0001e20000100a00 */
[----:B------:R-:W-:-:S03]  /*6610*/  LEA.HI.X.SX32 R23, R6, R4, 0x1, P2 ;  /* 0x0000000406177211 */ /* 0x000fc600010f0eff */
[----:B------:R-:W-:Y:S01]  /*6620*/  STL.64 [R1+0x7e0], R28 ;  /* 0x0007e01c01007387 */ /* 0x000fe20000100a00 */
[----:B0-----:R-:W-:-:S04]  /*6630*/  LEA R26, P0, R3, R0, 0x1 ;  /* 0x00000000031a7211 */ /* 0x001fc800078008ff */
[----:B------:R-:W-:-:S05]  /*6640*/  LEA.HI.X.SX32 R27, R3, R4, 0x1, P0 ;  /* 0x00000004031b7211 */ /* 0x000fca00000f0eff */
[----:B------:R0:W-:Y:S04]  /*6650*/  STL.64 [R1+0x7d0], R26 ;  /* 0x0007d01a01007387 */ /* 0x0001e80000100a00 */
[----:B------:R1:W-:Y:S04]  /*6660*/  STL.64 [R1+0x7c8], R24 ;  /* 0x0007c81801007387 */ /* 0x0003e80000100a00 */
[----:B------:R2:W-:Y:S01]  /*6670*/  STL.64 [R1+0x7c0], R22 ;  /* 0x0007c01601007387 */ /* 0x0005e20000100a00 */
[----:B------:R-:W-:Y:S01]  /*6680*/  IMAD R20, R7, 0x4, R16 ;  /* 0x0000000407147824 */ /* 0x000fe200078e0210 */
[----:B0-----:R-:W-:-:S02]  /*6690*/  LEA R26, P0, R8, R0, 0x1 ;  /* 0x00000000081a7211 */ /* 0x001fc400078008ff */
[CC--:B-1----:R-:W-:Y:S02]  /*66a0*/  LEA R24, P1, R9.reuse, R0.reuse, 0x1 ;  /* 0x0000000009187211 */ /* 0x0c2fe400078208ff */
[----:B--2---:R-:W-:Y:S02]  /*66b0*/  LEA R22, P2, R10, R0, 0x1 ;  /* 0x000000000a167211 */ /* 0x004fe400078408ff */
[-C--:B------:R-:W-:Y:S02]  /*66c0*/  LEA.HI.X.SX32 R27, R8, R4.reuse, 0x1, P0 ;  /* 0x00000004081b7211 */ /* 0x080fe400000f0eff */
[-C--:B------:R-:W-:Y:S02]  /*66d0*/  LEA.HI.X.SX32 R23, R10, R4.reuse, 0x1, P2 ;  /* 0x000000040a177211 */ /* 0x080fe400010f0eff */
[----:B------:R-:W-:Y:S02]  /*66e0*/  LEA.HI.X.SX32 R25, R9, R4, 0x1, P1 ;  /* 0x0000000409197211 */ /* 0x000fe400008f0eff */
[----:B------:R-:W-:Y:S01]  /*66f0*/  LEA R2, R7, R20, 0x2 ;  /* 0x0000001407027211 */ /* 0x000fe200078e10ff */
[----:B------:R-:W-:Y:S01]  /*6700*/  STL.64 [R1+0x7a8], R22 ;  /* 0x0007a81601007387 */ /* 0x000fe20000100a00 */
[----:B------:R-:W-:-:S03]  /*6710*/  LEA R8, P2, R12, R0, 0x1 ;  /* 0x000000000c087211 */ /* 0x000fc600078408ff */
[----:B------:R0:W-:Y:S01]  /*6720*/  STL.64 [R1+0x7b8], R26 ;  /* 0x0007b81a01007387 */ /* 0x0001e20000100a00 */
[----:B------:R-:W-:-:S03]  /*6730*/  IMAD R5, R7, 0x4, R2 ;  /* 0x0000000407057824 */ /* 0x000fc600078e0202 */
[----:B------:R1:W-:Y:S01]  /*6740*/  STL.64 [R1+0x7b0], R24 ;  /* 0x0007b01801007387 */ /* 0x0003e20000100a00 */
[----:B------:R-:W-:Y:S01]  /*6750*/  IMAD R3, R7, 0x4, R5 ;  /* 0x0000000407037824 */ /* 0x000fe200078e0205 */
[----:B------:R-:W-:Y:S02]  /*6760*/  LEA.HI.X.SX32 R9, R12, R4, 0x1, P2 ;  /* 0x000000040c097211 */ /* 0x000fe400010f0eff */
[CC--:B0-----:R-:W-:Y:S02]  /*6770*/  LEA R26, P0, R11.reuse, R0.reuse, 0x1 ;  /* 0x000000000b1a7211 */ /* 0x0c1fe400078008ff */
[C---:B-1----:R-:W-:Y:S02]  /*6780*/  LEA R24, P1, R14.reuse, R0, 0x1 ;  /* 0x000000000e187211 */ /* 0x042fe400078208ff */
[-C--:B------:R-:W-:Y:S02]  /*6790*/  LEA.HI.X.SX32 R27, R11, R4.reuse, 0x1, P0 ;  /* 0x000000040b1b7211 */ /* 0x080fe400000f0eff */
[----:B------:R-:W-:-:S03]  /*67a0*/  LEA.HI.X.SX32 R25, R14, R4, 0x1, P1 ;  /* 0x000000040e197211 */ /* 0x000fc600008f0eff */
[----:B------:R0:W-:Y:S01]  /*67b0*/  STL.64 [R1+0x7a0], R26 ;  /* 0x0007a01a01007387 */ /* 0x0001e20000100a00 */
[----:B------:R-:W-:-:S03]  /*67c0*/  LEA R22, R7, R3, 0x2 ;  /* 0x0000000307167211 */ /* 0x000fc600078e10ff */
[----:B------:R1:W-:Y:S04]  /*67d0*/  STL.64 [R1+0x798], R24 ;  /* 0x0007981801007387 */ /* 0x0003e80000100a00 */
[----:B------:R2:W-:Y:S01]  /*67e0*/  STL.64 [R1+0x790], R8 ;  /* 0x0007900801007387 */ /* 0x0005e20000100a00 */
[-C--:B0-----:R-:W-:Y:S02]  /*67f0*/  LEA R26, P0, R19, R0.reuse, 0x1 ;  /* 0x00000000131a7211 */ /* 0x081fe400078008ff */
[----:B-1----:R-:W-:Y:S02]  /*6800*/  LEA R24, P1, R17, R0, 0x1 ;  /* 0x0000000011187211 */ /* 0x002fe400078208ff */
[----:B------:R-:W-:Y:S02]  /*6810*/  LEA.HI.X.SX32 R27, R19, R4, 0x1, P0 ;  /* 0x00000004131b7211 */ /* 0x000fe400000f0eff */
[----:B--2---:R-:W-:Y:S01]  /*6820*/  LEA R8, P2, R15, R0, 0x1 ;  /* 0x000000000f087211 */ /* 0x004fe200078408ff */
[----:B------:R-:W-:Y:S01]  /*6830*/  IMAD R21, R7, 0x4, R22 ;  /* 0x0000000407157824 */ /* 0x000fe200078e0216 */
[----:B------:R-:W-:-:S02]  /*6840*/  LEA.HI.X.SX32 R25, R17, R4, 0x1, P1 ;  /* 0x0000000411197211 */ /* 0x000fc400008f0eff */
[----:B------:R-:W-:Y:S01]  /*6850*/  LEA.HI.X.SX32 R9, R15, R4, 0x1, P2 ;  /* 0x000000040f097211 */ /* 0x000fe200010f0eff */
[----:B------:R0:W-:Y:S01]  /*6860*/  STL.64 [R1+0x788], R26 ;  /* 0x0007881a01007387 */ /* 0x0001e20000100a00 */
[----:B------:R-:W-:-:S03]  /*6870*/  IMAD R10, R7, 0x4, R21 ;  /* 0x00000004070a7824 */ /* 0x000fc600078e0215 */
[----:B------:R1:W-:Y:S04]  /*6880*/  STL.64 [R1+0x780], R24 ;  /* 0x0007801801007387 */ /* 0x0003e80000100a00 */
[----:B------:R2:W-:Y:S01]  /*6890*/  STL.64 [R1+0x778], R8 ;  /* 0x0007780801007387 */ /* 0x0005e20000100a00 */
[----:B------:R-:W-:Y:S02]  /*68a0*/  LEA R14, R7, R10, 0x2 ;  /* 0x0000000a070e7211 */ /* 0x000fe400078e10ff */
[-C--:B0-----:R-:W-:Y:S02]  /*68b0*/  LEA R26, P0, R13, R0.reuse, 0x1 ;  /* 0x000000000d1a7211 */ /* 0x081fe400078008ff */
[-C--:B-1----:R-:W-:Y:S02]  /*68c0*/  LEA R24, P1, R18, R0.reuse, 0x1 ;  /* 0x0000000012187211 */ /* 0x082fe400078208ff */
[----:B--2---:R-:W-:-:S02]  /*68d0*/  LEA R8, P2, R16, R0, 0x1 ;  /* 0x0000000010087211 */ /* 0x004fc400078408ff */
[-C--:B------:R-:W-:Y:S02]  /*68e0*/  LEA.HI.X.SX32 R27, R13, R4.reuse, 0x1, P0 ;  /* 0x000000040d1b7211 */ /* 0x080fe400000f0eff */
[-C--:B------:R-:W-:Y:S02]  /*68f0*/  LEA.HI.X.SX32 R9, R16, R4.reuse, 0x1, P2 ;  /* 0x0000000410097211 */ /* 0x080fe400010f0eff */
[----:B------:R-:W-:Y:S01]  /*6900*/  LEA.HI.X.SX32 R25, R18, R4, 0x1, P1 ;  /* 0x0000000412197211 */ /* 0x000fe200008f0eff */
[----:B------:R-:W-:Y:S02]  /*6910*/  IMAD R15, R7, 0x4, R14 ;  /* 0x00000004070f7824 */ /* 0x000fe400078e020e */
[----:B------:R-:W-:Y:S01]  /*6920*/  STL.64 [R1+0x760], R8 ;  /* 0x0007600801007387 */ /* 0x000fe20000100a00 */
[----:B------:R-:W-:Y:S01]  /*6930*/  LEA R18, P2, R5, R0, 0x1 ;  /* 0x0000000005127211 */ /* 0x000fe200078408ff */
[----:B------:R-:W-:Y:S02]  /*6940*/  IMAD R6, R7, 0x4, R15 ;  /* 0x0000000407067824 */ /* 0x000fe400078e020f */
[----:B------:R0:W-:Y:S04]  /*6950*/  STL.64 [R1+0x770], R26 ;  /* 0x0007701a01007387 */ /* 0x0001e80000100a00 */
[----:B------:R1:W-:Y:S01]  /*6960*/  STL.64 [R1+0x768], R24 ;  /* 0x0007681801007387 */ /* 0x0003e20000100a00 */
[----:B------:R-:W-:-:S02]  /*6970*/  LEA.HI.X.SX32 R19, R5, R4, 0x1, P2 ;  /* 0x0000000405137211 */ /* 0x000fc400010f0eff */
[-C--:B0-----:R-:W-:Y:S02]  /*6980*/  LEA R26, P0, R20, R0.reuse, 0x1 ;  /* 0x00000000141a7211 */ /* 0x081fe400078008ff */
[----:B-1----:R-:W-:Y:S02]  /*6990*/  LEA R24, P1, R2, R0, 0x1 ;  /* 0x0000000002187211 */ /* 0x002fe400078208ff */
        /* <DEDUP_REMOVED lines=13> */
[----:B------:R-:W-:-:S02]  /*6a70*/  LEA.HI.X.SX32 R19, R22, R4, 0x1, P1 ;  /* 0x0000000416137211 */ /* 0x000fc400008f0eff */
[----:B------:R-:W-:Y:S01]  /*6a80*/  LEA R9, R7, R2, 0x2 ;  /* 0x0000000207097211 */ /* 0x000fe200078e10ff */
[----:B------:R-:W-:Y:S01]  /*6a90*/  STL.64 [R1+0x740], R24 ;  /* 0x0007401801007387 */ /* 0x000fe20000100a00 */
[----:B------:R-:W-:-:S03]  /*6aa0*/  LEA R22, P0, R10, R0, 0x1 ;  /* 0x000000000a167211 */ /* 0x000fc600078008ff */
[----:B------:R0:W-:Y:S01]  /*6ab0*/  STL.64 [R1+0x738], R18 ;  /* 0x0007381201007387 */ /* 0x0001e20000100a00 */
[----:B------:R-:W-:-:S03]  /*6ac0*/  IMAD R11, R7, 0x4, R9 ;  /* 0x00000004070b7824 */ /* 0x000fc600078e0209 */
[----:B------:R1:W-:Y:S01]  /*6ad0*/  STL.64 [R1+0x730], R16 ;  /* 0x0007301001007387 */ /* 0x0003e20000100a00 */
[----:B------:R-:W-:Y:S02]  /*6ae0*/  LEA.HI.X.SX32 R23, R10, R4, 0x1, P0 ;  /* 0x000000040a177211 */ /* 0x000fe400000f0eff */
[CC--:B0-----:R-:W-:Y:S02]  /*6af0*/  LEA R18, P1, R14.reuse, R0.reuse, 0x1 ;  /* 0x000000000e127211 */ /* 0x0c1fe400078208ff */
[C---:B-1----:R-:W-:Y:S02]  /*6b00*/  LEA R16, P2, R15.reuse, R0, 0x1 ;  /* 0x000000000f107211 */ /* 0x042fe400078408ff */
[-C--:B------:R-:W-:Y:S02]  /*6b10*/  LEA.HI.X.SX32 R19, R14, R4.reuse, 0x1, P1 ;  /* 0x000000040e137211 */ /* 0x080fe400008f0eff */
[----:B------:R-:W-:Y:S01]  /*6b20*/  LEA.HI.X.SX32 R17, R15, R4, 0x1, P2 ;  /* 0x000000040f117211 */ /* 0x000fe200010f0eff */
[----:B------:R-:W-:Y:S01]  /*6b30*/  IMAD R3, R7, 0x4, R11 ;  /* 0x0000000407037824 */ /* 0x000fe200078e020b */
[----:B------:R-:W-:Y:S01]  /*6b40*/  STL.64 [R1+0x728], R22 ;  /* 0x0007281601007387 */ /* 0x000fe20000100a00 */
[----:B------:R-:W-:-:S03]  /*6b50*/  LEA R20, P0, R6, R0, 0x1 ;  /* 0x0000000006147211 */ /* 0x000fc600078008ff */
[----:B------:R0:W-:Y:S01]  /*6b60*/  STL.64 [R1+0x720], R18 ;  /* 0x0007201201007387 */ /* 0x0001e20000100a00 */
[----:B------:R-:W-:-:S03]  /*6b70*/  LEA R5, R7, R3, 0x2 ;  /* 0x0000000307057211 */ /* 0x000fc600078e10ff */
[----:B------:R1:W-:Y:S01]  /*6b80*/  STL.64 [R1+0x718], R16 ;  /* 0x0007181001007387 */ /* 0x0003e20000100a00 */
[----:B------:R-:W-:Y:S02]  /*6b90*/  LEA.HI.X.SX32 R21, R6, R4, 0x1, P0 ;  /* 0x0000000406157211 */ /* 0x000fe400000f0eff */
[-C--:B0-----:R-:W-:Y:S02]  /*6ba0*/  LEA R18, P1, R8, R0.reuse, 0x1 ;  /* 0x0000000008127211 */ /* 0x081fe400078208ff */
[----:B-1----:R-:W-:Y:S02]  /*6bb0*/  LEA R16, P2, R12, R0, 0x1 ;  /* 0x000000000c107211 */ /* 0x002fe400078408ff */
[-C--:B------:R-:W-:Y:S02]  /*6bc0*/  LEA.HI.X.SX32 R19, R8, R4.reuse, 0x1, P1 ;  /* 0x0000000408137211 */ /* 0x080fe400008f0eff */
[----:B------:R-:W-:Y:S01]  /*6bd0*/  LEA.HI.X.SX32 R17, R12, R4, 0x1, P2 ;  /* 0x000000040c117211 */ /* 0x000fe200010f0eff */
[----:B------:R-:W-:Y:S01]  /*6be0*/  IMAD R10, R7, 0x4, R5 ;  /* 0x00000004070a7824 */ /* 0x000fe200078e0205 */
        /* <DEDUP_REMOVED lines=18> */
[-C--:B0-----:R-:W-:Y:S02]  /*6d10*/  LEA R16, P0, R3, R0.reuse, 0x1 ;  /* 0x0000000003107211 */ /* 0x081fe400078008ff */
[----:B-1----:R-:W-:Y:S02]  /*6d20*/  LEA R14, P1, R5, R0, 0x1 ;  /* 0x00000000050e7211 */ /* 0x002fe400078208ff */
[-C--:B------:R-:W-:Y:S02]  /*6d30*/  LEA.HI.X.SX32 R17, R3, R4.reuse, 0x1, P0 ;  /* 0x0000000403117211 */ /* 0x080fe400000f0eff */
[----:B------:R-:W-:-:S02]  /*6d40*/  LEA.HI.X.SX32 R15, R5, R4, 0x1, P1 ;  /* 0x00000004050f7211 */ /* 0x000fc400008f0eff */
[C---:B------:R-:W-:Y:S01]  /*6d50*/  LEA R3, R7.reuse, R2, 0x2 ;  /* 0x0000000207037211 */ /* 0x040fe200078e10ff */
[----:B------:R0:W-:Y:S04]  /*6d60*/  STL.64 [R1+0x6e0], R16 ;  /* 0x0006e01001007387 */ /* 0x0001e80000100a00 */
[----:B------:R1:W-:Y:S01]  /*6d70*/  STL.64 [R1+0x6d8], R14 ;  /* 0x0006d80e01007387 */ /* 0x0003e20000100a00 */
[----:B------:R-:W-:-:S03]  /*6d80*/  IMAD R5, R7, 0x4, R3 ;  /* 0x0000000407057824 */ /* 0x000fc600078e0203 */
[----:B------:R2:W-:Y:S01]  /*6d90*/  STL.64 [R1+0x6d0], R12 ;  /* 0x0006d00c01007387 */ /* 0x0005e20000100a00 */
[-C--:B0-----:R-:W-:Y:S02]  /*6da0*/  LEA R16, P0, R6, R0.reuse, 0x1 ;  /* 0x0000000006107211 */ /* 0x081fe400078008ff */
[----:B-1----:R-:W-:Y:S02]  /*6db0*/  LEA R14, P1, R8, R0, 0x1 ;  /* 0x00000000080e7211 */ /* 0x002fe400078208ff */
[----:B------:R-:W-:Y:S02]  /*6dc0*/  LEA.HI.X.SX32 R17, R6, R4, 0x1, P0 ;  /* 0x0000000406117211 */ /* 0x000fe400000f0eff */
[C---:B--2---:R-:W-:Y:S02]  /*6dd0*/  LEA R12, P2, R9.reuse, R0, 0x1 ;  /* 0x00000000090c7211 */ /* 0x044fe400078408ff */
[-C--:B------:R-:W-:Y:S02]  /*6de0*/  LEA.HI.X.SX32 R15, R8, R4.reuse, 0x1, P1 ;  /* 0x00000004080f7211 */ /* 0x080fe400008f0eff */
[----:B------:R-:W-:Y:S01]  /*6df0*/  LEA.HI.X.SX32 R13, R9, R4, 0x1, P2 ;  /* 0x00000004090d7211 */ /* 0x000fe200010f0eff */
[----:B------:R-:W-:Y:S01]  /*6e00*/  IMAD R7, R7, 0x4, R5 ;  /* 0x0000000407077824 */ /* 0x000fe200078e0205 */
[----:B------:R0:W-:Y:S04]  /*6e10*/  STL.64 [R1+0x6c8], R16 ;  /* 0x0006c81001007387 */ /* 0x0001e80000100a00 */
[----:B------:R1:W-:Y:S01]  /*6e20*/  STL.64 [R1+0x6c0], R14 ;  /* 0x0006c00e01007387 */ /* 0x0003e20000100a00 */
[----:B------:R-:W-:-:S03]  /*6e30*/  LEA R10, P3, R7, R0, 0x1 ;  /* 0x00000000070a7211 */ /* 0x000fc600078608ff */
[----:B------:R2:W-:Y:S01]  /*6e40*/  STL.64 [R1+0x6b8], R12 ;  /* 0x0006b80c01007387 */ /* 0x0005e20000100a00 */
[CC--:B0-----:R-:W-:Y:S02]  /*6e50*/  LEA R16, P0, R2.reuse, R0.reuse, 0x1 ;  /* 0x0000000002107211 */ /* 0x0c1fe400078008ff */
[----:B-1----:R-:W-:Y:S02]  /*6e60*/  LEA R14, P1, R3, R0, 0x1 ;  /* 0x00000000030e7211 */ /* 0x002fe400078208ff */
[----:B------:R-:W-:Y:S02]  /*6e70*/  LEA.HI.X.SX32 R17, R2, R4, 0x1, P0 ;  /* 0x0000000402117211 */ /* 0x000fe400000f0eff */
[----:B--2---:R-:W-:Y:S02]  /*6e80*/  LEA R12, P2, R5, R0, 0x1 ;  /* 0x00000000050c7211 */ /* 0x004fe400078408ff */
[-C--:B------:R-:W-:Y:S02]  /*6e90*/  LEA.HI.X.SX32 R15, R3, R4.reuse, 0x1, P1 ;  /* 0x00000004030f7211 */ /* 0x080fe400008f0eff */
[----:B------:R-:W-:-:S02]  /*6ea0*/  LEA.HI.X.SX32 R13, R5, R4, 0x1, P2 ;  /* 0x00000004050d7211 */ /* 0x000fc400010f0eff */
[----:B------:R-:W-:Y:S01]  /*6eb0*/  LEA.HI.X.SX32 R11, R7, R4, 0x1, P3 ;  /* 0x00000004070b7211 */ /* 0x000fe200018f0eff */
[----:B------:R-:W-:Y:S01]  /*6ec0*/  STL.64 [R1+0x6b0], R16 ;  /* 0x0006b01001007387 */ /* 0x000fe20000100a00 */
[----:B------:R-:W-:Y:S01]  /*6ed0*/  MOV R2, 0x3f800000 ;  /* 0x3f80000000027802 */ /* 0x000fe20000000f00 */
[----:B------:R-:W-:Y:S02]  /*6ee0*/  IMAD.MOV.U32 R0, RZ, RZ, -0x800000 ;  /* 0xff800000ff007424 */ /* 0x000fe400078e00ff */
[----:B------:R-:W-:Y:S04]  /*6ef0*/  STL.64 [R1+0x6a8], R14 ;  /* 0x0006a80e01007387 */ /* 0x000fe80000100a00 */
[----:B------:R-:W-:Y:S04]  /*6f00*/  STL.64 [R1+0x6a0], R12 ;  /* 0x0006a00c01007387 */ /* 0x000fe80000100a00 */
[----:B------:R-:W-:Y:S04]  /*6f10*/  STL.64 [R1+0x698], R10 ;  /* 0x0006980a01007387 */ /* 0x000fe80000100a00 */
[----:B------:R0:W-:Y:S04]  /*6f20*/  STL [R1+0x68c], R2 ;  /* 0x00068c0201007387 */ /* 0x0001e80000100800 */
[----:B------:R-:W-:Y:S04]  /*6f30*/  STL [R1+0x4d0], RZ ;  /* 0x0004d0ff01007387 */ /* 0x000fe80000100800 */
[----:B------:R1:W-:Y:S01]  /*6f40*/  STL [R1+0x2c0], R0 ;  /* 0x0002c00001007387 */ /* 0x0003e20000100800 */
[----:B0-----:R-:W-:-:S03]  /*6f50*/  IMAD.MOV.U32 R2, RZ, RZ, -0x800000 ;  /* 0xff800000ff027424 */ /* 0x001fc600078e00ff */
[----:B------:R-:W-:Y:S01]  /*6f60*/  STL [R1+0x4cc], RZ ;  /* 0x0004ccff01007387 */ /* 0x000fe20000100800 */
[----:B-1----:R-:W-:-:S03]  /*6f70*/  MOV R0, 0x3f800000 ;  /* 0x3f80000000007802 */ /* 0x002fc60000000f00 */
        /* <DEDUP_REMOVED lines=75> */
[----:B------:R-:W2:Y:S04]  /*7430*/  LDL R28, [R1+0x4d4] ;  /* 0x0004d400011c7983 */ /* 0x000ea80000100800 */
        /* <DEDUP_REMOVED lines=12> */
[----:B------:R-:W3:Y:S04]  /*7500*/  S2R R27, SR_TID.X ;  /* 0x00000000001b7919 */ /* 0x000ee80000002100 */
        /* <DEDUP_REMOVED lines=20> */
[----:B---3--:R-:W-:-:S03]  /*7650*/  LOP3.LUT R29, R27, 0x7, RZ, 0xc0, !PT ;  /* 0x000000071b1d7812 */ /* 0x008fc600078ec0ff */
[----:B------:R1:W-:Y:S04]  /*7660*/  STL [R1+0x600], RZ ;  /* 0x000600ff01007387 */ /* 0x0003e80000100800 */
[----:B------:R1:W-:Y:S04]  /*7670*/  STL [R1+0x604], RZ ;  /* 0x000604ff01007387 */ /* 0x0003e80000100800 */
[----:B------:R1:W-:Y:S04]  /*7680*/  STL [R1+0x608], RZ ;  /* 0x000608ff01007387 */ /* 0x0003e80000100800 */
[----:B------:R1:W-:Y:S04]  /*7690*/  STL [R1+0x60c], RZ ;  /* 0x00060cff01007387 */ /* 0x0003e80000100800 */
[----:B------:R1:W-:Y:S01]  /*76a0*/  STL [R1+0x610], RZ ;  /* 0x000610ff01007387 */ /* 0x0003e20000100800 */
[----:B0-----:R-:W-:-:S03]  /*76b0*/  IMAD R0, R29, 0x110, RZ ;  /* 0x000001101d007824 */ /* 0x001fc600078e02ff */
[----:B------:R1:W-:Y:S01]  /*76c0*/  STL [R1+0x614], RZ ;  /* 0x000614ff01007387 */ /* 0x0003e20000100800 */
[----:B------:R-:W-:-:S03]  /*76d0*/  IMAD.SHL.U32 R27, R27, 0x2, RZ ;  /* 0x000000021b1b7824 */ /* 0x000fc600078e00ff */
[----:B------:R1:W-:Y:S01]  /*76e0*/  STL [R1+0x618], RZ ;  /* 0x000618ff01007387 */ /* 0x0003e20000100800 */
[----:B------:R-:W-:-:S03]  /*76f0*/  IMAD R29, R29, 0x210, RZ ;  /* 0x000002101d1d7824 */ /* 0x000fc600078e02ff */
[----:B------:R1:W-:Y:S04]  /*7700*/  STL [R1+0x61c], RZ ;  /* 0x00061cff01007387 */ /* 0x0003e80000100800 */
[----:B------:R1:W-:Y:S04]  /*7710*/  STL [R1+0x620], RZ ;  /* 0x000620ff01007387 */ /* 0x0003e80000100800 */
[----:B------:R1:W-:Y:S04]  /*7720*/  STL [R1+0x624], RZ ;  /* 0x000624ff01007387 */ /* 0x0003e80000100800 */
[----:B------:R1:W-:Y:S01]  /*7730*/  STL [R1+0x628], RZ ;  /* 0x000628ff01007387 */ /* 0x0003e20000100800 */
[----:B------:R-:W-:-:S03]  /*7740*/  LOP3.LUT R2, R29, 0x30, R27, 0x78, !PT ;  /* 0x000000301d027812 */ /* 0x000fc600078e781b */
[----:B------:R1:W-:Y:S04]  /*7750*/  STL [R1+0x62c], RZ ;  /* 0x00062cff01007387 */ /* 0x0003e80000100800 */
[----:B------:R1:W-:Y:S04]  /*7760*/  STL [R1+0x630], RZ ;  /* 0x000630ff01007387 */ /* 0x0003e80000100800 */
[----:B------:R1:W-:Y:S04]  /*7770*/  STL [R1+0x634], RZ ;  /* 0x000634ff01007387 */ /* 0x0003e80000100800 */
[----:B------:R1:W-:Y:S01]  /*7780*/  STL [R1+0x638], RZ ;  /* 0x000638ff01007387 */ /* 0x0003e20000100800 */
[----:B------:R-:W-:-:S03]  /*7790*/  LOP3.LUT R3, R2, 0x40, RZ, 0x3c, !PT ;  /* 0x0000004002037812 */ /* 0x000fc600078e3cff */
        /* <DEDUP_REMOVED lines=9> */
[----:B------:R-:W-:-:S04]  /*7830*/  LOP3.LUT R0, R0, 0x30, R27, 0x78, !PT ;  /* 0x0000003000007812 */ /* 0x000fc800078e781b */
[----:B------:R-:W-:Y:S02]  /*7840*/  LOP3.LUT R0, R0, 0x40, RZ, 0x3c, !PT ;  /* 0x0000004000007812 */ /* 0x000fe400078e3cff */
[----:B--2---:R-:W-:-:S05]  /*7850*/  LOP3.LUT R2, R28, 0x40, RZ, 0x3c, !PT ;  /* 0x000000401c027812 */ /* 0x004fca00078e3cff */
[----:B------:R1:W-:Y:S02]  /*7860*/  STL [R1+0x694], R2 ;  /* 0x0006940201007387 */ /* 0x0003e40000100800 */
.L_x_2:
[----:B0-----:R-:W2:Y:S04]  /*7870*/  LDL.64 R8, [R1+0xa90] ;  /* 0x000a900001087983 */ /* 0x001ea80000100a00 */
[----:B------:R-:W2:Y:S04]  /*7880*/  LDL R0, [R1+0x4d0] ;  /* 0x0004d00001007983 */ /* 0x000ea80000100800 */
[----:B------:R-:W3:Y:S04]  /*7890*/  LDL.64 R6, [R1+0xa88] ;  /* 0x000a880001067983 */ /* 0x000ee80000100a00 */
[----:B------:R-:W4:Y:S04]  /*78a0*/  LDL.64 R4, [R1+0xa80] ;  /* 0x000a800001047983 */ /* 0x000f280000100a00 */
[----:B-1----:R-:W5:Y:S04]  /*78b0*/  LDL.64 R2, [R1+0xa78] ;  /* 0x000a780001027983 */ /* 0x002f680000100a00 */
[----:B------:R-:W5:Y:S04]  /*78c0*/  LDL.64 R10, [R1+0xa70] ;  /* 0x000a7000010a7983 */ /* 0x000f680000100a00 */
[----:B------:R-:W5:Y:S04]  /*78d0*/  LDL.64 R20, [R1+0xa50] ;  /* 0x000a500001147983 */ /* 0x000f680000100a00 */
[----:B------:R-:W5:Y:S04]  /*78e0*/  LDL.64 R24, [R1+0xa68] ;  /* 0x000a680001187983 */ /* 0x000f680000100a00 */
[----:B------:R-:W5:Y:S04]  /*78f0*/  LDL.64 R12, [R1+0xa60] ;  /* 0x000a6000010c7983 */ /* 0x000f680000100a00 */
[----:B------:R-:W5:Y:S04]  /*7900*/  LDL.64 R22, [R1+0xa58] ;  /* 0x000a580001167983 */ /* 0x000f680000100a00 */
[----:B------:R-:W5:Y:S04]  /*7910*/  LDL.64 R18, [R1+0xa48] ;  /* 0x000a480001127983 */ /* 0x000f680000100a00 */
[----:B------:R-:W5:Y:S04]  /*7920*/  LDL.64 R14, [R1+0xa38] ;  /* 0x000a3800010e7983 */ /* 0x000f680000100a00 */
[----:B------:R-:W5:Y:S01]  /*7930*/  LDL.64 R16, [R1+0xa40] ;  /* 0x000a400001107983 */ /* 0x000f620000100a00 */
[----:B--2---:R-:W-:-:S04]  /*7940*/  IMAD.WIDE R8, R0, 0x2, R8 ;  /* 0x0000000200087825 */ /* 0x004fc800078e0208 */
[C---:B---3--:R-:W-:Y:S01]  /*7950*/  IMAD.WIDE R6, R0.reuse, 0x2, R6 ;  /* 0x0000000200067825 */ /* 0x048fe200078e0206 */
[----:B------:R0:W2:Y:S03]  /*7960*/  LDG.E.U16 R28, [R8.64] ;  /* 0x00000004081c7981 */ /* 0x0000a6000c1e1500 */
[C---:B----4-:R-:W-:Y:S01]  /*7970*/  IMAD.WIDE R4, R0.reuse, 0x2, R4 ;  /* 0x0000000200047825 */ /* 0x050fe200078e0204 */
[----:B------:R1:W3:Y:S03]  /*7980*/  LDG.E.U16 R29, [R6.64] ;  /* 0x00000004061d7981 */ /* 0x0002e6000c1e1500 */
[C---:B-----5:R-:W-:Y:S01]  /*7990*/  IMAD.WIDE R2, R0.reuse, 0x2, R2 ;  /* 0x0000000200027825 */ /* 0x060fe200078e0202 */
[----:B------:R4:W5:Y:S03]  /*79a0*/  LDG.E.U16 R26, [R4.64] ;  /* 0x00000004041a7981 */ /* 0x000966000c1e1500 */
[C---:B------:R-:W-:Y:S01]  /*79b0*/  IMAD.WIDE R10, R0.reuse, 0x2, R10 ;  /* 0x00000002000a7825 */ /* 0x040fe200078e020a */
[----:B------:R1:W5:Y:S03]  /*79c0*/  LDG.E.U16 R27, [R2.64] ;  /* 0x00000004021b7981 */ /* 0x000366000c1e1500 */
[----:B0-----:R-:W-:-:S02]  /*79d0*/  IMAD.WIDE R8, R0, 0x2, R24 ;  /* 0x0000000200087825 */ /* 0x001fc400078e0218 */
[----:B------:R-:W5:Y:S02]  /*79e0*/  LDL.64 R24, [R1+0xa30] ;  /* 0x000a300001187983 */ /* 0x000f640000100a00 */
[C---:B-1----:R-:W-:Y:S02]  /*79f0*/  IMAD.WIDE R2, R0.reuse, 0x2, R20 ;  /* 0x0000000200027825 */ /* 0x042fe400078e0214 */
[----:B------:R0:W5:Y:S02]  /*7a00*/  LDG.E.U16 R21, [R10.64] ;  /* 0x000000040a157981 */ /* 0x000164000c1e1500 */
[C---:B------:R-:W-:Y:S02]  /*7a10*/  IMAD.WIDE R6, R0.reuse, 0x2, R12 ;  /* 0x0000000200067825 */ /* 0x040fe400078e020c */
[----:B------:R-:W5:Y:S02]  /*7a20*/  LDL.64 R12, [R1+0xa28] ;  /* 0x000a2800010c7983 */ /* 0x000f640000100a00 */
[----:B----4-:R-:W-:-:S04]  /*7a30*/  IMAD.WIDE R4, R0, 0x2, R22 ;  /* 0x0000000200047825 */ /* 0x010fc800078e0216 */
[C---:B0-----:R-:W-:Y:S01]  /*7a40*/  IMAD.WIDE R10, R0.reuse, 0x2, R18 ;  /* 0x00000002000a7825 */ /* 0x041fe200078e0212 */
[----:B--2---:R0:W-:Y:S04]  /*7a50*/  STL [R1+0x9c], R28 ;  /* 0x00009c1c01007387 */ /* 0x0041e80000100800 */
[----:B---3--:R1:W-:Y:S04]  /*7a60*/  STL [R1+0x98], R29 ;  /* 0x0000981d01007387 */ /* 0x0083e80000100800 */
[----:B-----5:R2:W-:Y:S04]  /*7a70*/  STL [R1+0x94], R26 ;  /* 0x0000941a01007387 */ /* 0x0205e80000100800 */
[----:B0-----:R0:W3:Y:S04]  /*7a80*/  LDG.E.U16 R28, [R8.64] ;  /* 0x00000004081c7981 */ /* 0x0010e8000c1e1500 */
[----:B-1----:R1:W4:Y:S04]  /*7a90*/  LDG.E.U16 R29, [R6.64] ;  /* 0x00000004061d7981 */ /* 0x002328000c1e1500 */
[----:B--2---:R2:W5:Y:S04]  /*7aa0*/  LDG.E.U16 R26, [R4.64] ;  /* 0x00000004041a7981 */ /* 0x004568000c1e1500 */
[----:B------:R-:W5:Y:S01]  /*7ab0*/  LDL.64 R22, [R1+0xa20] ;  /* 0x000a200001167983 */ /* 0x000f620000100a00 */
[----:B-1----:R-:W-:-:S03]  /*7ac0*/  IMAD.WIDE R6, R0, 0x2, R14 ;  /* 0x0000000200067825 */ /* 0x002fc600078e020e */
[----:B------:R1:W-:Y:S04]  /*7ad0*/  STL [R1+0x90], R27 ;  /* 0x0000901b01007387 */ /* 0x0003e80000100800 */
[----:B------:R0:W-:Y:S01]  /*7ae0*/  STL [R1+0x8c], R21 ;  /* 0x00008c1501007387 */ /* 0x0001e20000100800 */
[----:B--2---:R-:W-:-:S03]  /*7af0*/  IMAD.WIDE R4, R0, 0x2, R24 ;  /* 0x0000000200047825 */ /* 0x004fc600078e0218 */
[----:B------:R-:W2:Y:S04]  /*7b00*/  LDL.64 R14, [R1+0xa00] ;  /* 0x000a0000010e7983 */ /* 0x000ea80000100a00 */
[----:B-1----:R1:W2:Y:S04]  /*7b10*/  LDG.E.U16 R27, [R2.64] ;  /* 0x00000004021b7981 */ /* 0x0022a8000c1e1500 */
[----:B------:R3:W2:Y:S04]  /*7b20*/  LDG.E.U16 R25, [R10.64] ;  /* 0x000000040a197981 */ /* 0x0006a8000c1e1500 */
[----:B------:R-:W2:Y:S01]  /*7b30*/  LDL.64 R18, [R1+0xa10] ;  /* 0x000a100001127983 */ /* 0x000ea20000100a00 */
[----:B0-----:R-:W-:-:S03]  /*7b40*/  IMAD.WIDE R8, R0, 0x2, R16 ;  /* 0x0000000200087825 */ /* 0x001fc600078e0210 */
[----:B------:R-:W2:Y:S01]  /*7b50*/  LDL.64 R20, [R1+0xa18] ;  /* 0x000a180001147983 */ /* 0x000ea20000100a00 */
[----:B-1----:R-:W-:-:S03]  /*7b60*/  IMAD.WIDE R2, R0, 0x2, R12 ;  /* 0x0000000200027825 */ /* 0x002fc600078e020c */
[----:B------:R-:W2:Y:S04]  /*7b70*/  LDL.64 R16, [R1+0xa08] ;  /* 0x000a080001107983 */ /* 0x000ea80000100a00 */
[----:B---3--:R0:W-:Y:S04]  /*7b80*/  STL [R1+0x88], R28 ;  /* 0x0000881c01007387 */ /* 0x0081e80000100800 */
[----:B----4-:R1:W-:Y:S04]  /*7b90*/  STL [R1+0x84], R29 ;  /* 0x0000841d01007387 */ /* 0x0103e80000100800 */
[----:B-----5:R3:W-:Y:S04]  /*7ba0*/  STL [R1+0x80], R26 ;  /* 0x0000801a01007387 */ /* 0x0207e80000100800 */
[----:B0-----:R0:W4:Y:S01]  /*7bb0*/  LDG.E.U16 R28, [R8.64] ;  /* 0x00000004081c7981 */ /* 0x001122000c1e1500 */
[----:B------:R-:W-:-:S03]  /*7bc0*/  IMAD.WIDE R10, R0, 0x2, R22 ;  /* 0x00000002000a7825 */ /* 0x000fc600078e0216 */
[----:B-1----:R1:W5:Y:S04]  /*7bd0*/  LDG.E.U16 R29, [R6.64] ;  /* 0x00000004061d7981 */ /* 0x002368000c1e1500 */
[----:B------:R-:W5:Y:S04]  /*7be0*/  LDL.64 R12, [R1+0x9f8] ;  /* 0x0009f800010c7983 */ /* 0x000f680000100a00 */
[----:B---3--:R3:W5:Y:S04]  /*7bf0*/  LDG.E.U16 R26, [R4.64] ;  /* 0x00000004041a7981 */ /* 0x008768000c1e1500 */
[----:B--2---:R2:W-:Y:S04]  /*7c00*/  STL [R1+0x7c], R27 ;  /* 0x00007c1b01007387 */ /* 0x0045e80000100800 */
[----:B------:R0:W-:Y:S04]  /*7c10*/  STL [R1+0x78], R25 ;  /* 0x0000781901007387 */ /* 0x0001e80000100800 */
[----:B------:R-:W5:Y:S04]  /*7c20*/  LDL.64 R22, [R1+0x9e8] ;  /* 0x0009e80001167983 */ /* 0x000f680000100a00 */
[----:B--2---:R2:W5:Y:S01]  /*7c30*/  LDG.E.U16 R27, [R2.64] ;  /* 0x00000004021b7981 */ /* 0x004562000c1e1500 */
[----:B-1----:R-:W-:-:S03]  /*7c40*/  IMAD.WIDE R6, R0, 0x2, R18 ;  /* 0x0000000200067825 */ /* 0x002fc600078e0212 */
[----:B------:R-:W5:Y:S01]  /*7c50*/  LDL.64 R18, [R1+0x9d8] ;  /* 0x0009d80001127983 */ /* 0x000f620000100a00 */
[----:B0-----:R-:W-:-:S03]  /*7c60*/  IMAD.WIDE R8, R0, 0x2, R20 ;  /* 0x0000000200087825 */ /* 0x001fc600078e0214 */
[----:B------:R-:W5:Y:S01]  /*7c70*/  LDL.64 R24, [R1+0x9f0] ;  /* 0x0009f00001187983 */ /* 0x000f620000100a00 */
[----:B--2---:R-:W-:-:S03]  /*7c80*/  IMAD.WIDE R2, R0, 0x2, R14 ;  /* 0x0000000200027825 */ /* 0x004fc600078e020e */
[----:B------:R0:W2:Y:S01]  /*7c90*/  LDG.E.U16 R15, [R10.64] ;  /* 0x000000040a0f7981 */ /* 0x0000a2000c1e1500 */
[----:B---3--:R-:W-:-:S03]  /*7ca0*/  IMAD.WIDE R4, R0, 0x2, R16 ;  /* 0x0000000200047825 */ /* 0x008fc600078e0210 */
[----:B------:R-:W3:Y:S04]  /*7cb0*/  LDL.64 R20, [R1+0x9e0] ;  /* 0x0009e00001147983 */ /* 0x000ee80000100a00 */
[----:B----4-:R1:W-:Y:S04]  /*7cc0*/  STL [R1+0x74], R28 ;  /* 0x0000741c01007387 */ /* 0x0103e80000100800 */
[----:B-----5:R4:W-:Y:S04]  /*7cd0*/  STL [R1+0x70], R29 ;  /* 0x0000701d01007387 */ /* 0x0209e80000100800 */
[----:B-1----:R1:W5:Y:S04]  /*7ce0*/  LDG.E.U16 R28, [R8.64] ;  /* 0x00000004081c7981 */ /* 0x002368000c1e1500 */
[----:B----4-:R4:W5:Y:S04]  /*7cf0*/  LDG.E.U16 R29, [R6.64] ;  /* 0x00000004061d7981 */ /* 0x010968000c1e1500 */
[----:B------:R1:W-:Y:S01]  /*7d00*/  STL [R1+0x6c], R26 ;  /* 0x00006c1a01007387 */ /* 0x0003e20000100800 */
[----:B0-----:R-:W-:-:S03]  /*7d10*/  IMAD.WIDE R10, R0, 0x2, R12 ;  /* 0x00000002000a7825 */ /* 0x001fc600078e020c */
[----:B------:R-:W5:Y:S01]  /*7d20*/  LDL.64 R16, [R1+0x9d0] ;  /* 0x0009d00001107983 */ /* 0x000f620000100a00 */
[----:B----4-:R-:W-:-:S03]  /*7d30*/  IMAD.WIDE R6, R0, 0x2, R22 ;  /* 0x0000000200067825 */ /* 0x010fc600078e0216 */
[----:B------:R0:W-:Y:S04]  /*7d40*/  STL [R1+0x68], R27 ;  /* 0x0000681b01007387 */ /* 0x0001e80000100800 */
[----:B-1----:R3:W4:Y:S04]  /*7d50*/  LDG.E.U16 R26, [R4.64] ;  /* 0x00000004041a7981 */ /* 0x002728000c1e1500 */
[----:B0-----:R0:W4:Y:S04]  /*7d60*/  LDG.E.U16 R27, [R2.64] ;  /* 0x00000004021b7981 */ /* 0x001128000c1e1500 */
[----:B--2---:R1:W-:Y:S04]  /*7d70*/  STL [R1+0x64], R15 ;  /* 0x0000640f01007387 */ /* 0x0043e80000100800 */
[----:B------:R-:W2:Y:S01]  /*7d80*/  LDL.64 R12, [R1+0x9c0] ;  /* 0x0009c000010c7983 */ /* 0x000ea20000100a00 */
[----:B0-----:R-:W-:-:S03]  /*7d90*/  IMAD.WIDE R2, R0, 0x2, R18 ;  /* 0x0000000200027825 */ /* 0x001fc600078e0212 */
[----:B------:R-:W2:Y:S04]  /*7da0*/  LDL.64 R22, [R1+0x9b0] ;  /* 0x0009b00001167983 */ /* 0x000ea80000100a00 */
[----:B-1----:R-:W2:Y:S04]  /*7db0*/  LDL.64 R14, [R1+0x9c8] ;  /* 0x0009c800010e7983 */ /* 0x002ea80000100a00 */
[----:B------:R0:W2:Y:S01]  /*7dc0*/  LDG.E.U16 R19, [R10.64] ;  /* 0x000000040a137981 */ /* 0x0000a2000c1e1500 */
[----:B------:R-:W-:-:S03]  /*7dd0*/  IMAD.WIDE R8, R0, 0x2, R24 ;  /* 0x0000000200087825 */ /* 0x000fc600078e0218 */
[----:B------:R-:W2:Y:S01]  /*7de0*/  LDL.64 R24, [R1+0x9b8] ;  /* 0x0009b80001187983 */ /* 0x000ea20000100a00 */
[----:B---3--:R-:W-:-:S03]  /*7df0*/  IMAD.WIDE R4, R0, 0x2, R20 ;  /* 0x0000000200047825 */ /* 0x008fc600078e0214 */
[----:B-----5:R1:W-:Y:S04]  /*7e00*/  STL [R1+0x60], R28 ;  /* 0x0000601c01007387 */ /* 0x0203e80000100800 */
[----:B------:R3:W-:Y:S04]  /*7e10*/  STL [R1+0x5c], R29 ;  /* 0x00005c1d01007387 */ /* 0x0007e80000100800 */
[----:B------:R-:W5:Y:S04]  /*7e20*/  LDL.64 R20, [R1+0x9a8] ;  /* 0x0009a80001147983 */ /* 0x000f680000100a00 */
[----:B-1----:R1:W5:Y:S01]  /*7e30*/  LDG.E.U16 R28, [R8.64] ;  /* 0x00000004081c7981 */ /* 0x002362000c1e1500 */
[----:B0-----:R-:W-:-:S03]  /*7e40*/  IMAD.WIDE R10, R0, 0x2, R16 ;  /* 0x00000002000a7825 */ /* 0x001fc600078e0210 */
[----:B---3--:R2:W3:Y:S04]  /*7e50*/  LDG.E.U16 R29, [R6.64] ;  /* 0x00000004061d7981 */ /* 0x0084e8000c1e1500 */
[----:B----4-:R0:W-:Y:S04]  /*7e60*/  STL [R1+0x58], R26 ;  /* 0x0000581a01007387 */ /* 0x0101e80000100800 */
[----:B------:R4:W-:Y:S04]  /*7e70*/  STL [R1+0x54], R27 ;  /* 0x0000541b01007387 */ /* 0x0009e80000100800 */
[----:B0-----:R0:W3:Y:S01]  /*7e80*/  LDG.E.U16 R26, [R4.64] ;  /* 0x00000004041a7981 */ /* 0x0010e2000c1e1500 */
[----:B--2---:R-:W-:-:S03]  /*7e90*/  IMAD.WIDE R6, R0, 0x2, R12 ;  /* 0x0000000200067825 */ /* 0x004fc600078e020c */
[----:B----4-:R2:W4:Y:S04]  /*7ea0*/  LDG.E.U16 R27, [R2.64] ;  /* 0x00000004021b7981 */ /* 0x010528000c1e1500 */
[----:B------:R-:W4:Y:S01]  /*7eb0*/  LDG.E.U16 R7, [R6.64] ;  /* 0x0000000406077981 */ /* 0x000f22000c1e1500 */
[----:B-1----:R-:W-:-:S04]  /*7ec0*/  IMAD.WIDE R8, R0, 0x2, R14 ;  /* 0x0000000200087825 */ /* 0x002fc800078e020e */
[C---:B--2---:R-:W-:Y:S02]  /*7ed0*/  IMAD.WIDE R2, R0.reuse, 0x2, R22 ;  /* 0x0000000200027825 */ /* 0x044fe400078e0216 */
[----:B------:R5:W2:Y:S04]  /*7ee0*/  LDG.E.U16 R23, [R10.64] ;  /* 0x000000040a177981 */ /* 0x000aa8000c1e1500 */
[----:B------:R1:W-:Y:S04]  /*7ef0*/  STL [R1+0x50], R19 ;  /* 0x0000501301007387 */ /* 0x0003e80000100800 */
[----:B------:R-:W2:Y:S04]  /*7f00*/  LDG.E.U16 R9, [R8.64] ;  /* 0x0000000408097981 */ /* 0x000ea8000c1e1500 */
[----:B------:R-:W2:Y:S04]  /*7f10*/  LDL.64 R16, [R1+0x998] ;  /* 0x0009980001107983 */ /* 0x000ea80000100a00 */
[----:B-1----:R-:W2:Y:S01]  /*7f20*/  LDL.64 R18, [R1+0x9a0] ;  /* 0x0009a00001127983 */ /* 0x002ea20000100a00 */
[----:B0-----:R-:W-:-:S03]  /*7f30*/  IMAD.WIDE R4, R0, 0x2, R24 ;  /* 0x0000000200047825 */ /* 0x001fc600078e0218 */
[----:B------:R-:W2:Y:S04]  /*7f40*/  LDL.64 R14, [R1+0x990] ;  /* 0x00099000010e7983 */ /* 0x000ea80000100a00 */
[----:B------:R-:W2:Y:S01]  /*7f50*/  LDL.64 R12, [R1+0x988] ;  /* 0x00098800010c7983 */ /* 0x000ea20000100a00 */
[----:B-----5:R-:W-:-:S03]  /*7f60*/  IMAD.WIDE R10, R0, 0x2, R20 ;  /* 0x00000002000a7825 */ /* 0x020fc600078e0214 */
[----:B------:R0:W-:Y:S04]  /*7f70*/  STL [R1+0x4c], R28 ;  /* 0x00004c1c01007387 */ /* 0x0001e80000100800 */
[----:B---3--:R1:W-:Y:S04]  /*7f80*/  STL [R1+0x48], R29 ;  /* 0x0000481d01007387 */ /* 0x0083e80000100800 */
[----:B------:R-:W3:Y:S04]  /*7f90*/  LDG.E.U16 R11, [R10.64] ;  /* 0x000000040a0b7981 */ /* 0x000ee8000c1e1500 */
[----:B0-----:R0:W5:Y:S04]  /*7fa0*/  LDG.E.U16 R28, [R4.64] ;  /* 0x00000004041c7981 */ /* 0x001168000c1e1500 */
[----:B-1----:R1:W3:Y:S04]  /*7fb0*/  LDG.E.U16 R29, [R2.64] ;  /* 0x00000004021d7981 */ /* 0x0022e8000c1e1500 */
[----:B----4-:R-:W-:Y:S04]  /*7fc0*/  STL [R1+0x40], R27 ;  /* 0x0000401b01007387 */ /* 0x010fe80000100800 */
[----:B------:R4:W-:Y:S04]  /*7fd0*/  STL [R1+0x44], R26 ;  /* 0x0000441a01007387 */ /* 0x0009e80000100800 */
[----:B------:R-:W3:Y:S04]  /*7fe0*/  LDL.64 R24, [R1+0x978] ;  /* 0x0009780001187983 */ /* 0x000ee80000100a00 */
[----:B----4-:R-:W4:Y:S04]  /*7ff0*/  LDL.64 R26, [R1+0x980] ;  /* 0x00098000011a7983 */ /* 0x010f280000100a00 */
[----:B--2---:R2:W-:Y:S04]  /*8000*/  STL [R1+0x3c], R23 ;  /* 0x00003c1701007387 */ /* 0x0045e80000100800 */
[----:B--2---:R-:W2:Y:S04]  /*8010*/  LDL.64 R22, [R1+0x970] ;  /* 0x0009700001167983 */ /* 0x004ea80000100a00 */
[----:B------:R1:W-:Y:S04]  /*8020*/  STL [R1+0x38], R9 ;  /* 0x0000380901007387 */ /* 0x0003e80000100800 */
[----:B------:R1:W-:Y:S01]  /*8030*/  STL [R1+0x34], R7 ;  /* 0x0000340701007387 */ /* 0x0003e20000100800 */
[----:B0-----:R-:W-:-:S03]  /*8040*/  IMAD.WIDE R4, R0, 0x2, R14 ;  /* 0x0000000200047825 */ /* 0x001fc600078e020e */
[----:B------:R-:W2:Y:S01]  /*8050*/  LDL.64 R20, [R1+0x968] ;  /* 0x0009680001147983 */ /* 0x000ea20000100a00 */
[----:B-1----:R-:W-:-:S03]  /*8060*/  IMAD.WIDE R8, R0, 0x2, R18 ;  /* 0x0000000200087825 */ /* 0x002fc600078e0212 */
[----:B------:R-:W2:Y:S01]  /*8070*/  LDL.64 R18, [R1+0x960] ;  /* 0x0009600001127983 */ /* 0x000ea20000100a00 */
[----:B------:R-:W-:-:S03]  /*8080*/  IMAD.WIDE R6, R0, 0x2, R16 ;  /* 0x0000000200067825 */ /* 0x000fc600078e0210 */
[----:B------:R-:W2:Y:S01]  /*8090*/  LDG.E.U16 R9, [R8.64] ;  /* 0x0000000408097981 */ /* 0x000ea2000c1e1500 */
[----:B------:R-:W-:-:S03]  /*80a0*/  IMAD.WIDE R2, R0, 0x2, R12 ;  /* 0x0000000200027825 */ /* 0x000fc600078e020c */
[----:B------:R-:W2:Y:S04]  /*80b0*/  LDG.E.U16 R7, [R6.64] ;  /* 0x0000000406077981 */ /* 0x000ea8000c1e1500 */
[----:B------:R-:W2:Y:S04]  /*80c0*/  LDL.64 R14, [R1+0x958] ;  /* 0x00095800010e7983 */ /* 0x000ea80000100a00 */
[----:B------:R-:W2:Y:S04]  /*80d0*/  LDL.64 R12, [R1+0x950] ;  /* 0x00095000010c7983 */ /* 0x000ea80000100a00 */
[----:B-----5:R0:W-:Y:S04]  /*80e0*/  STL [R1+0x30], R28 ;  /* 0x0000301c01007387 */ /* 0x0201e80000100800 */
[----:B---3--:R1:W-:Y:S04]  /*80f0*/  STL [R1+0x2c], R29 ;  /* 0x00002c1d01007387 */ /* 0x0083e80000100800 */
[----:B------:R-:W3:Y:S04]  /*8100*/  LDL.64 R16, [R1+0x930] ;  /* 0x0009300001107983 */ /* 0x000ee80000100a00 */
[----:B0-----:R0:W5:Y:S04]  /*8110*/  LDG.E.U16 R28, [R4.64] ;  /* 0x00000004041c7981 */ /* 0x001168000c1e1500 */
[----:B------:R4:W-:Y:S04]  /*8120*/  STL [R1+0x28], R11 ;  /* 0x0000280b01007387 */ /* 0x0009e80000100800 */
[----:B-1----:R2:W3:Y:S01]  /*8130*/  LDG.E.U16 R29, [R2.64] ;  /* 0x00000004021d7981 */ /* 0x0024e2000c1e1500 */
[----:B----4-:R-:W-:-:S04]  /*8140*/  IMAD.WIDE R10, R0, 0x2, R26 ;  /* 0x00000002000a7825 */ /* 0x010fc800078e021a */
[C---:B--2---:R-:W-:Y:S02]  /*8150*/  IMAD.WIDE R2, R0.reuse, 0x2, R18 ;  /* 0x0000000200027825 */ /* 0x044fe400078e0212 */
[----:B------:R1:W2:Y:S04]  /*8160*/  LDG.E.U16 R19, [R10.64] ;  /* 0x000000040a137981 */ /* 0x0002a8000c1e1500 */
[----:B------:R4:W-:Y:S04]  /*8170*/  STL [R1+0x24], R9 ;  /* 0x0000240901007387 */ /* 0x0009e80000100800 */
[----:B------:R1:W-:Y:S01]  /*8180*/  STL [R1+0x20], R7 ;  /* 0x0000200701007387 */ /* 0x0003e20000100800 */
[----:B0-----:R-:W-:-:S03]  /*8190*/  IMAD.WIDE R4, R0, 0x2, R20 ;  /* 0x0000000200047825 */ /* 0x001fc600078e0214 */
[----:B------:R0:W2:Y:S01]  /*81a0*/  LDG.E.U16 R26, [R2.64] ;  /* 0x00000004021a7981 */ /* 0x0000a2000c1e1500 */
[----:B----4-:R-:W-:-:S03]  /*81b0*/  IMAD.WIDE R8, R0, 0x2, R24 ;  /* 0x0000000200087825 */ /* 0x010fc600078e0218 */
[----:B------:R-:W0:Y:S01]  /*81c0*/  LDL.64 R24, [R1+0x910] ;  /* 0x0009100001187983 */ /* 0x000e220000100a00 */
[----:B-1----:R-:W-:-:S03]  /*81d0*/  IMAD.WIDE R6, R0, 0x2, R22 ;  /* 0x0000000200067825 */ /* 0x002fc600078e0216 */
[----:B------:R-:W4:Y:S04]  /*81e0*/  LDL.64 R22, [R1+0x8f0] ;  /* 0x0008f00001167983 */ /* 0x000f280000100a00 */
[----:B------:R1:W4:Y:S01]  /*81f0*/  LDG.E.U16 R27, [R8.64] ;  /* 0x00000004081b7981 */ /* 0x000322000c1e1500 */
[----:B------:R-:W-:-:S04]  /*8200*/  IMAD.WIDE R10, R0, 0x2, R14 ;  /* 0x00000002000a7825 */ /* 0x000fc800078e020e */
[C---:B-1----:R-:W-:Y:S01]  /*8210*/  IMAD.WIDE R8, R0.reuse, 0x2, R12 ;  /* 0x0000000200087825 */ /* 0x042fe200078e020c */
[----:B-----5:R1:W-:Y:S04]  /*8220*/  STL [R1+0x1c], R28 ;  /* 0x00001c1c01007387 */ /* 0x0203e80000100800 */
[----:B-1----:R1:W5:Y:S04]  /*8230*/  LDG.E.U16 R28, [R6.64] ;  /* 0x00000004061c7981 */ /* 0x002368000c1e1500 */
[----:B---3--:R3:W-:Y:S04]  /*8240*/  STL [R1+0x18], R29 ;  /* 0x0000181d01007387 */ /* 0x0087e80000100800 */
[----:B------:R-:W5:Y:S04]  /*8250*/  LDL.64 R12, [R1+0x8d0] ;  /* 0x0008d000010c7983 */ /* 0x000f680000100a00 */
[----:B------:R-:W5:Y:S01]  /*8260*/  LDL.64 R14, [R1+0x8b0] ;  /* 0x0008b000010e7983 */ /* 0x000f620000100a00 */
[----:B-1----:R-:W-:-:S03]  /*8270*/  IMAD.WIDE R6, R0, 0x2, R16 ;  /* 0x0000000200067825 */ /* 0x002fc600078e0210 */
[----:B------:R-:W5:Y:S04]  /*8280*/  LDL.64 R20, [R1+0x948] ;  /* 0x0009480001147983 */ /* 0x000f680000100a00 */
[----:B---3--:R4:W3:Y:S04]  /*8290*/  LDG.E.U16 R29, [R4.64] ;  /* 0x00000004041d7981 */ /* 0x0088e8000c1e1500 */
[----:B--2---:R1:W-:Y:S04]  /*82a0*/  STL [R1+0x14], R19 ;  /* 0x0000141301007387 */ /* 0x0043e80000100800 */
[----:B------:R-:W2:Y:S04]  /*82b0*/  LDL.64 R16, [R1+0x908] ;  /* 0x0009080001107983 */ /* 0x000ea80000100a00 */
[----:B-1----:R-:W3:Y:S01]  /*82c0*/  LDL.64 R18, [R1+0x928] ;  /* 0x0009280001127983 */ /* 0x002ee20000100a00 */
[----:B0-----:R-:W-:-:S04]  /*82d0*/  IMAD.WIDE R2, R0, 0x2, R24 ;  /* 0x0000000200027825 */ /* 0x001fc800078e0218 */
[C---:B----4-:R-:W-:Y:S02]  /*82e0*/  IMAD.WIDE R4, R0.reuse, 0x2, R22 ;  /* 0x0000000200047825 */ /* 0x050fe400078e0216 */
[----:B------:R2:W4:Y:S04]  /*82f0*/  LDG.E.U16 R22, [R6.64] ;  /* 0x0000000406167981 */ /* 0x000528000c1e1500 */
[----:B------:R0:W-:Y:S04]  /*8300*/  STL [R1+0x10], R27 ;  /* 0x0000101b01007387 */ /* 0x0001e80000100800 */
[----:B------:R1:W4:Y:S04]  /*8310*/  LDG.E.U16 R2, [R2.64] ;  /* 0x0000000402027981 */ /* 0x000328000c1e1500 */
[----:B0-----:R0:W4:Y:S04]  /*8320*/  LDG.E.U16 R27, [R10.64] ;  /* 0x000000040a1b7981 */ /* 0x001128000c1e1500 */
[----:B-1----:R1:W4:Y:S04]  /*8330*/  LDG.E.U16 R3, [R4.64] ;  /* 0x0000000404037981 */ /* 0x002328000c1e1500 */
[----:B-----5:R5:W-:Y:S04]  /*8340*/  STL [R1+0xc], R28 ;  /* 0x00000c1c01007387 */ /* 0x020be80000100800 */
[----:B-----5:R3:W5:Y:S01]  /*8350*/  LDG.E.U16 R28, [R8.64] ;  /* 0x00000004081c7981 */ /* 0x020762000c1e1500 */
[----:B------:R-:W-:-:S04]  /*8360*/  IMAD.WIDE R12, R0, 0x2, R12 ;  /* 0x00000002000c7825 */ /* 0x000fc800078e020c */
[----:B-1----:R-:W-:-:S04]  /*8370*/  IMAD.WIDE R4, R0, 0x2, R14 ;  /* 0x0000000200047825 */ /* 0x002fc800078e020e */
[C---:B0-----:R-:W-:Y:S02]  /*8380*/  IMAD.WIDE R10, R0.reuse, 0x2, R20 ;  /* 0x00000002000a7825 */ /* 0x041fe400078e0214 */
[----:B------:R0:W4:Y:S02]  /*8390*/  LDG.E.U16 R4, [R4.64] ;  /* 0x0000000404047981 */ /* 0x000124000c1e1500 */
[----:B--2---:R-:W-:-:S05]  /*83a0*/  IMAD.WIDE R6, R0, 0x2, R16 ;  /* 0x0000000200067825 */ /* 0x004fca00078e0210 */
[----:B0-----:R0:W2:Y:S01]  /*83b0*/  LDG.E.U16 R5, [R6.64] ;  /* 0x0000000406057981 */ /* 0x0010a2000c1e1500 */
[----:B---3--:R-:W-:-:S03]  /*83c0*/  IMAD.WIDE R8, R0, 0x2, R18 ;  /* 0x0000000200087825 */ /* 0x008fc600078e0212 */
[----:B------:R1:W3:Y:S04]  /*83d0*/  LDG.E.U16 R0, [R12.64] ;  /* 0x000000040c007981 */ /* 0x0002e8000c1e1500 */
[----:B------:R0:W2:Y:S04]  /*83e0*/  LDG.E.U16 R20, [R8.64] ;  /* 0x0000000408147981 */ /* 0x0000a8000c1e1500 */
[----:B-----5:R-:W-:Y:S04]  /*83f0*/  STL [R1+0x3014], R28 ;  /* 0x0030141c01007387 */ /* 0x020fe80000100800 */
[----:B----4-:R-:W-:Y:S04]  /*8400*/  STL [R1+0x3018], R22 ;  /* 0x0030181601007387 */ /* 0x010fe80000100800 */
[----:B------:R-:W-:Y:S04]  /*8410*/  STL [R1+0x301c], R2 ;  /* 0x00301c0201007387 */ /* 0x000fe80000100800 */
[----:B------:R4:W-:Y:S04]  /*8420*/  STL [R1+0x3020], R3 ;  /* 0x0030200301007387 */ /* 0x0009e80000100800 */
[----:B------:R-:W5:Y:S04]  /*8430*/  LDL.64 R14, [R1+0x8e8] ;  /* 0x0008e800010e7983 */ /* 0x000f680000100a00 */
[----:B------:R-:W2:Y:S04]  /*8440*/  LDL.64 R24, [R1+0x920] ;  /* 0x0009200001187983 */ /* 0x000ea80000100a00 */
[----:B----4-:R-:W4:Y:S04]  /*8450*/  LDL.64 R2, [R1+0x8c8] ;  /* 0x0008c80001027983 */ /* 0x010f280000100a00 */
[----:B------:R0:W-:Y:S04]  /*8460*/  STL [R1+0x8], R29 ;  /* 0x0000081d01007387 */ /* 0x0001e80000100800 */
[----:B-1----:R-:W2:Y:S04]  /*8470*/  LDL.64 R12, [R1+0x940] ;  /* 0x00094000010c7983 */ /* 0x002ea80000100a00 */
[----:B0-----:R-:W2:Y:S04]  /*8480*/  LDL.64 R28, [R1+0x900] ;  /* 0x00090000011c7983 */ /* 0x001ea80000100a00 */
[----:B------:R0:W-:Y:S04]  /*8490*/  STL [R1+0x4], R26 ;  /* 0x0000041a01007387 */ /* 0x0001e80000100800 */
[----:B---3--:R-:W-:Y:S04]  /*84a0*/  STL [R1+0x3024], R0 ;  /* 0x0030240001007387 */ /* 0x008fe80000100800 */
[----:B------:R1:W-:Y:S04]  /*84b0*/  STL [R1+0x3028], R4 ;  /* 0x0030280401007387 */ /* 0x0003e80000100800 */
[----:B0-----:R0:W3:Y:S04]  /*84c0*/  LDG.E.U16 R26, [R10.64] ;  /* 0x000000040a1a7981 */ /* 0x0010e8000c1e1500 */
[----:B-1----:R-:W2:Y:S04]  /*84d0*/  LDL R4, [R1+0x4d0] ;  /* 0x0004d00001047983 */ /* 0x002ea80000100800 */
[----:B0-----:R-:W4:Y:S04]  /*84e0*/  LDL.64 R10, [R1+0x8a8] ;  /* 0x0008a800010a7983 */ /* 0x001f280000100a00 */
[----:B---3--:R-:W-:Y:S04]  /*84f0*/  STL [R1+0x3010], R26 ;  /* 0x0030101a01007387 */ /* 0x008fe80000100800 */
[----:B------:R-:W3:Y:S01]  /*8500*/  LDL.64 R22, [R1+0x8e0] ;  /* 0x0008e00001167983 */ /* 0x000ee20000100a00 */
[----:B--2---:R-:W-:-:S04]  /*8510*/  IMAD.WIDE R12, R4, 0x2, R12 ;  /* 0x00000002040c7825 */ /* 0x004fc800078e020c */
[----:B----4-:R-:W-:-:S04]  /*8520*/  IMAD.WIDE R8, R4, 0x2, R10 ;  /* 0x0000000204087825 */ /* 0x010fc800078e020a */
[C---:B------:R-:W-:Y:S02]  /*8530*/  IMAD.WIDE R10, R4.reuse, 0x2, R24 ;  /* 0x00000002040a7825 */ /* 0x040fe400078e0218 */
[----:B------:R0:W2:Y:S02]  /*8540*/  LDG.E.U16 R8, [R8.64] ;  /* 0x0000000408087981 */ /* 0x0000a4000c1e1500 */
[C---:B-----5:R-:W-:Y:S02]  /*8550*/  IMAD.WIDE R6, R4.reuse, 0x2, R14 ;  /* 0x0000000204067825 */ /* 0x060fe400078e020e */
[----:B------:R3:W4:Y:S02]  /*8560*/  LDG.E.U16 R24, [R12.64] ;  /* 0x000000040c187981 */ /* 0x000724000c1e1500 */
[C---:B------:R-:W-:Y:S02]  /*8570*/  IMAD.WIDE R14, R4.reuse, 0x2, R2 ;  /* 0x00000002040e7825 */ /* 0x040fe400078e0202 */
[----:B------:R-:W-:Y:S04]  /*8580*/  STL [R1], R27 ;  /* 0x0000001b01007387 */ /* 0x000fe80000100800 */
[----:B0-----:R0:W5:Y:S04]  /*8590*/  LDG.E.U16 R9, [R10.64] ;  /* 0x000000040a097981 */ /* 0x001168000c1e1500 */
[----:B------:R-:W2:Y:S04]  /*85a0*/  LDL.64 R18, [R1+0x8c0] ;  /* 0x0008c00001127983 */ /* 0x000ea80000100a00 */
[----:B------:R-:W2:Y:S04]  /*85b0*/  LDL.64 R2, [R1+0x938] ;  /* 0x0009380001027983 */ /* 0x000ea80000100a00 */
[----:B------:R-:W2:Y:S01]  /*85c0*/  LDL.64 R16, [R1+0x8a0] ;  /* 0x0008a00001107983 */ /* 0x000ea20000100a00 */
[----:B0-----:R-:W-:-:S03]  /*85d0*/  IMAD.WIDE R10, R4, 0x2, R28 ;  /* 0x00000002040a7825 */ /* 0x001fc600078e021c */
[----:B------:R0:W2:Y:S04]  /*85e0*/  LDG.E.U16 R6, [R6.64] ;  /* 0x0000000406067981 */ /* 0x0000a8000c1e1500 */
[----:B------:R1:W2:Y:S04]  /*85f0*/  LDG.E.U16 R21, [R10.64] ;  /* 0x000000040a157981 */ /* 0x0002a8000c1e1500 */
[----:B0-----:R2:W2:Y:S01]  /*8600*/  LDG.E.U16 R7, [R14.64] ;  /* 0x000000040e077981 */ /* 0x0014a2000c1e1500 */
[----:B---3--:R-:W-:-:S05]  /*8610*/  IMAD.WIDE R12, R4, 0x2, R22 ;  /* 0x00000002040c7825 */ /* 0x008fca00078e0216 */
[----:B------:R0:W3:Y:S04]  /*8620*/  LDG.E.U16 R23, [R12.64] ;  /* 0x000000040c177981 */ /* 0x0000e8000c1e1500 */
[----:B----4-:R-:W-:Y:S04]  /*8630*/  STL [R1+0x3008], R24 ;  /* 0x0030081801007387 */ /* 0x010fe80000100800 */
[----:B-----5:R4:W-:Y:S01]  /*8640*/  STL [R1+0x300c], R9 ;  /* 0x00300c0901007387 */ /* 0x0209e20000100800 */
[----:B--2---:R-:W-:-:S04]  /*8650*/  IMAD.WIDE R14, R4, 0x2, R18 ;  /* 0x00000002040e7825 */ /* 0x004fc800078e0212 */
[C---:B------:R-:W-:Y:S01]  /*8660*/  IMAD.WIDE R18, R4.reuse, 0x2, R2 ;  /* 0x0000000204127825 */ /* 0x040fe200078e0202 */
[----:B------:R2:W5:Y:S04]  /*8670*/  LDG.E.U16 R25, [R14.64] ;  /* 0x000000040e197981 */ /* 0x000568000c1e1500 */
[----:B----4-:R-:W4:Y:S04]  /*8680*/  LDL.LU R9, [R1+0x9c] ;  /* 0x00009c0001097983 */ /* 0x010f280000300800 */
[----:B------:R-:W3:Y:S04]  /*8690*/  LDL.LU R24, [R1+0x8c] ;  /* 0x00008c0001187983 */ /* 0x000ee80000300800 */
[----:B------:R-:W3:Y:S01]  /*86a0*/  LDL.LU R0, [R1+0x7c] ;  /* 0x00007c0001007983 */ /* 0x000ee20000300800 */
[----:B------:R-:W-:-:S03]  /*86b0*/  IMAD.WIDE R16, R4, 0x2, R16 ;  /* 0x0000000204107825 */ /* 0x000fc600078e0210 */
[----:B------:R-:W3:Y:S04]  /*86c0*/  LDL.LU R3, [R1+0x6c] ;  /* 0x00006c0001037983 */ /* 0x000ee80000300800 */
[----:B------:R-:W3:Y:S04]  /*86d0*/  LDL.LU R2, [R1+0x5c] ;  /* 0x00005c0001027983 */ /* 0x000ee80000300800 */
[----:B------:R-:W3:Y:S04]  /*86e0*/  LDL.LU R22, [R1+0x4c] ;  /* 0x00004c0001167983 */ /* 0x000ee80000300800 */
[----:B------:R-:W3:Y:S04]  /*86f0*/  LDL.LU R28, [R1+0x3c] ;  /* 0x00003c00011c7983 */ /* 0x000ee80000300800 */
[----:B-1----:R-:W3:Y:S04]  /*8700*/  LDL.64 R10, [R1+0x918] ;  /* 0x00091800010a7983 */ /* 0x002ee80000100a00 */
[----:B--2---:R-:W2:Y:S04]  /*8710*/  LDL.64 R14, [R1+0x8d8] ;  /* 0x0008d800010e7983 */ /* 0x004ea80000100a00 */
[----:B0-----:R-:W4:Y:S04]  /*8720*/  LDL.64 R12, [R1+0x8f8] ;  /* 0x0008f800010c7983 */ /* 0x001f280000100a00 */
[----:B------:R0:W5:Y:S04]  /*8730*/  LDG.E.U16 R29, [R18.64] ;  /* 0x00000004121d7981 */ /* 0x000168000c1e1500 */
[----:B------:R1:W5:Y:S04]  /*8740*/  LDG.E.U16 R27, [R16.64] ;  /* 0x00000004101b7981 */ /* 0x000368000c1e1500 */
[----:B------:R-:W5:Y:S04]  /*8750*/  LDL R26, [R1+0x4d8] ;  /* 0x0004d800011a7983 */ /* 0x000f680000100800 */
[----:B0-----:R-:W5:Y:S04]  /*8760*/  LDL.64 R18, [R1+0x898] ;  /* 0x0008980001127983 */ /* 0x001f680000100a00 */
[----:B-1----:R-:W5:Y:S01]  /*8770*/  LDL.64 R16, [R1+0x8b8] ;  /* 0x0008b80001107983 */ /* 0x002f620000100a00 */
[----:B---3--:R-:W-:-:S04]  /*8780*/  IMAD.WIDE R10, R4, 0x2, R10 ;  /* 0x00000002040a7825 */ /* 0x008fc800078e020a */
[C---:B--2---:R-:W-:Y:S02]  /*8790*/  IMAD.WIDE R14, R4.reuse, 0x2, R14 ;  /* 0x00000002040e7825 */ /* 0x044fe400078e020e */
[----:B------:R0:W2:Y:S02]  /*87a0*/  LDG.E.U16 R10, [R10.64] ;  /* 0x000000040a0a7981 */ /* 0x0000a4000c1e1500 */
[C---:B----4-:R-:W-:Y:S02]  /*87b0*/  IMAD.WIDE R12, R4.reuse, 0x2, R12 ;  /* 0x00000002040c7825 */ /* 0x050fe400078e020c */
[----:B------:R1:W3:Y:S04]  /*87c0*/  LDG.E.U16 R14, [R14.64] ;  /* 0x000000040e0e7981 */ /* 0x0002e8000c1e1500 */
[----:B0-----:R0:W4:Y:S01]  /*87d0*/  LDG.E.U16 R11, [R12.64] ;  /* 0x000000040c0b7981 */ /* 0x001122000c1e1500 */
[----:B-----5:R-:W-:-:S04]  /*87e0*/  IMAD.WIDE R18, R4, 0x2, R18 ;  /* 0x0000000204127825 */ /* 0x020fc800078e0212 */
[----:B------:R-:W-:Y:S01]  /*87f0*/  IMAD.WIDE R16, R4, 0x2, R16 ;  /* 0x0000000204107825 */ /* 0x000fe200078e0210 */
[----:B0-----:R0:W5:Y:S04]  /*8800*/  LDG.E.U16 R13, [R18.64] ;  /* 0x00000004120d7981 */ /* 0x001168000c1e1500 */
[----:B------:R-:W2:Y:S04]  /*8810*/  LDL.LU R4, [R1+0x3028] ;  /* 0x0030280001047983 */ /* 0x000ea80000300800 */
[----:B-1----:R-:W2:Y:S04]  /*8820*/  LDL.LU R15, [R1+0xc] ;  /* 0x00000c00010f7983 */ /* 0x002ea80000300800 */
[----:B0-----:R-:W2:Y:S04]  /*8830*/  LDL.LU R18, [R1+0x2c] ;  /* 0x00002c0001127983 */ /* 0x001ea80000300800 */
[----:B------:R0:W3:Y:S04]  /*8840*/  LDG.E.U16 R12, [R16.64] ;  /* 0x00000004100c7981 */ /* 0x0000e8000c1e1500 */
[----:B------:R-:W3:Y:S04]  /*8850*/  LDL.LU R19, [R1+0x1c] ;  /* 0x00001c0001137983 */ /* 0x000ee80000300800 */
[----:B------:R-:W-:Y:S06]  /*8860*/  BAR.SYNC.DEFER_BLOCKING 0x0 ;  /* 0x0000000000007b1d */ /* 0x000fec0000010000 */
[----:B0-----:R-:W4:Y:S04]  /*8870*/  LDL.LU R16, [R1+0x78] ;  /* 0x0000780001107983 */ /* 0x001f280000300800 */
[----:B------:R-:W4:Y:S04]  /*8880*/  LDL.LU R17, [R1+0x68] ;  /* 0x0000680001117983 */ /* 0x000f280000300800 */
[----:B------:R0:W-:Y:S04]  /*8890*/  STS.U16 [R26+0x20000], R9 ;  /* 0x020000091a007388 */ /* 0x0001e80000000400 */
[----:B------:R1:W-:Y:S04]  /*88a0*/  STS.U16 [R26+0x21000], R24 ;  /* 0x021000181a007388 */ /* 0x0003e80000000400 */
[----:B------:R1:W-:Y:S04]  /*88b0*/  STS.U16 [R26+0x22000], R0 ;  /* 0x022000001a007388 */ /* 0x0003e80000000400 */
[----:B0-----:R-:W4:Y:S04]  /*88c0*/  LDL.LU R9, [R1+0x58] ;  /* 0x0000580001097983 */ /* 0x001f280000300800 */
[----:B-1----:R-:W4:Y:S04]  /*88d0*/  LDL.LU R24, [R1+0x48] ;  /* 0x0000480001187983 */ /* 0x002f280000300800 */
        /* <DEDUP_REMOVED lines=8> */
[----:B0-----:R-:W4:Y:S04]  /*8960*/  LDL.LU R28, [R1+0x3014] ;  /* 0x00301400011c7983 */ /* 0x001f280000300800 */
[----:B--2---:R-:W-:Y:S04]  /*8970*/  STS.U16 [R26+0x27000], R18 ;  /* 0x027000121a007388 */ /* 0x004fe80000000400 */
[----:B---3--:R0:W-:Y:S04]  /*8980*/  STS.U16 [R26+0x28000], R19 ;  /* 0x028000131a007388 */ /* 0x0081e80000000400 */
[----:B0-----:R-:W0:Y:S04]  /*8990*/  S2R R19, SR_TID.X ;  /* 0x0000000000137919 */ /* 0x001e280000002100 */
[----:B------:R1:W-:Y:S04]  /*89a0*/  STS.U16 [R26+0x29000], R15 ;  /* 0x0290000f1a007388 */ /* 0x0003e80000000400 */
[----:B-1----:R-:W2:Y:S01]  /*89b0*/  LDL.LU R15, [R1+0x94] ;  /* 0x00009400010f7983 */ /* 0x002ea20000300800 */
[----:B0-----:R-:W-:-:S02]  /*89c0*/  LOP3.LUT R18, R19, 0xff, RZ, 0xc0, !PT ;  /* 0x000000ff13127812 */ /* 0x001fc400078ec0ff */
[----:B------:R-:W-:-:S03]  /*89d0*/  SHF.R.S32.HI R19, RZ, 0x8, R19 ;  /* 0x00000008ff137819 */ /* 0x000fc60000011413 */
[----:B------:R-:W-:Y:S01]  /*89e0*/  IMAD.SHL.U32 R18, R18, 0x2, RZ ;  /* 0x0000000212127824 */ /* 0x000fe200078e00ff */
[----:B------:R-:W-:-:S04]  /*89f0*/  SGXT R19, R19, 0x1 ;  /* 0x000000011313781a */ /* 0x000fc80000000200 */
[----:B------:R-:W-:Y:S01]  /*8a00*/  LOP3.LUT R18, R18, 0x210, R19, 0x78, !PT ;  /* 0x0000021012127812 */ /* 0x000fe200078e7813 */
[----:B----4-:R0:W-:Y:S04]  /*8a10*/  STS.U16 [R26+0x2a000], R28 ;  /* 0x02a0001c1a007388 */ /* 0x0101e80000000400 */
[----:B------:R1:W-:Y:S04]  /*8a20*/  STS.U16 [R26+0x2b000], R22 ;  /* 0x02b000161a007388 */ /* 0x0003e80000000400 */
[----:B------:R3:W-:Y:S04]  /*8a30*/  STS.U16 [R26+0x2c000], R2 ;  /* 0x02c000021a007388 */ /* 0x0007e80000000400 */
[----:B0-----:R-:W4:Y:S04]  /*8a40*/  LDL.LU R28, [R1+0x8] ;  /* 0x00000800011c7983 */ /* 0x001f280000300800 */
[----:B-1----:R-:W2:Y:S04]  /*8a50*/  LDL.LU R22, [R1+0x18] ;  /* 0x0000180001167983 */ /* 0x002ea80000300800 */
[----:B---3--:R-:W3:Y:S04]  /*8a60*/  LDL.LU R2, [R1+0x88] ;  /* 0x0000880001027983 */ /* 0x008ee80000300800 */
[----:B------:R-:W2:Y:S04]  /*8a70*/  LDL.LU R19, [R1+0x28] ;  /* 0x0000280001137983 */ /* 0x000ea80000300800 */
[----:B------:R0:W-:Y:S04]  /*8a80*/  STS.U16 [R26+0x2d000], R3 ;  /* 0x02d000031a007388 */ /* 0x0001e80000000400 */
[----:B------:R1:W-:Y:S04]  /*8a90*/  STS.U16 [R26+0x2e000], R0 ;  /* 0x02e000001a007388 */ /* 0x0003e80000000400 */
[----:B0-----:R-:W2:Y:S04]  /*8aa0*/  LDL.LU R3, [R1+0x38] ;  /* 0x0000380001037983 */ /* 0x001ea80000300800 */
[----:B-1----:R-:W2:Y:S04]  /*8ab0*/  LDL.LU R0, [R1+0x98] ;  /* 0x0000980001007983 */ /* 0x002ea80000300800 */
[----:B------:R0:W-:Y:S04]  /*8ac0*/  STS.U16 [R26+0x2f000], R4 ;  /* 0x02f000041a007388 */ /* 0x0001e80000000400 */
[----:B0-----:R-:W4:Y:S01]  /*8ad0*/  LDL.LU R26, [R1+0x3010] ;  /* 0x00301000011a7983 */ /* 0x001f220000300800 */
[----:B------:R-:W-:-:S05]  /*8ae0*/  LOP3.LUT R18, R18, 0x20, RZ, 0x3c, !PT ;  /* 0x0000002012127812 */ /* 0x000fca00078e3cff */
[----:B--2---:R-:W-:Y:S04]  /*8af0*/  STS.U16 [R18+0x20400], R0 ;  /* 0x0204000012007388 */ /* 0x004fe80000000400 */
[----:B---3--:R-:W-:Y:S04]  /*8b00*/  STS.U16 [R18+0x21400], R2 ;  /* 0x0214000212007388 */ /* 0x008fe80000000400 */
[----:B------:R0:W-:Y:S04]  /*8b10*/  STS.U16 [R18+0x22400], R16 ;  /* 0x0224001012007388 */ /* 0x0001e80000000400 */
[----:B------:R-:W-:Y:S04]  /*8b20*/  STS.U16 [R18+0x23400], R17 ;  /* 0x0234001112007388 */ /* 0x000fe80000000400 */
[----:B------:R1:W-:Y:S04]  /*8b30*/  STS.U16 [R18+0x24400], R9 ;  /* 0x0244000912007388 */ /* 0x0003e80000000400 */
[----:B------:R2:W-:Y:S04]  /*8b40*/  STS.U16 [R18+0x25400], R24 ;  /* 0x0254001812007388 */ /* 0x0005e80000000400 */
[----:B------:R-:W-:Y:S04]  /*8b50*/  STS.U16 [R18+0x26400], R3 ;  /* 0x0264000312007388 */ /* 0x000fe80000000400 */
[----:B0-----:R-:W3:Y:S04]  /*8b60*/  LDL.LU R16, [R1+0x84] ;  /* 0x0000840001107983 */ /* 0x001ee80000300800 */
[----:B------:R-:W-:Y:S04]  /*8b70*/  STS.U16 [R18+0x27400], R19 ;  /* 0x0274001312007388 */ /* 0x000fe80000000400 */
[----:B-1----:R-:W3:Y:S04]  /*8b80*/  LDL.LU R9, [R1+0x74] ;  /* 0x0000740001097983 */ /* 0x002ee80000300800 */
[----:B------:R-:W-:Y:S04]  /*8b90*/  STS.U16 [R18+0x28400], R22 ;  /* 0x0284001612007388 */ /* 0x000fe80000000400 */
[----:B--2---:R-:W2:Y:S04]  /*8ba0*/  LDL.LU R24, [R1+0x64] ;  /* 0x0000640001187983 */ /* 0x004ea80000300800 */
[----:B----4-:R-:W-:Y:S04]  /*8bb0*/  STS.U16 [R18+0x29400], R28 ;  /* 0x0294001c12007388 */ /* 0x010fe80000000400 */
[----:B------:R-:W4:Y:S04]  /*8bc0*/  LDL.LU R0, [R1+0x24] ;  /* 0x0000240001007983 */ /* 0x000f280000300800 */
[----:B------:R-:W-:Y:S04]  /*8bd0*/  STS.U16 [R18+0x2a400], R26 ;  /* 0x02a4001a12007388 */ /* 0x000fe80000000400 */
[----:B------:R-:W2:Y:S04]  /*8be0*/  LDL.LU R2, [R1+0x14] ;  /* 0x0000140001027983 */ /* 0x000ea80000300800 */
[----:B------:R-:W-:Y:S04]  /*8bf0*/  STS.U16 [R18+0x2b400], R20 ;  /* 0x02b4001412007388 */ /* 0x000fe80000000400 */
[----:B------:R-:W2:Y:S04]  /*8c00*/  LDL.LU R17, [R1+0x4] ;  /* 0x0000040001117983 */ /* 0x000ea80000300800 */
[----:B------:R0:W-:Y:S04]  /*8c10*/  STS.U16 [R18+0x2c400], R5 ;  /* 0x02c4000512007388 */ /* 0x0001e80000000400 */
[----:B0-----:R-:W2:Y:S04]  /*8c20*/  LDL R5, [R1+0xa98] ;  /* 0x000a980001057983 */ /* 0x001ea80000100800 */
[----:B------:R0:W-:Y:S04]  /*8c30*/  STS.U16 [R18+0x2d400], R6 ;  /* 0x02d4000612007388 */ /* 0x0001e80000000400 */
[----:B------:R1:W-:Y:S04]  /*8c40*/  STS.U16 [R18+0x2e400], R7 ;  /* 0x02e4000712007388 */ /* 0x0003e80000000400 */
[----:B------:R5:W-:Y:S04]  /*8c50*/  STS.U16 [R18+0x2f400], R8 ;  /* 0x02f4000812007388 */ /* 0x000be80000000400 */
[----:B0-----:R-:W4:Y:S04]  /*8c60*/  LDL.LU R6, [R1+0x34] ;  /* 0x0000340001067983 */ /* 0x001f280000300800 */
[----:B-1----:R-:W4:Y:S04]  /*8c70*/  LDL.LU R7, [R1+0x44] ;  /* 0x0000440001077983 */ /* 0x002f280000300800 */
[----:B-----5:R-:W5:Y:S04]  /*8c80*/  LDL.LU R8, [R1+0x54] ;  /* 0x0000540001087983 */ /* 0x020f680000300800 */
        /* <DEDUP_REMOVED lines=11> */
[----:B------:R-:W3:Y:S04]  /*8d40*/  LDL.LU R19, [R1+0x10] ;  /* 0x0000100001137983 */ /* 0x000ee80000300800 */
[----:B-1----:R-:W3:Y:S04]  /*8d50*/  LDL.LU R16, [R1] ;  /* 0x0000000001107983 */ /* 0x002ee80000300800 */
[----:B--2---:R-:W2:Y:S04]  /*8d60*/  LDL.LU R9, [R1+0x300c] ;  /* 0x00300c0001097983 */ /* 0x004ea80000300800 */
[----:B------:R0:W-:Y:S04]  /*8d70*/  STS.U16 [R5+0x23800], R24 ;  /* 0x0238001805007388 */ /* 0x0001e80000000400 */
[----:B0-----:R-:W2:Y:S04]  /*8d80*/  LDL.LU R24, [R1+0x3008] ;  /* 0x0030080001187983 */ /* 0x001ea80000300800 */
[----:B-----5:R-:W-:Y:S04]  /*8d90*/  STS.U16 [R5+0x24800], R8 ;  /* 0x0248000805007388 */ /* 0x020fe80000000400 */
[----:B----4-:R-:W-:Y:S04]  /*8da0*/  STS.U16 [R5+0x25800], R7 ;  /* 0x0258000705007388 */ /* 0x010fe80000000400 */
[----:B------:R-:W-:Y:S04]  /*8db0*/  STS.U16 [R5+0x26800], R6 ;  /* 0x0268000605007388 */ /* 0x000fe80000000400 */
[----:B------:R-:W-:Y:S04]  /*8dc0*/  STS.U16 [R5+0x27800], R0 ;  /* 0x0278000005007388 */ /* 0x000fe80000000400 */
[----:B------:R0:W-:Y:S04]  /*8dd0*/  STS.U16 [R5+0x28800], R2 ;  /* 0x0288000205007388 */ /* 0x0001e80000000400 */
[----:B------:R1:W-:Y:S04]  /*8de0*/  STS.U16 [R5+0x29800], R17 ;  /* 0x0298001105007388 */ /* 0x0003e80000000400 */
[----:B0-----:R-:W0:Y:S04]  /*8df0*/  S2R R2, SR_TID.X ;  /* 0x0000000000027919 */ /* 0x001e280000002100 */
[----:B-1----:R-:W1:Y:S01]  /*8e00*/  S2R R17, SR_TID.X ;  /* 0x0000000000117919 */ /* 0x002e620000002100 */
[----:B0-----:R-:W-:-:S02]  /*8e10*/  LOP3.LUT R0, R2, 0xff, RZ, 0xc0, !PT ;  /* 0x000000ff02007812 */ /* 0x001fc400078ec0ff */
[----:B-1----:R-:W-:Y:S02]  /*8e20*/  SHF.R.S32.HI R2, RZ, 0x8, R17 ;  /* 0x00000008ff027819 */ /* 0x002fe40000011411 */
[----:B------:R-:W-:Y:S02]  /*8e30*/  SHF.L.U32 R0, R0, 0x1, RZ ;  /* 0x0000000100007819 */ /* 0x000fe400000006ff */
[----:B------:R-:W-:-:S04]  /*8e40*/  SGXT R2, R2, 0x1 ;  /* 0x000000010202781a */ /* 0x000fc80000000200 */
[----:B------:R-:W-:-:S04]  /*8e50*/  LOP3.LUT R0, R0, 0x210, R2, 0x78, !PT ;  /* 0x0000021000007812 */ /* 0x000fc800078e7802 */
[----:B------:R-:W-:Y:S01]  /*8e60*/  LOP3.LUT R0, R0, 0x60, RZ, 0x3c, !PT ;  /* 0x0000006000007812 */ /* 0x000fe200078e3cff */
[----:B------:R-:W-:-:S05]  /*8e70*/  IMAD.SHL.U32 R8, R17, 0x100, RZ ;  /* 0x0000010011087824 */ /* 0x000fca00078e00ff */
[----:B------:R-:W-:Y:S01]  /*8e80*/  LOP3.LUT R8, R8, 0x1000, RZ, 0xc0, !PT ;  /* 0x0000100008087812 */ /* 0x000fe200078ec0ff */
[----:B--2---:R-:W-:Y:S04]  /*8e90*/  STS.U16 [R5+0x2a800], R24 ;  /* 0x02a8001805007388 */ /* 0x004fe80000000400 */
        /* <DEDUP_REMOVED lines=12> */
[----:B---3--:R0:W-:Y:S04]  /*8f60*/  STS.U16 [R0+0x27c00], R15 ;  /* 0x027c000f00007388 */ /* 0x0081e80000000400 */
[----:B0-----:R-:W0:Y:S04]  /*8f70*/  S2R R15, SR_TID.X ;  /* 0x00000000000f7919 */ /* 0x001e280000002100 */
[----:B------:R-:W-:Y:S04]  /*8f80*/  STS.U16 [R0+0x28c00], R19 ;  /* 0x028c001300007388 */ /* 0x000fe80000000400 */
[----:B------:R-:W-:Y:S04]  /*8f90*/  STS.U16 [R0+0x29c00], R16 ;  /* 0x029c001000007388 */ /* 0x000fe80000000400 */
[----:B------:R-:W-:Y:S04]  /*8fa0*/  STS.U16 [R0+0x2ac00], R29 ;  /* 0x02ac001d00007388 */ /* 0x000fe80000000400 */
[----:B------:R-:W-:Y:S04]  /*8fb0*/  STS.U16 [R0+0x2bc00], R10 ;  /* 0x02bc000a00007388 */ /* 0x000fe80000000400 */
[----:B------:R1:W-:Y:S04]  /*8fc0*/  STS.U16 [R0+0x2cc00], R11 ;  /* 0x02cc000b00007388 */ /* 0x0003e80000000400 */
[----:B------:R-:W-:Y:S04]  /*8fd0*/  STS.U16 [R0+0x2dc00], R14 ;  /* 0x02dc000e00007388 */ /* 0x000fe80000000400 */
[----:B------:R-:W-:Y:S04]  /*8fe0*/  STS.U16 [R0+0x2ec00], R12 ;  /* 0x02ec000c00007388 */ /* 0x000fe80000000400 */
[----:B------:R2:W-:Y:S01]  /*8ff0*/  STS.U16 [R0+0x2fc00], R13 ;  /* 0x02fc000d00007388 */ /* 0x0005e20000000400 */
[----:B-1----:R-:W-:Y:S01]  /*9000*/  IMAD.SHL.U32 R11, R17, 0x2, RZ ;  /* 0x00000002110b7824 */ /* 0x002fe200078e00ff */
[----:B0-----:R-:W-:-:S04]  /*9010*/  LOP3.LUT R15, R15, 0x7, RZ, 0xc0, !PT ;  /* 0x000000070f0f7812 */ /* 0x001fc800078ec0ff */
[----:B------:R-:W-:Y:S01]  /*9020*/  LOP3.LUT R9, R11, 0x10, RZ, 0xc0, !PT ;  /* 0x000000100b097812 */ /* 0x000fe200078ec0ff */
[----:B------:R-:W-:-:S03]  /*9030*/  IMAD R10, R15, 0x210, RZ ;  /* 0x000002100f0a7824 */ /* 0x000fc600078e02ff */
[----:B------:R-:W-:Y:S01]  /*9040*/  LOP3.LUT R9, R9, 0x1e0, R17, 0xf8, !PT ;  /* 0x000001e009097812 */ /* 0x000fe200078ef811 */
[----:B------:R-:W-:Y:S02]  /*9050*/  IMAD R15, R15, 0x210, RZ ;  /* 0x000002100f0f7824 */ /* 0x000fe400078e02ff */
[----:B------:R-:W-:Y:S01]  /*9060*/  IMAD.SHL.U32 R17, R17, 0x2, RZ ;  /* 0x0000000211117824 */ /* 0x000fe200078e00ff */
[----:B------:R-:W-:-:S04]  /*9070*/  LOP3.LUT R9, R10, R9, RZ, 0x3c, !PT ;  /* 0x000000090a097212 */ /* 0x000fc800078e3cff */
[----:B------:R-:W-:Y:S01]  /*9080*/  IADD3 R8, R8, R9, RZ ;  /* 0x0000000908087210 */ /* 0x000fe20007ffe0ff */
[----:B------:R-:W-:Y:S01]  /*9090*/  BAR.SYNC.DEFER_BLOCKING 0x0 ;  /* 0x0000000000007b1d */ /* 0x000fe20000010000 */
[----:B--2---:R-:W-:-:S05]  /*90a0*/  LOP3.LUT R0, R15, 0x30, R17, 0x78, !PT ;  /* 0x000000300f007812 */ /* 0x004fca00078e7811 */
[----:B------:R-:W-:Y:S04]  /*90b0*/  STL.64 [R1+0x3000], R10 ;  /* 0x0030000a01007387 */ /* 0x000fe80000100a00 */
[----:B------:R-:W-:Y:S04]  /*90c0*/  STL [R1+0x2ff8], R8 ;  /* 0x002ff80801007387 */ /* 0x000fe80000100800 */
[----:B------:R-:W-:Y:S04]  /*90d0*/  LDSM.16.MT88.4 R4, [R8] ;  /* 0x000000000804783b */ /* 0x000fe80000004200 */
[----:B------:R-:W0:Y:S04]  /*90e0*/  LDSM.16.M88.4 R8, [R0+0x20000] ;  /* 0x020000000008783b */ /* 0x000e280000000200 */
[----:B------:R-:W1:Y:S04]  /*90f0*/  LDSM.16.M88.4 R12, [R0+0x21000] ;  /* 0x02100000000c783b */ /* 0x000e680000000200 */
[----:B------:R-:W2:Y:S04]  /*9100*/  LDSM.16.M88.4 R16, [R0+0x22000] ;  /* 0x022000000010783b */ /* 0x000ea80000000200 */
[----:B------:R-:W3:Y:S04]  /*9110*/  LDSM.16.M88.4 R20, [R0+0x23000] ;  /* 0x023000000014783b */ /* 0x000ee80000000200 */
[----:B------:R-:W4:Y:S04]  /*9120*/  LDSM.16.M88.4 R24, [R0+0x24000] ;  /* 0x024000000018783b */ /* 0x000f280000000200 */
[----:B0-----:R0:W-:Y:S02]  /*9130*/  STL.64 [R1+0x58], R10 ;  /* 0x0000580a01007387 */ /* 0x0011e40000100a00 */
[C---:B0-----:R-:W-:Y:S02]  /*9140*/  HMMA.16816.F32.BF16 R8, R4.reuse, R8, RZ ;  /* 0x000000080408723c */ /* 0x041fe400000418ff */
[----:B-1----:R0:W-:Y:S11]  /*9150*/  STL [R1+0x48], R14 ;  /* 0x0000480e01007387 */ /* 0x0021f60000100800 */
[----:B------:R-:W-:Y:S11]  /*9160*/  @!UPT UIADD3 URZ, URZ, URZ, URZ ;  /* 0x0000003f3f3ff290 */ /* 0x000ff6000fffe03f */
[----:B------:R-:W-:Y:S01]  /*9170*/  IMAD.MOV.U32 R2, RZ, RZ, R10 ;  /* 0x000000ffff027224 */ /* 0x000fe200078e000a */
[----:B------:R-:W-:Y:S02]  /*9180*/  MOV R0, R11 ;  /* 0x0000000b00007202 */ /* 0x000fe40000000f00 */
[----:B------:R-:W-:Y:S01]  /*9190*/  MOV R28, R8 ;  /* 0x00000008001c7202 */ /* 0x000fe20000000f00 */
[----:B------:R-:W5:Y:S04]  /*91a0*/  LDL.LU.64 R10, [R1+0x3000] ;  /* 0x00300000010a7983 */ /* 0x000f680000300a00 */
[----:B------:R-:W5:Y:S01]  /*91b0*/  LDL.LU R8, [R1+0x2ff8] ;  /* 0x002ff80001087983 */ /* 0x000f620000300800 */
[----:B------:R-:W-:Y:S02]  /*91c0*/  IMAD.MOV.U32 R29, RZ, RZ, R15 ;  /* 0x000000ffff1d7224 */ /* 0x000fe400078e000f */
[C---:B0-----:R-:W-:Y:S01]  /*91d0*/  HMMA.16816.F32.BF16 R12, R4.reuse, R12, RZ ;  /* 0x0000000c040c723c */ /* 0x041fe200000418ff */
[----:B--2---:R0:W-:Y:S04]  /*91e0*/  STL.64 [R1+0x38], R18 ;  /* 0x0000381201007387 */ /* 0x0041e80000100a00 */
[----:B---3--:R-:W-:Y:S01]  /*91f0*/  STL.64 [R1+0x28], R22 ;  /* 0x0000281601007387 */ /* 0x008fe20000100a00 */
[----:B------:R-:W-:Y:S11]  /*9200*/  IMAD.MOV.U32 R3, RZ, RZ, R9 ;  /* 0x000000ffff037224 */ /* 0x000ff600078e0009 */
[----:B------:R-:W-:Y:S06]  /*9210*/  @!UPT UIADD3 URZ, URZ, URZ, URZ ;  /* 0x0000003f3f3ff290 */ /* 0x000fec000fffe03f */
[----:B------:R-:W-:Y:S04]  /*9220*/  STL.64 [R1+0x2fd8], R14 ;  /* 0x002fd80e01007387 */ /* 0x000fe80000100a00 */
[----:B----4-:R-:W-:Y:S04]  /*9230*/  STL.64 [R1+0x18], R26 ;  /* 0x0000181a01007387 */ /* 0x010fe80000100a00 */
[----:B------:R5:W-:Y:S01]  /*9240*/  STL.64 [R1+0x2fd0], R12 ;  /* 0x002fd00c01007387 */ /* 0x000be20000100a00 */
[----:B0-----:R-:W-:Y:S01]  /*9250*/  HMMA.16816.F32.BF16 R16, R4, R16, RZ ;  /* 0x000000100410723c */ /* 0x001fe200000418ff */
[----:B-----5:R-:W-:-:S02]  /*9260*/  LOP3.LUT R13, R10, 0x30, R11, 0x78, !PT ;  /* 0x000000300a0d7812 */ /* 0x020fc400078e780b */
[----:B------:R-:W0:Y:S04]  /*9270*/  LDSM.16.MT88.4 R8, [R8+0x2000] ;  /* 0x002000000808783b */ /* 0x000e280000004200 */
[----:B0-----:R-:W-:Y:S04]  /*9280*/  STL.64 [R1+0x2ff0], R10 ;  /* 0x002ff00a01007387 */ /* 0x001fe80000100a00 */
[----:B------:R-:W-:Y:S04]  /*9290*/  STL.64 [R1+0x2fe8], R8 ;  /* 0x002fe80801007387 */ /* 0x000fe80000100a00 */
[----:B------:R-:W0:Y:S04]  /*92a0*/  LDSM.16.M88.4 R8, [R13+0x25000] ;  /* 0x025000000d08783b */ /* 0x000e280000000200 */
[----:B------:R-:W2:Y:S04]  /*92b0*/  LDL.LU R14, [R1+0x58] ;  /* 0x00005800010e7983 */ /* 0x000ea80000300800 */
[----:B0-----:R-:W-:Y:S04]  /*92c0*/  STL.64 [R1+0xa0], R8 ;  /* 0x0000a00801007387 */ /* 0x001fe80000100a00 */
[----:B------:R-:W-:Y:S04]  /*92d0*/  STL.64 [R1+0xa8], R10 ;  /* 0x0000a80a01007387 */ /* 0x000fe80000100a00 */
[----:B------:R-:W2:Y:S04]  /*92e0*/  LDL.LU R15, [R1+0x5c] ;  /* 0x00005c00010f7983 */ /* 0x000ea80000300800 */
[----:B------:R0:W-:Y:S04]  /*92f0*/  STL.64 [R1+0x2fc8], R18 ;  /* 0x002fc81201007387 */ /* 0x0001e80000100a00 */
[----:B------:R1:W-:Y:S04]  /*9300*/  STL.64 [R1+0x2fc0], R16 ;  /* 0x002fc01001007387 */ /* 0x0003e80000100a00 */
[----:B------:R-:W3:Y:S04]  /*9310*/  LDSM.16.M88.4 R8, [R13+0x26000] ;  /* 0x026000000d08783b */ /* 0x000ee80000000200 */
[----:B0-----:R-:W4:Y:S01]  /*9320*/  LDL.LU R18, [R1+0x48] ;  /* 0x0000480001127983 */ /* 0x001f220000300800 */
[----:B------:R-:W-:-:S02]  /*9330*/  IMAD.MOV.U32 R19, RZ, RZ, R29 ;  /* 0x000000ffff137224 */ /* 0x000fc400078e001d */
[----:B-1----:R-:W-:Y:S01]  /*9340*/  IMAD.MOV.U32 R16, RZ, RZ, R28 ;  /* 0x000000ffff107224 */ /* 0x002fe200078e001c */
[----:B------:R-:W-:Y:S02]  /*9350*/  MOV R17, R3 ;  /* 0x0000000300117202 */ /* 0x000fe40000000f00 */
[----:B----4-:R0:W-:Y:S04]  /*9360*/  STL.64 [R1+0x2fe0], R18 ;  /* 0x002fe01201007387 */ /* 0x0101e80000100a00 */
[----:B---3--:R-:W-:Y:S01]  /*9370*/  STL.64 [R1+0x98], R10 ;  /* 0x0000980a01007387 */ /* 0x008fe20000100a00 */
[----:B0-----:R-:W-:Y:S01]  /*9380*/  IMAD.MOV.U32 R18, RZ, RZ, R2 ;  /* 0x000000ffff127224 */ /* 0x001fe200078e0002 */
[----:B------:R-:W-:Y:S01]  /*9390*/  MOV R2, R8 ;  /* 0x0000000800027202 */ /* 0x000fe20000000f00 */
[----:B------:R-:W-:-:S02]  /*93a0*/  IMAD.MOV.U32 R19, RZ, RZ, R0 ;  /* 0x000000ffff137224 */ /* 0x000fc400078e0000 */
[----:B------:R-:W-:Y:S02]  /*93b0*/  IMAD.MOV.U32 R0, RZ, RZ, R9 ;  /* 0x000000ffff007224 */ /* 0x000fe400078e0009 */
[----:B------:R-:W0:Y:S04]  /*93c0*/  LDSM.16.M88.4 R8, [R13+0x27000] ;  /* 0x027000000d08783b */ /* 0x000e280000000200 */
[----:B------:R-:W-:Y:S04]  /*93d0*/  STL [R1+0x2fac], R0 ;  /* 0x002fac0001007387 */ /* 0x000fe80000100800 */
[----:B------:R-:W-:Y:S04]  /*93e0*/  STL [R1+0x2fa8], R2 ;  /* 0x002fa80201007387 */ /* 0x000fe80000100800 */
[----:B0-----:R-:W-:Y:S04]  /*93f0*/  STL.64 [R1+0x80], R8 ;  /* 0x0000800801007387 */ /* 0x001fe80000100a00 */
[----:B------:R-:W-:Y:S04]  /*9400*/  STL.64 [R1+0x88], R10 ;  /* 0x0000880a01007387 */ /* 0x000fe80000100a00 */
[----:B------:R-:W0:Y:S04]  /*9410*/  LDSM.16.M88.4 R8, [R13+0x28000] ;  /* 0x028000000d08783b */ /* 0x000e280000000200 */
[----:B0-----:R-:W-:Y:S04]  /*9420*/  STL.64 [R1+0xc0], R8 ;  /* 0x0000c00801007387 */ /* 0x001fe80000100a00 */
[----:B------:R-:W-:Y:S04]  /*9430*/  STL.64 [R1+0xc8], R10 ;  /* 0x0000c80a01007387 */ /* 0x000fe80000100a00 */
[----:B------:R-:W0:Y:S02]  /*9440*/  LDSM.16.M88.4 R8, [R13+0x29000] ;  /* 0x029000000d08783b */ /* 0x000e240000000200 */
[----:B0-----:R-:W-:-:S02]  /*9450*/  IMAD.MOV.U32 R0, RZ, RZ, R8 ;  /* 0x000000ffff007224 */ /* 0x001fc400078e0008 */
[----:B------:R-:W-:Y:S01]  /*9460*/  STL.64 [R1+0xd8], R10 ;  /* 0x0000d80a01007387 */ /* 0x000fe20000100a00 */
[----:B------:R-:W-:-:S03]  /*9470*/  MOV R2, R9 ;  /* 0x0000000900027202 */ /* 0x000fc60000000f00 */
[----:B------:R-:W0:Y:S04]  /*9480*/  LDSM.16.M88.4 R8, [R13+0x2a000] ;  /* 0x02a000000d08783b */ /* 0x000e280000000200 */
[----:B0-----:R-:W-:Y:S04]  /*9490*/  STL.64 [R1+0xe0], R8 ;  /* 0x0000e00801007387 */ /* 0x001fe80000100a00 */
[----:B------:R-:W-:Y:S04]  /*94a0*/  STL.64 [R1+0xe8], R10 ;  /* 0x0000e80a01007387 */ /* 0x000fe80000100a00 */
[----:B------:R-:W0:Y:S04]  /*94b0*/  LDSM.16.M88.4 R8, [R13+0x2b000] ;  /* 0x02b000000d08783b */ /* 0x000e280000000200 */
[----:B0-----:R-:W-:Y:S04]  /*94c0*/  STL.64 [R1+0xf0], R8 ;  /* 0x0000f00801007387 */ /* 0x001fe80000100a00 */
[----:B------:R-:W-:Y:S04]  /*94d0*/  STL.64 [R1+0xf8], R10 ;  /* 0x0000f80a01007387 */ /* 0x000fe80000100a00 */
[----:B------:R-:W0:Y:S04]  /*94e0*/  LDSM.16.M88.4 R8, [R13+0x2c000] ;  /* 0x02c000000d08783b */ /* 0x000e280000000200 */
[----:B0-----:R-:W-:Y:S01]  /*94f0*/  STL [R1+0x100], R8 ;  /* 0x0001000801007387 */ /* 0x001fe20000100800 */
[----:B------:R-:W-:-:S03]  /*9500*/  IMAD.MOV.U32 R29, RZ, RZ, R9 ;  /* 0x000000ffff1d7224 */ /* 0x000fc600078e0009 */
[----:B------:R-:W-:Y:S04]  /*9510*/  STL.64 [R1+0x108], R10 ;  /* 0x0001080a01007387 */ /* 0x000fe80000100a00 */
[----:B------:R-:W0:Y:S02]  /*9520*/  LDSM.16.M88.4 R8, [R13+0x2d000] ;  /* 0x02d000000d08783b */ /* 0x000e240000000200 */
[----:B0-----:R-:W-:Y:S02]  /*9530*/  IMAD.MOV.U32 R28, RZ, RZ, R8 ;  /* 0x000000ffff1c7224 */ /* 0x001fe400078e0008 */
[----:B------:R-:W-:Y:S01]  /*9540*/  STL.64 [R1+0x138], R10 ;  /* 0x0001380a01007387 */ /* 0x000fe20000100a00 */
[----:B------:R-:W-:-:S03]  /*9550*/  MOV R3, R9 ;  /* 0x0000000900037202 */ /* 0x000fc60000000f00 */
[----:B------:R-:W0:Y:S04]  /*9560*/  LDSM.16.M88.4 R8, [R13+0x2e000] ;  /* 0x02e000000d08783b */ /* 0x000e280000000200 */
[----:B------:R1:W-:Y:S04]  /*9570*/  STL.64 [R1+0x2fb8], R6 ;  /* 0x002fb80601007387 */ /* 0x0003e80000100a00 */
[----:B0-----:R-:W-:Y:S04]  /*9580*/  STL.64 [R1+0x150], R8 ;  /* 0x0001500801007387 */ /* 0x001fe80000100a00 */
[----:B------:R-:W-:Y:S04]  /*9590*/  STL.64 [R1+0x158], R10 ;  /* 0x0001580a01007387 */ /* 0x000fe80000100a00 */
[----:B------:R-:W0:Y:S01]  /*95a0*/  LDSM.16.M88.4 R8, [R13+0x2f000] ;  /* 0x02f000000d08783b */ /* 0x000e220000000200 */
[C---:B------:R-:W-:Y:S03]  /*95b0*/  HMMA.16816.F32.BF16 R20, R4.reuse, R20, RZ ;  /* 0x000000140414723c */ /* 0x040fe600000418ff */
[----:B------:R-:W-:Y:S05]  /*95c0*/  STL.64 [R1+0x2fb0], R4 ;  /* 0x002fb00401007387 */ /* 0x000fea0000100a00 */
[----:B------:R-:W-:Y:S01]  /*95d0*/  HMMA.16816.F32.BF16 R24, R4, R24, RZ ;  /* 0x000000180418723c */ /* 0x000fe200000418ff */
[----:B-1----:R-:W3:Y:S04]  /*95e0*/  LDL.LU R6, [R1+0x28] ;  /* 0x0000280001067983 */ /* 0x002ee80000300800 */
[----:B------:R-:W3:Y:S04]  /*95f0*/  LDL.LU R7, [R1+0x2c] ;  /* 0x00002c0001077983 */ /* 0x000ee80000300800 */
[----:B0-----:R-:W-:Y:S04]  /*9600*/  STL.64 [R1+0x160], R8 ;  /* 0x0001600801007387 */ /* 0x001fe80000100a00 */
[----:B------:R0:W-:Y:S04]  /*9610*/  STL.64 [R1+0x168], R10 ;  /* 0x0001680a01007387 */ /* 0x0001e80000100a00 */
[----:B0-----:R-:W2:Y:S04]  /*9620*/  LDL.LU.64 R10, [R1+0x2ff0] ;  /* 0x002ff000010a7983 */ /* 0x001ea80000300a00 */
[----:B------:R-:W2:Y:S02]  /*9630*/  LDL.LU.64 R8, [R1+0x2fe8] ;  /* 0x002fe80001087983 */ /* 0x000ea40000300a00 */
[C---:B--2---:R-:W-:Y:S02]  /*9640*/  HMMA.16816.F32.BF16 R12, R8.reuse, R14, R16 ;  /* 0x0000000e080c723c */ /* 0x044fe40000041810 */
[----:B------:R-:W2:Y:S11]  /*9650*/  LDL.LU.64 R18, [R1+0x2fe0] ;  /* 0x002fe00001127983 */ /* 0x000eb60000300a00 */
[----:B------:R-:W-:Y:S10]  /*9660*/  @!UPT UIADD3 URZ, URZ, URZ, URZ ;  /* 0x0000003f3f3ff290 */ /* 0x000ff4000fffe03f */
[----:B------:R-:W-:Y:S04]  /*9670*/  STL.64 [R1+0x140], R12 ;  /* 0x0001400c01007387 */ /* 0x000fe80000100a00 */
[----:B------:R0:W-:Y:S04]  /*9680*/  STL.64 [R1+0x148], R14 ;  /* 0x0001480e01007387 */ /* 0x0001e80000100a00 */
[----:B0-----:R-:W2:Y:S04]  /*9690*/  LDL.LU.64 R14, [R1+0x2fd8] ;  /* 0x002fd800010e7983 */ /* 0x001ea80000300a00 */
[----:B------:R-:W2:Y:S02]  /*96a0*/  LDL.LU.64 R12, [R1+0x2fd0] ;  /* 0x002fd000010c7983 */ /* 0x000ea40000300a00 */
[C---:B--2---:R-:W-:Y:S02]  /*96b0*/  HMMA.16816.F32.BF16 R12, R8.reuse, R18, R12 ;  /* 0x00000012080c723c */ /* 0x044fe4000004180c */
[----:B------:R-:W2:Y:S04]  /*96c0*/  LDL.LU.64 R18, [R1+0x2fc8] ;  /* 0x002fc80001127983 */ /* 0x000ea80000300a00 */
[----:B------:R-:W2:Y:S11]  /*96d0*/  LDL.LU.64 R16, [R1+0x2fc0] ;  /* 0x002fc00001107983 */ /* 0x000eb60000300a00 */
[----:B------:R-:W-:Y:S06]  /*96e0*/  @!UPT UIADD3 URZ, URZ, URZ, URZ ;  /* 0x0000003f3f3ff290 */ /* 0x000fec000fffe03f */
[----:B------:R-:W-:Y:S04]  /*96f0*/  STL.64 [R1+0x120], R12 ;  /* 0x0001200c01007387 */ /* 0x000fe80000100a00 */
[----:B------:R0:W-:Y:S04]  /*9700*/  STL.64 [R1+0x128], R14 ;  /* 0x0001280e01007387 */ /* 0x0001e80000100a00 */
[----:B0-----:R-:W2:Y:S04]  /*9710*/  LDL.LU R14, [R1+0x38] ;  /* 0x00003800010e7983 */ /* 0x001ea80000300800 */
[----:B------:R-:W2:Y:S02]  /*9720*/  LDL.LU R15, [R1+0x3c] ;  /* 0x00003c00010f7983 */ /* 0x000ea40000300800 */
[C---:B--2---:R-:W-:Y:S02]  /*9730*/  HMMA.16816.F32.BF16 R12, R8.reuse, R14, R16 ;  /* 0x0000000e080c723c */ /* 0x044fe40000041810 */
[----:B------:R-:W2:Y:S11]  /*9740*/  LDL.LU R18, [R1+0x18] ;  /* 0x0000180001127983 */ /* 0x000eb60000300800 */
[----:B------:R-:W-:Y:S10]  /*9750*/  @!UPT UIADD3 URZ, URZ, URZ, URZ ;  /* 0x0000003f3f3ff290 */ /* 0x000ff4000fffe03f */
[----:B------:R0:W-:Y:S04]  /*9760*/  STL.64 [R1+0x110], R12 ;  /* 0x0001100c01007387 */ /* 0x0001e80000100a00 */
[----:B------:R-:W-:Y:S04]  /*9770*/  STL.64 [R1+0x118], R14 ;  /* 0x0001180e01007387 */ /* 0x000fe80000100a00 */
[----:B------:R-:W2:Y:S04]  /*9780*/  LDL.LU R19, [R1+0x1c] ;  /* 0x00001c0001137983 */ /* 0x000ea80000300800 */
[----:B0-----:R-:W4:Y:S04]  /*9790*/  LDL.LU R12, [R1+0xc0] ;  /* 0x0000c000010c7983 */ /* 0x001f280000300800 */
[----:B------:R-:W4:Y:S01]  /*97a0*/  LDL.LU R13, [R1+0xc4] ;  /* 0x0000c400010d7983 */ /* 0x000f220000300800 */
[----:B---3--:R-:W-:Y:S01]  /*97b0*/  HMMA.16816.F32.BF16 R20, R8, R6, R20 ;  /* 0x000000060814723c */ /* 0x008fe20000041814 */
[----:B------:R-:W-:-:S02]  /*97c0*/  IMAD.MOV.U32 R16, RZ, RZ, R0 ;  /* 0x000000ffff107224 */ /* 0x000fc400078e0000 */
[----:B------:R-:W-:-:S05]  /*97d0*/  IMAD.MOV.U32 R17, RZ, RZ, R2 ;  /* 0x000000ffff117224 */ /* 0x000fca00078e0002 */
[----:B--2---:R-:W-:Y:S01]  /*97e0*/  HMMA.16816.F32.BF16 R24, R8, R18, R24 ;  /* 0x000000120818723c */ /* 0x004fe20000041818 */
[----:B----4-:R0:W-:Y:S04]  /*97f0*/  STL.64 [R1+0x2fa0], R12 ;  /* 0x002fa00c01007387 */ /* 0x0101e80000100a00 */
[----:B0-----:R-:W2:Y:S04]  /*9800*/  LDL.LU R12, [R1+0x80] ;  /* 0x00008000010c7983 */ /* 0x001ea80000300800 */
[----:B------:R-:W2:Y:S04]  /*9810*/  LDL.LU R13, [R1+0x84] ;  /* 0x00008400010d7983 */ /* 0x000ea80000300800 */
[----:B------:R-:W3:Y:S04]  /*9820*/  LDL.LU.64 R6, [R1+0x2fb8] ;  /* 0x002fb80001067983 */ /* 0x000ee80000300a00 */
[----:B------:R-:W3:Y:S04]  /*9830*/  LDL.LU.64 R4, [R1+0x2fb0] ;  /* 0x002fb00001047983 */ /* 0x000ee80000300a00 */
[----:B------:R0:W-:Y:S04]  /*9840*/  STL.64 [R1+0x1f0], R20 ;  /* 0x0001f01401007387 */ /* 0x0001e80000100a00 */
[----:B------:R3:W-:Y:S04]  /*9850*/  STL.64 [R1+0x1f8], R22 ;  /* 0x0001f81601007387 */ /* 0x0007e80000100a00 */
[----:B0-----:R-:W3:Y:S04]  /*9860*/  LDL.LU R20, [R1+0xa0] ;  /* 0x0000a00001147983 */ /* 0x001ee80000300800 */
[----:B------:R-:W3:Y:S04]  /*9870*/  LDL.LU R21, [R1+0xa4] ;  /* 0x0000a40001157983 */ /* 0x000ee80000300800 */
[----:B------:R-:W4:Y:S04]  /*9880*/  LDL.LU R0, [R1+0x2fac] ;  /* 0x002fac0001007983 */ /* 0x000f280000300800 */
[----:B------:R-:W-:Y:S04]  /*9890*/  STL.64 [R1+0x1d0], R24 ;  /* 0x0001d01801007387 */ /* 0x000fe80000100a00 */
[----:B------:R-:W-:Y:S04]  /*98a0*/  STL.64 [R1+0x1d8], R26 ;  /* 0x0001d81a01007387 */ /* 0x000fe80000100a00 */
[----:B------:R-:W5:Y:S04]  /*98b0*/  LDL.LU R2, [R1+0x2fa8] ;  /* 0x002fa80001027983 */ /* 0x000f680000300800 */
[----:B------:R-:W-:Y:S04]  /*98c0*/  STL.64 [R1+0x2f70], R10 ;  /* 0x002f700a01007387 */ /* 0x000fe80000100a00 */
[----:B------:R4:W-:Y:S01]  /*98d0*/  STL.64 [R1+0x2f68], R8 ;  /* 0x002f680801007387 */ /* 0x0009e20000100a00 */
[----:B---3--:R-:W-:Y:S01]  /*98e0*/  HMMA.16816.F32.BF16 R20, R4, R20, RZ ;  /* 0x000000140414723c */ /* 0x008fe200000418ff */
[----:B----4-:R-:W-:-:S07]  /*98f0*/  IMAD.MOV.U32 R9, RZ, RZ, R0 ;  /* 0x000000ffff097224 */ /* 0x010fce00078e0000 */
[C---:B--2---:R-:W-:Y:S01]  /*9900*/  HMMA.16816.F32.BF16 R12, R4.reuse, R12, RZ ;  /* 0x0000000c040c723c */ /* 0x044fe200000418ff */
[----:B-----5:R-:W-:Y:S11]  /*9910*/  IMAD.MOV.U32 R8, RZ, RZ, R2 ;  /* 0x000000ffff087224 */ /* 0x020ff600078e0002 */
[----:B------:R-:W-:Y:S04]  /*9920*/  @!UPT UIADD3 URZ, URZ, URZ, URZ ;  /* 0x0000003f3f3ff290 */ /* 0x000fe8000fffe03f */
[----:B------:R-:W-:Y:S01]  /*9930*/  MOV R10, R23 ;  /* 0x00000017000a7202 */ /* 0x000fe20000000f00 */
[----:B------:R-:W-:Y:S01]  /*9940*/  IMAD.MOV.U32 R11, RZ, RZ, R22 ;  /* 0x000000ffff0b7224 */ /* 0x000fe200078e0016 */
[----:B------:R-:W-:Y:S01]  /*9950*/  MOV R25, R20 ;  /* 0x0000001400197202 */ /* 0x000fe20000000f00 */
[----:B------:R-:W-:Y:S01]  /*9960*/  IMAD.MOV.U32 R24, RZ, RZ, R21 ;  /* 0x000000ffff187224 */ /* 0x000fe200078e0015 */
[----:B------:R-:W2:Y:S04]  /*9970*/  LDL.LU R20, [R1+0xe0] ;  /* 0x0000e00001147983 */ /* 0x000ea80000300800 */
[----:B------:R-:W2:Y:S04]  /*9980*/  LDL.LU R21, [R1+0xe4] ;  /* 0x0000e40001157983 */ /* 0x000ea80000300800 */
[----:B------:R-:W-:Y:S04]  /*9990*/  STL [R1+0x2f94], R10 ;  /* 0x002f940a01007387 */ /* 0x000fe80000100800 */
[----:B------:R0:W-:Y:S02]  /*99a0*/  STL [R1+0x2f90], R11 ;  /* 0x002f900b01007387 */ /* 0x0001e40000100800 */
[----:B0-----:R-:W-:Y:S02]  /*99b0*/  HMMA.16816.F32.BF16 R8, R4, R8, RZ ;  /* 0x000000080408723c */ /* 0x001fe400000418ff */
[----:B------:R0:W-:Y:S04]  /*99c0*/  STL [R1+0x2f8c], R24 ;  /* 0x002f8c1801007387 */ /* 0x0001e80000100800 */
[----:B------:R1:W-:Y:S11]  /*99d0*/  STL [R1+0x2f88], R25 ;  /* 0x002f881901007387 */ /* 0x0003f60000100800 */
[----:B------:R-:W-:Y:S06]  /*99e0*/  @!UPT UIADD3 URZ, URZ, URZ, URZ ;  /* 0x0000003f3f3ff290 */ /* 0x000fec000fffe03f */
[----:B------:R3:W-:Y:S01]  /*99f0*/  STL.64 [R1+0x10], R8 ;  /* 0x0000100801007387 */ /* 0x0007e20000100a00 */
[----:B------:R-:W-:Y:S01]  /*9a00*/  MOV R27, R10 ;  /* 0x0000000a001b7202 */ /* 0x000fe20000000f00 */
[----:B------:R-:W-:Y:S01]  /*9a10*/  IMAD.MOV.U32 R26, RZ, RZ, R11 ;  /* 0x000000ffff1a7224 */ /* 0x000fe200078e000b */
[----:B------:R-:W-:Y:S01]  /*9a20*/  MOV R11, R13 ;  /* 0x0000000d000b7202 */ /* 0x000fe20000000f00 */
[----:B------:R-:W-:Y:S02]  /*9a30*/  IMAD.MOV.U32 R10, RZ, RZ, R12 ;  /* 0x000000ffff0a7224 */ /* 0x000fe400078e000c */
[----:B------:R-:W4:Y:S01]  /*9a40*/  LDL.LU.64 R12, [R1+0x2fa0] ;  /* 0x002fa000010c7983 */ /* 0x000f220000300a00 */
[----:B0-----:R-:W-:-:S03]  /*9a50*/  IMAD.MOV.U32 R24, RZ, RZ, R14 ;  /* 0x000000ffff187224 */ /* 0x001fc600078e000e */
[----:B------:R-:W0:Y:S01]  /*9a60*/  S2R R2, SR_TID.X ;  /* 0x0000000000027919 */ /* 0x000e220000002100 */
[----:B-1----:R-:W-:Y:S01]  /*9a70*/  IMAD.MOV.U32 R25, RZ, RZ, R15 ;  /* 0x000000ffff197224 */ /* 0x002fe200078e000f */
[C---:B------:R-:W-:Y:S02]  /*9a80*/  HMMA.16816.F32.BF16 R16, R4.reuse, R16, RZ ;  /* 0x000000100410723c */ /* 0x040fe400000418ff */
[----:B------:R-:W1:Y:S04]  /*9a90*/  S2R R0, SR_TID.X ;  /* 0x0000000000007919 */ /* 0x000e680000002100 */
[----:B------:R-:W-:Y:S04]  /*9aa0*/  STL.64 [R1+0x2f98], R10 ;  /* 0x002f980a01007387 */ /* 0x000fe80000100a00 */
[----:B---3--:R-:W3:Y:S04]  /*9ab0*/  LDL.LU R8, [R1+0xf0] ;  /* 0x0000f00001087983 */ /* 0x008ee80000300800 */
[----:B------:R-:W3:Y:S01]  /*9ac0*/  LDL.LU R9, [R1+0xf4] ;  /* 0x0000f40001097983 */ /* 0x000ee20000300800 */
[----:B0-----:R-:W-:Y:S01]  /*9ad0*/  LOP3.LUT R2, R2, 0x7, RZ, 0xc0, !PT ;  /* 0x0000000702027812 */ /* 0x001fe200078ec0ff */
[C---:B--2---:R-:W-:Y:S08]  /*9ae0*/  HMMA.16816.F32.BF16 R20, R4.reuse, R20, RZ ;  /* 0x000000140414723c */ /* 0x044ff000000418ff */
[C---:B----4-:R-:W-:Y:S11]  /*9af0*/  HMMA.16816.F32.BF16 R12, R4.reuse, R12, RZ ;  /* 0x0000000c040c723c */ /* 0x050ff600000418ff */
[----:B------:R-:W-:Y:S11]  /*9b00*/  @!UPT UIADD3 URZ, URZ, URZ, URZ ;  /* 0x0000003f3f3ff290 */ /* 0x000ff6000fffe03f */
[----:B------:R-:W-:Y:S01]  /*9b10*/  @!UPT UIADD3 URZ, URZ, URZ, URZ ;  /* 0x0000003f3f3ff290 */ /* 0x000fe2000fffe03f */
[----:B------:R-:W-:Y:S04]  /*9b20*/  STL.64 [R1+0x2f28], R14 ;  /* 0x002f280e01007387 */ /* 0x000fe80000100a00 */
[----:B------:R-:W-:Y:S04]  /*9b30*/  STL.64 [R1+0x2f20], R12 ;  /* 0x002f200c01007387 */ /* 0x000fe80000100a00 */
[----:B------:R-:W-:Y:S04]  /*9b40*/  STL [R1+0x22d0], R2 ;  /* 0x0022d00201007387 */ /* 0x000fe80000100800 */
[----:B-1----:R-:W-:Y:S04]  /*9b50*/  STL [R1+0x22d4], R0 ;  /* 0x0022d40001007387 */ /* 0x002fe80000100800 */
[----:B------:R-:W-:Y:S04]  /*9b60*/  STL [R1+0x2f08], R17 ;  /* 0x002f081101007387 */ /* 0x000fe80000100800 */
[----:B------:R-:W-:Y:S04]  /*9b70*/  STL [R1+0x2f04], R18 ;  /* 0x002f041201007387 */ /* 0x000fe80000100800 */
[----:B------:R-:W-:Y:S04]  /*9b80*/  STL [R1+0x2f00], R19 ;  /* 0x002f001301007387 */ /* 0x000fe80000100800 */
[----:B------:R0:W-:Y:S04]  /*9b90*/  STL [R1+0x2efc], R20 ;  /* 0x002efc1401007387 */ /* 0x0001e80000100800 */
[----:B------:R1:W-:Y:S04]  /*9ba0*/  STL [R1+0x2ef8], R21 ;  /* 0x002ef81501007387 */ /* 0x0003e80000100800 */
[----:B------:R-:W-:Y:S04]  /*9bb0*/  STL [R1+0x2ef4], R22 ;  /* 0x002ef41601007387 */ /* 0x000fe80000100800 */
[----:B------:R-:W-:Y:S04]  /*9bc0*/  STL [R1+0x2ef0], R23 ;  /* 0x002ef01701007387 */ /* 0x000fe80000100800 */
[----:B0-----:R-:W2:Y:S01]  /*9bd0*/  LDL.LU R20, [R1+0x100] ;  /* 0x0001000001147983 */ /* 0x001ea20000300800 */
[----:B-1----:R-:W-:Y:S01]  /*9be0*/  MOV R21, R29 ;  /* 0x0000001d00157202 */ /* 0x002fe20000000f00 */
[----:B---3--:R-:W-:Y:S01]  /*9bf0*/  HMMA.16816.F32.BF16 R8, R4, R8, RZ ;  /* 0x000000080408723c */ /* 0x008fe200000418ff */
[----:B------:R-:W-:Y:S01]  /*9c00*/  MOV R12, R28 ;  /* 0x0000001c000c7202 */ /* 0x000fe20000000f00 */
[----:B------:R-:W-:-:S07]  /*9c10*/  IMAD.MOV.U32 R13, RZ, RZ, R3 ;  /* 0x000000ffff0d7224 */ /* 0x000fce00078e0003 */
[----:B------:R-:W-:Y:S01]  /*9c20*/  HMMA.16816.F32.BF16 R12, R4, R12, RZ ;  /* 0x0000000c040c723c */ /* 0x000fe200000418ff */
[----:B------:R-:W-:Y:S02]  /*9c30*/  IMAD R28, R2, 0x210, RZ ;  /* 0x00000210021c7824 */ /* 0x000fe400078e02ff */
[----:B------:R-:W-:-:S05]  /*9c40*/  IMAD.SHL.U32 R3, R0, 0x2, RZ ;  /* 0x0000000200037824 */ /* 0x000fca00078e00ff */
[----:B------:R-:W-:-:S06]  /*9c50*/  LOP3.LUT R29, R28, 0x30, R3, 0x78, !PT ;  /* 0x000000301c1d7812 */ /* 0x000fcc00078e7803 */
[----:B------:R-:W-:Y:S01]  /*9c60*/  STL.64 [R1+0x30], R8 ;  /* 0x0000300801007387 */ /* 0x000fe20000100a00 */
[----:B------:R-:W-:-:S03]  /*9c70*/  IMAD.MOV.U32 R2, RZ, RZ, R11 ;  /* 0x000000ffff027224 */ /* 0x000fc600078e000b */
[----:B------:R0:W-:Y:S04]  /*9c80*/  STL [R1+0x38], R10 ;  /* 0x0000380a01007387 */ /* 0x0001e80000100800 */
[----:B0-----:R-:W3:Y:S04]  /*9c90*/  LDL.LU.64 R10, [R1+0x2f98] ;  /* 0x002f9800010a7983 */ /* 0x001ee80000300a00 */
[----:B------:R-:W-:Y:S04]  /*9ca0*/  STL [R1+0x21a4], R28 ;  /* 0x0021a41c01007387 */ /* 0x000fe80000100800 */
[----:B------:R0:W-:Y:S04]  /*9cb0*/  STL [R1+0x21a0], R3 ;  /* 0x0021a00301007387 */ /* 0x0001e80000100800 */
[----:B0-----:R-:W4:Y:S01]  /*9cc0*/  LDL R3, [R1+0x544] ;  /* 0x0005440001037983 */ /* 0x001f220000100800 */
[----:B--2---:R-:W-:Y:S11]  /*9cd0*/  HMMA.16816.F32.BF16 R20, R4, R20, RZ ;  /* 0x000000140414723c */ /* 0x004ff600000418ff */
[----:B------:R-:W-:Y:S11]  /*9ce0*/  @!UPT UIADD3 URZ, URZ, URZ, URZ ;  /* 0x0000003f3f3ff290 */ /* 0x000ff6000fffe03f */
[----:B------:R-:W-:Y:S02]  /*9cf0*/  @!UPT UIADD3 URZ, URZ, URZ, URZ ;  /* 0x0000003f3f3ff290 */ /* 0x000fe4000fffe03f */
[----:B------:R-:W-:Y:S01]  /*9d00*/  MOV R18, R21 ;  /* 0x0000001500127202 */ /* 0x000fe20000000f00 */
[----:B------:R-:W-:Y:S02]  /*9d10*/  IMAD.MOV.U32 R19, RZ, RZ, R22 ;  /* 0x000000ffff137224 */ /* 0x000fe400078e0016 */
[----:B------:R-:W-:Y:S01]  /*9d20*/  IMAD.MOV.U32 R17, RZ, RZ, R20 ;  /* 0x000000ffff117224 */ /* 0x000fe200078e0014 */
[----:B------:R-:W-:Y:S04]  /*9d30*/  STL [R1+0x4c], R23 ;  /* 0x00004c1701007387 */ /* 0x000fe80000100800 */
[----:B------:R-:W-:Y:S04]  /*9d40*/  STL.64 [R1+0x2f18], R18 ;  /* 0x002f181201007387 */ /* 0x000fe80000100a00 */
[----:B------:R-:W-:Y:S04]  /*9d50*/  STL.64 [R1+0x2f10], R16 ;  /* 0x002f101001007387 */ /* 0x000fe80000100a00 */
[----:B------:R-:W-:Y:S04]  /*9d60*/  STL [R1+0x54], R13 ;  /* 0x0000540d01007387 */ /* 0x000fe80000100800 */
[----:B------:R0:W-:Y:S04]  /*9d70*/  STL.64 [R1+0x58], R14 ;  /* 0x0000580e01007387 */ /* 0x0001e80000100a00 */
[----:B------:R-:W-:Y:S04]  /*9d80*/  STL.64 [R1+0x2f80], R6 ;  /* 0x002f800601007387 */ /* 0x000fe80000100a00 */
[----:B------:R-:W-:Y:S04]  /*9d90*/  STL.64 [R1+0x2f78], R4 ;  /* 0x002f780401007387 */ /* 0x000fe80000100a00 */
[----:B0-----:R-:W2:Y:S04]  /*9da0*/  LDL.LU R14, [R1+0x88] ;  /* 0x00008800010e7983 */ /* 0x001ea80000300800 */
[----:B------:R-:W2:Y:S04]  /*9db0*/  LDL.LU R15, [R1+0x8c] ;  /* 0x00008c00010f7983 */ /* 0x000ea80000300800 */
[----:B--2---:R0:W-:Y:S04]  /*9dc0*/  STL.64 [R1+0x2f38], R14 ;  /* 0x002f380e01007387 */ /* 0x0041e80000100a00 */
[----:B------:R-:W2:Y:S04]  /*9dd0*/  LDL.LU R18, [R1+0xc8] ;  /* 0x0000c80001127983 */ /* 0x000ea80000300800 */
[----:B------:R-:W2:Y:S04]  /*9de0*/  LDL.LU R19, [R1+0xcc] ;  /* 0x0000cc0001137983 */ /* 0x000ea80000300800 */
[----:B0-----:R-:W5:Y:S04]  /*9df0*/  LDL.LU R14, [R1+0x98] ;  /* 0x00009800010e7983 */ /* 0x001f680000300800 */
[----:B------:R-:W5:Y:S01]  /*9e00*/  LDL.LU R15, [R1+0x9c] ;  /* 0x00009c00010f7983 */ /* 0x000f620000300800 */
[----:B---3--:R-:W-:-:S03]  /*9e10*/  MOV R16, R10 ;  /* 0x0000000a00107202 */ /* 0x008fc60000000f00 */
[----:B------:R-:W3:Y:S01]  /*9e20*/  LDL.LU R8, [R1+0x150] ;  /* 0x0001500001087983 */ /* 0x000ee20000300800 */
[----:B------:R-:W-:-:S03]  /*9e30*/  IMAD.MOV.U32 R17, RZ, RZ, R11 ;  /* 0x000000ffff117224 */ /* 0x000fc600078e000b */
[----:B------:R-:W3:Y:S04]  /*9e40*/  LDL.LU R9, [R1+0x154] ;  /* 0x0001540001097983 */ /* 0x000ee80000300800 */
[----:B-----5:R-:W-:Y:S04]  /*9e50*/  STL.64 [R1+0x2f50], R14 ;  /* 0x002f500e01007387 */ /* 0x020fe80000100a00 */
[----:B--2---:R0:W-:Y:S04]  /*9e60*/  STL.64 [R1+0x2f30], R18 ;  /* 0x002f301201007387 */ /* 0x0041e80000100a00 */
[----:B------:R-:W2:Y:S04]  /*9e70*/  LDL.LU R10, [R1+0x2f94] ;  /* 0x002f9400010a7983 */ /* 0x000ea80000300800 */
[----:B------:R-:W5:Y:S01]  /*9e80*/  LDL.LU R11, [R1+0x2f90] ;  /* 0x002f9000010b7983 */ /* 0x000f620000300800 */
[----:B0-----:R-:W-:Y:S01]  /*9e90*/  IMAD.MOV.U32 R18, RZ, RZ, R24 ;  /* 0x000000ffff127224 */ /* 0x001fe200078e0018 */
[----:B------:R-:W-:-:S02]  /*9ea0*/  MOV R19, R25 ;  /* 0x0000001900137202 */ /* 0x000fc40000000f00 */
[----:B------:R-:W2:Y:S04]  /*9eb0*/  LDL.LU R24, [R1+0x2f8c] ;  /* 0x002f8c0001187983 */ /* 0x000ea80000300800 */
[----:B------:R-:W2:Y:S04]  /*9ec0*/  LDL.LU R25, [R1+0x2f88] ;  /* 0x002f880001197983 */ /* 0x000ea80000300800 */
[----:B------:R-:W2:Y:S04]  /*9ed0*/  LDL.LU R14, [R1+0xa8] ;  /* 0x0000a800010e7983 */ /* 0x000ea80000300800 */
[----:B------:R-:W2:Y:S04]  /*9ee0*/  LDL.LU R15, [R1+0xac] ;  /* 0x0000ac00010f7983 */ /* 0x000ea80000300800 */
[----:B------:R-:W-:Y:S04]  /*9ef0*/  STL.64 [R1+0x2f48], R18 ;  /* 0x002f481201007387 */ /* 0x000fe80000100a00 */
[----:B------:R0:W-:Y:S04]  /*9f00*/  STL.64 [R1+0x2f40], R16 ;  /* 0x002f401001007387 */ /* 0x0001e80000100a00 */
[----:B0-----:R-:W2:Y:S04]  /*9f10*/  LDL.LU R16, [R1+0x10] ;  /* 0x0000100001107983 */ /* 0x001ea80000300800 */
[----:B------:R-:W2:Y:S01]  /*9f20*/  LDL.LU R17, [R1+0x14] ;  /* 0x0000140001117983 */ /* 0x000ea20000300800 */
[----:B------:R-:W-:-:S02]  /*9f30*/  IMAD.MOV.U32 R18, RZ, RZ, R27 ;  /* 0x000000ffff127224 */ /* 0x000fc400078e001b */
[----:B------:R-:W-:Y:S01]  /*9f40*/  IMAD.MOV.U32 R19, RZ, RZ, R26 ;  /* 0x000000ffff137224 */ /* 0x000fe200078e001a */
[----:B------:R-:W-:-:S04]  /*9f50*/  LOP3.LUT R29, R29, 0x40, RZ, 0x3c, !PT ;  /* 0x000000401d1d7812 */ /* 0x000fc800078e3cff */
[----:B------:R-:W-:Y:S04]  /*9f60*/  STL.64 [R1+0x2f60], R18 ;  /* 0x002f601201007387 */ /* 0x000fe80000100a00 */
[----:B------:R-:W0:Y:S02]  /*9f70*/  LDSM.16.M88.4 R4, [R29+0x20000] ;  /* 0x020000001d04783b */ /* 0x000e240000000200 */
[----:B0-----:R-:W-:Y:S02]  /*9f80*/  IMAD.MOV.U32 R0, RZ, RZ, R5 ;  /* 0x000000ffff007224 */ /* 0x001fe400078e0005 */
[----:B--2---:R0:W-:Y:S02]  /*9f90*/  STL.64 [R1+0x2f58], R16 ;  /* 0x002f581001007387 */ /* 0x0041e40000100a00 */
[----:B0-----:R-:W-:Y:S01]  /*9fa0*/  MOV R16, R25 ;  /* 0x0000001900107202 */ /* 0x001fe20000000f00 */
[----:B------:R-:W-:-:S02]  /*9fb0*/  IMAD.MOV.U32 R17, RZ, RZ, R24 ;  /* 0x000000ffff117224 */ /* 0x000fc400078e0018 */
[----:B----4-:R-:W0:Y:S04]  /*9fc0*/  LDSM.16.MT88.4 R24, [R3+0x4000] ;  /* 0x004000000318783b */ /* 0x010e280000004200 */
[----:B------:R-:W-:Y:S04]  /*9fd0*/  STL [R1+0x2eb8], R3 ;  /* 0x002eb80301007387 */ /* 0x000fe80000100800 */
[----:B0-----:R-:W-:Y:S04]  /*9fe0*/  STL.64 [R1+0x2e88], R26 ;  /* 0x002e881a01007387 */ /* 0x001fe80000100a00 */
[----:B------:R0:W-:Y:S04]  /*9ff0*/  STL.64 [R1+0x2e80], R24 ;  /* 0x002e801801007387 */ /* 0x0001e80000100a00 */
[----:B0-----:R-:W2:Y:S04]  /*a000*/  LDL.LU R24, [R1+0x160] ;  /* 0x0001600001187983 */ /* 0x001ea80000300800 */
[----:B------:R-:W2:Y:S04]  /*a010*/  LDL.LU R25, [R1+0x164] ;  /* 0x0001640001197983 */ /* 0x000ea80000300800 */
[----:B------:R-:W4:Y:S04]  /*a020*/  LDL.LU R26, [R1+0x168] ;  /* 0x00016800011a7983 */ /* 0x000f280000300800 */
[----:B------:R-:W4:Y:S04]  /*a030*/  LDL.LU R27, [R1+0x16c] ;  /* 0x00016c00011b7983 */ /* 0x000f280000300800 */
[----:B------:R-:W-:Y:S04]  /*a040*/  STL [R1+0x210], R4 ;  /* 0x0002100401007387 */ /* 0x000fe80000100800 */
[----:B------:R0:W-:Y:S04]  /*a050*/  STL.64 [R1+0x218], R6 ;  /* 0x0002180601007387 */ /* 0x0001e80000100a00 */
[----:B0-----:R-:W3:Y:S04]  /*a060*/  LDL.LU.64 R6, [R1+0x2f80] ;  /* 0x002f800001067983 */ /* 0x001ee80000300a00 */
[----:B------:R-:W3:Y:S01]  /*a070*/  LDL.LU.64 R4, [R1+0x2f78] ;  /* 0x002f780001047983 */ /* 0x000ee20000300a00 */
[----:B-----5:R-:W-:Y:S01]  /*a080*/  IMAD.MOV.U32 R18, RZ, RZ, R11 ;  /* 0x000000ffff127224 */ /* 0x020fe200078e000b */
[----:B------:R-:W-:-:S02]  /*a090*/  MOV R19, R10 ;  /* 0x0000000a00137202 */ /* 0x000fc40000000f00 */
[----:B------:R-:W-:Y:S01]  /*a0a0*/  STL [R1+0x2ebc], R0 ;  /* 0x002ebc0001007387 */ /* 0x000fe20000100800 */
[C---:B---3--:R-:W-:Y:S11]  /*a0b0*/  HMMA.16816.F32.BF16 R8, R4.reuse, R8, RZ ;  /* 0x000000080408723c */ /* 0x048ff600000418ff */
[----:B------:R-:W-:Y:S11]  /*a0c0*/  @!UPT UIADD3 URZ, URZ, URZ, URZ ;  /* 0x0000003f3f3ff290 */ /* 0x000ff6000fffe03f */
[----:B------:R-:W-:Y:S01]  /*a0d0*/  @!UPT UIADD3 URZ, URZ, URZ, URZ ;  /* 0x0000003f3f3ff290 */ /* 0x000fe2000fffe03f */
[----:B------:R-:W-:Y:S01]  /*a0e0*/  STL [R1+0x70], R8 ;  /* 0x0000700801007387 */ /* 0x000fe20000100800 */
[----:B------:R-:W-:Y:S01]  /*a0f0*/  IMAD.MOV.U32 R20, RZ, RZ, R9 ;  /* 0x000000ffff147224 */ /* 0x000fe200078e0009 */
[----:B------:R-:W-:Y:S01]  /*a100*/  MOV R21, R10 ;  /* 0x0000000a00157202 */ /* 0x000fe20000000f00 */
[----:B------:R-:W-:Y:S02]  /*a110*/  IMAD.MOV.U32 R22, RZ, RZ, R11 ;  /* 0x000000ffff167224 */ /* 0x000fe400078e000b */
[----:B------:R-:W0:Y:S04]  /*a120*/  LDSM.16.M88.4 R8, [R29+0x21000] ;  /* 0x021000001d08783b */ /* 0x000e280000000200 */
[----:B0-----:R-:W-:Y:S04]  /*a130*/  STL.64 [R1+0x230], R8 ;  /* 0x0002300801007387 */ /* 0x001fe80000100a00 */
[----:B------:R2:W-:Y:S02]  /*a140*/  STL.64 [R1+0x238], R10 ;  /* 0x0002380a01007387 */ /* 0x0005e40000100a00 */
[----:B--2---:R-:W-:Y:S11]  /*a150*/  HMMA.16816.F32.BF16 R8, R4, R24, RZ ;  /* 0x000000180408723c */ /* 0x004ff600000418ff */
[----:B------:R-:W-:Y:S11]  /*a160*/  @!UPT UIADD3 URZ, URZ, URZ, URZ ;  /* 0x0000003f3f3ff290 */ /* 0x000ff6000fffe03f */
[----:B------:R-:W-:Y:S01]  /*a170*/  @!UPT UIADD3 URZ, URZ, URZ, URZ ;  /* 0x0000003f3f3ff290 */ /* 0x000fe2000fffe03f */
[----:B------:R-:W-:Y:S01]  /*a180*/  STL.64 [R1+0x60], R8 ;  /* 0x0000600801007387 */ /* 0x000fe20000100a00 */
[----:B------:R-:W-:Y:S01]  /*a190*/  IMAD.MOV.U32 R5, RZ, RZ, R10 ;  /* 0x000000ffff057224 */ /* 0x000fe200078e000a */
[----:B------:R-:W-:Y:S02]  /*a1a0*/  MOV R4, R11 ;  /* 0x0000000b00047202 */ /* 0x000fe40000000f00 */
[----:B------:R-:W0:Y:S04]  /*a1b0*/  LDSM.16.M88.4 R8, [R29+0x22000] ;  /* 0x022000001d08783b */ /* 0x000e280000000200 */
[----:B----4-:R1:W-:Y:S04]  /*a1c0*/  STL.64 [R1+0x2ea0], R26 ;  /* 0x002ea01a01007387 */ /* 0x0103e80000100a00 */
[----:B-1----:R-:W2:Y:S04]  /*a1d0*/  LDL.LU R26, [R1+0xd8] ;  /* 0x0000d800011a7983 */ /* 0x002ea80000300800 */
[----:B------:R-:W2:Y:S04]  /*a1e0*/  LDL.LU R27, [R1+0xdc] ;  /* 0x0000dc00011b7983 */ /* 0x000ea80000300800 */
[----:B0-----:R0:W-:Y:S01]  /*a1f0*/  STL [R1+0x228], R10 ;  /* 0x0002280a01007387 */ /* 0x0011e20000100800 */
[----:B------:R-:W-:Y:S01]  /*a200*/  MOV R28, R11 ;  /* 0x0000000b001c7202 */ /* 0x000fe20000000f00 */
[----:B------:R-:W-:-:S02]  /*a210*/  IMAD.MOV.U32 R0, RZ, RZ, R8 ;  /* 0x000000ffff007224 */ /* 0x000fc400078e0008 */
[----:B------:R-:W-:Y:S01]  /*a220*/  IMAD.MOV.U32 R3, RZ, RZ, R9 ;  /* 0x000000ffff037224 */ /* 0x000fe200078e0009 */
[----:B0-----:R-:W3:Y:S04]  /*a230*/  LDL.LU.64 R10, [R1+0x2f70] ;  /* 0x002f7000010a7983 */ /* 0x001ee80000300a00 */
[----:B------:R-:W3:Y:S01]  /*a240*/  LDL.LU.64 R8, [R1+0x2f68] ;  /* 0x002f680001087983 */ /* 0x000ee20000300a00 */
[----:B------:R-:W-:-:S03]  /*a250*/  IMAD.MOV.U32 R23, RZ, RZ, R12 ;  /* 0x000000ffff177224 */ /* 0x000fc600078e000c */
[----:B------:R-:W-:Y:S01]  /*a260*/  STL [R1+0x2d50], R28 ;  /* 0x002d501c01007387 */ /* 0x000fe20000100800 */
[C---:B---3--:R-:W-:Y:S03]  /*a270*/  HMMA.16816.F32.BF16 R12, R8.reuse, R14, R16 ;  /* 0x0000000e080c723c */ /* 0x048fe60000041810 */
[----:B------:R-:W3:Y:S04]  /*a280*/  LDL.LU.64 R18, [R1+0x2f60] ;  /* 0x002f600001127983 */ /* 0x000ee80000300a00 */
[----:B------:R-:W3:Y:S11]  /*a290*/  LDL.LU.64 R16, [R1+0x2f58] ;  /* 0x002f580001107983 */ /* 0x000ef60000300a00 */
[----:B------:R-:W-:Y:S05]  /*a2a0*/  @!UPT UIADD3 URZ, URZ, URZ, URZ ;  /* 0x0000003f3f3ff290 */ /* 0x000fea000fffe03f */
[----:B------:R-:W-:Y:S04]  /*a2b0*/  STL.64 [R1+0x1a0], R12 ;  /* 0x0001a00c01007387 */ /* 0x000fe80000100a00 */
[----:B------:R0:W-:Y:S04]  /*a2c0*/  STL.64 [R1+0x1a8], R14 ;  /* 0x0001a80e01007387 */ /* 0x0001e80000100a00 */
[----:B0-----:R-:W3:Y:S02]  /*a2d0*/  LDL.LU.64 R14, [R1+0x2f50] ;  /* 0x002f5000010e7983 */ /* 0x001ee40000300a00 */
[C---:B---3--:R-:W-:Y:S02]  /*a2e0*/  HMMA.16816.F32.BF16 R12, R8.reuse, R14, R16 ;  /* 0x0000000e080c723c */ /* 0x048fe40000041810 */
[----:B------:R-:W3:Y:S04]  /*a2f0*/  LDL.LU.64 R18, [R1+0x2f48] ;  /* 0x002f480001127983 */ /* 0x000ee80000300a00 */
[----:B------:R-:W3:Y:S11]  /*a300*/  LDL.LU.64 R16, [R1+0x2f40] ;  /* 0x002f400001107983 */ /* 0x000ef60000300a00 */
[----:B------:R-:W-:Y:S06]  /*a310*/  @!UPT UIADD3 URZ, URZ, URZ, URZ ;  /* 0x0000003f3f3ff290 */ /* 0x000fec000fffe03f */
[----:B------:R-:W-:Y:S04]  /*a320*/  STL.64 [R1+0x180], R12 ;  /* 0x0001800c01007387 */ /* 0x000fe80000100a00 */
[----:B------:R0:W-:Y:S04]  /*a330*/  STL.64 [R1+0x188], R14 ;  /* 0x0001880e01007387 */ /* 0x0001e80000100a00 */
[----:B0-----:R-:W3:Y:S02]  /*a340*/  LDL.LU.64 R14, [R1+0x2f38] ;  /* 0x002f3800010e7983 */ /* 0x001ee40000300a00 */
[C---:B---3--:R-:W-:Y:S02]  /*a350*/  HMMA.16816.F32.BF16 R12, R8.reuse, R14, R16 ;  /* 0x0000000e080c723c */ /* 0x048fe40000041810 */
[----:B------:R-:W3:Y:S11]  /*a360*/  LDL.LU.64 R18, [R1+0x2f30] ;  /* 0x002f300001127983 */ /* 0x000ef60000300a00 */
[----:B------:R-:W-:Y:S10]  /*a370*/  @!UPT UIADD3 URZ, URZ, URZ, URZ ;  /* 0x0000003f3f3ff290 */ /* 0x000ff4000fffe03f */
[----:B------:R-:W-:Y:S04]  /*a380*/  STL.64 [R1+0xb0], R12 ;  /* 0x0000b00c01007387 */ /* 0x000fe80000100a00 */
[----:B------:R0:W-:Y:S04]  /*a390*/  STL.64 [R1+0xb8], R14 ;  /* 0x0000b80e01007387 */ /* 0x0001e80000100a00 */
[----:B0-----:R-:W3:Y:S04]  /*a3a0*/  LDL.LU.64 R14, [R1+0x2f28] ;  /* 0x002f2800010e7983 */ /* 0x001ee80000300a00 */
[----:B------:R-:W3:Y:S02]  /*a3b0*/  LDL.LU.64 R12, [R1+0x2f20] ;  /* 0x002f2000010c7983 */ /* 0x000ee40000300a00 */
[C---:B---3--:R-:W-:Y:S02]  /*a3c0*/  HMMA.16816.F32.BF16 R12, R8.reuse, R18, R12 ;  /* 0x00000012080c723c */ /* 0x048fe4000004180c */
[----:B------:R-:W3:Y:S04]  /*a3d0*/  LDL.LU.64 R18, [R1+0x2f18] ;  /* 0x002f180001127983 */ /* 0x000ee80000300a00 */
[----:B------:R-:W4:Y:S11]  /*a3e0*/  LDL.LU.64 R16, [R1+0x2f10] ;  /* 0x002f100001107983 */ /* 0x000f360000300a00 */
[----:B------:R-:W-:Y:S06]  /*a3f0*/  @!UPT UIADD3 URZ, URZ, URZ, URZ ;  /* 0x0000003f3f3ff290 */ /* 0x000fec000fffe03f */
[----:B------:R-:W-:Y:S04]  /*a400*/  STL.64 [R1+0x80], R12 ;  /* 0x0000800c01007387 */ /* 0x000fe80000100a00 */
[----:B------:R0:W-:Y:S04]  /*a410*/  STL.64 [R1+0x88], R14 ;  /* 0x0000880e01007387 */ /* 0x0001e80000100a00 */
[----:B0-----:R-:W5:Y:S04]  /*a420*/  LDL.LU R14, [R1+0x138] ;  /* 0x00013800010e7983 */ /* 0x001f680000300800 */
[----:B------:R-:W5:Y:S04]  /*a430*/  LDL.LU R15, [R1+0x13c] ;  /* 0x00013c00010f7983 */ /* 0x000f680000300800 */
[----:B-----5:R-:W-:Y:S04]  /*a440*/  STL.64 [R1+0x2ec0], R14 ;  /* 0x002ec00e01007387 */ /* 0x020fe80000100a00 */
[----:B------:R-:W5:Y:S04]  /*a450*/  LDL.LU R6, [R1+0x108] ;  /* 0x0001080001067983 */ /* 0x000f680000300800 */
[----:B------:R-:W5:Y:S04]  /*a460*/  LDL.LU R7, [R1+0x10c] ;  /* 0x00010c0001077983 */ /* 0x000f680000300800 */
[----:B-----5:R0:W-:Y:S04]  /*a470*/  STL.64 [R1+0x2ec8], R6 ;  /* 0x002ec80601007387 */ /* 0x0201e80000100a00 */
[----:B0-----:R-:W5:Y:S04]  /*a480*/  LDL.LU R6, [R1+0xf8] ;  /* 0x0000f80001067983 */ /* 0x001f680000300800 */
[----:B------:R-:W5:Y:S01]  /*a490*/  LDL.LU R7, [R1+0xfc] ;  /* 0x0000fc0001077983 */ /* 0x000f620000300800 */
[----:B----4-:R-:W-:Y:S01]  /*a4a0*/  IMAD.MOV.U32 R12, RZ, RZ, R17 ;  /* 0x000000ffff0c7224 */ /* 0x010fe200078e0011 */
[----:B---3--:R-:W-:Y:S01]  /*a4b0*/  MOV R14, R19 ;  /* 0x00000013000e7202 */ /* 0x008fe20000000f00 */
[----:B------:R-:W-:Y:S01]  /*a4c0*/  IMAD.MOV.U32 R13, RZ, RZ, R18 ;  /* 0x000000ffff0d7224 */ /* 0x000fe200078e0012 */
[----:B-----5:R0:W-:Y:S04]  /*a4d0*/  STL.64 [R1+0x2ee8], R6 ;  /* 0x002ee80601007387 */ /* 0x0201e80000100a00 */
[----:B------:R-:W-:Y:S04]  /*a4e0*/  STL.64 [R1+0x2ee0], R4 ;  /* 0x002ee00401007387 */ /* 0x000fe80000100a00 */
[----:B0-----:R-:W3:Y:S04]  /*a4f0*/  LDL.LU R6, [R1+0xe8] ;  /* 0x0000e80001067983 */ /* 0x001ee80000300800 */
[----:B------:R-:W3:Y:S04]  /*a500*/  LDL.LU R7, [R1+0xec] ;  /* 0x0000ec0001077983 */ /* 0x000ee80000300800 */
[----:B------:R-:W2:Y:S04]  /*a510*/  LDL.LU R17, [R1+0x2f08] ;  /* 0x002f080001117983 */ /* 0x000ea80000300800 */
[----:B------:R-:W2:Y:S04]  /*a520*/  LDL.LU R18, [R1+0x2f04] ;  /* 0x002f040001127983 */ /* 0x000ea80000300800 */
[----:B------:R-:W2:Y:S04]  /*a530*/  LDL.LU R19, [R1+0x2f00] ;  /* 0x002f000001137983 */ /* 0x000ea80000300800 */
[----:B------:R-:W4:Y:S01]  /*a540*/  LDL.LU R15, [R1+0x4c] ;  /* 0x00004c00010f7983 */ /* 0x000f220000300800 */
[----:B--2---:R-:W-:Y:S03]  /*a550*/  HMMA.16816.F32.BF16 R16, R8, R26, R16 ;  /* 0x0000001a0810723c */ /* 0x004fe60000041810 */
[----:B----4-:R-:W-:Y:S04]  /*a560*/  STL.64 [R1+0x2ed8], R14 ;  /* 0x002ed80e01007387 */ /* 0x010fe80000100a00 */
[----:B------:R0:W-:Y:S04]  /*a570*/  STL.64 [R1+0x2ed0], R12 ;  /* 0x002ed00c01007387 */ /* 0x0001e80000100a00 */
[----:B0-----:R-:W2:Y:S04]  /*a580*/  LDL.LU R12, [R1+0x30] ;  /* 0x00003000010c7983 */ /* 0x001ea80000300800 */
[----:B------:R-:W2:Y:S04]  /*a590*/  LDL.LU R13, [R1+0x34] ;  /* 0x00003400010d7983 */ /* 0x000ea80000300800 */
[----:B------:R-:W2:Y:S04]  /*a5a0*/  LDL.LU R14, [R1+0x38] ;  /* 0x00003800010e7983 */ /* 0x000ea80000300800 */
[----:B------:R-:W-:Y:S04]  /*a5b0*/  STL.64 [R1+0x20], R16 ;  /* 0x0000201001007387 */ /* 0x000fe80000100a00 */
[----:B------:R-:W-:Y:S04]  /*a5c0*/  STL [R1+0x28], R18 ;  /* 0x0000281201007387 */ /* 0x000fe80000100800 */
[----:B------:R-:W4:Y:S01]  /*a5d0*/  LDL.LU R24, [R1+0x70] ;  /* 0x0000700001187983 */ /* 0x000f220000300800 */
[----:B------:R-:W-:Y:S01]  /*a5e0*/  IMAD.MOV.U32 R26, RZ, RZ, R21 ;  /* 0x000000ffff1a7224 */ /* 0x000fe200078e0015 */
[----:B------:R-:W-:Y:S01]  /*a5f0*/  MOV R25, R20 ;  /* 0x0000001400197202 */ /* 0x000fe20000000f00 */
[----:B------:R-:W-:Y:S01]  /*a600*/  IMAD.MOV.U32 R27, RZ, RZ, R22 ;  /* 0x000000ffff1b7224 */ /* 0x000fe200078e0016 */
[----:B------:R-:W3:Y:S04]  /*a610*/  LDL.LU R20, [R1+0x2efc] ;  /* 0x002efc0001147983 */ /* 0x000ee80000300800 */
[----:B------:R-:W3:Y:S04]  /*a620*/  LDL.LU R21, [R1+0x2ef8] ;  /* 0x002ef80001157983 */ /* 0x000ee80000300800 */
[----:B------:R-:W3:Y:S04]  /*a630*/  LDL.LU R22, [R1+0x2ef4] ;  /* 0x002ef40001167983 */ /* 0x000ee80000300800 */
[----:B------:R-:W-:Y:S04]  /*a640*/  STL.64 [R1+0x2eb0], R26 ;  /* 0x002eb01a01007387 */ /* 0x000fe80000100a00 */
[----:B----4-:R0:W-:Y:S02]  /*a650*/  STL.64 [R1+0x2ea8], R24 ;  /* 0x002ea81801007387 */ /* 0x0101e40000100a00 */
[----:B0-----:R-:W-:-:S02]  /*a660*/  MOV R24, R23 ;  /* 0x0000001700187202 */ /* 0x001fc40000000f00 */
[----:B------:R-:W3:Y:S01]  /*a670*/  LDL.LU R23, [R1+0x2ef0] ;  /* 0x002ef00001177983 */ /* 0x000ee20000300800 */
[----:B------:R-:W-:Y:S02]  /*a680*/  IMAD.MOV.U32 R15, RZ, RZ, R2 ;  /* 0x000000ffff0f7224 */ /* 0x000fe400078e0002 */
[----:B------:R-:W-:Y:S01]  /*a690*/  IMAD.MOV.U32 R2, RZ, RZ, R19 ;  /* 0x000000ffff027224 */ /* 0x000fe200078e0013 */
[----:B------:R-:W4:Y:S04]  /*a6a0*/  LDL.LU R25, [R1+0x54] ;  /* 0x0000540001197983 */ /* 0x000f280000300800 */
[----:B------:R-:W4:Y:S04]  /*a6b0*/  LDL.LU R26, [R1+0x58] ;  /* 0x00005800011a7983 */ /* 0x000f280000300800 */
[----:B------:R-:W4:Y:S04]  /*a6c0*/  LDL.LU R27, [R1+0x5c] ;  /* 0x00005c00011b7983 */ /* 0x000f280000300800 */
[----:B------:R-:W5:Y:S04]  /*a6d0*/  LDL.LU R18, [R1+0x158] ;  /* 0x0001580001127983 */ /* 0x000f680000300800 */
[----:B------:R-:W5:Y:S04]  /*a6e0*/  LDL.LU R19, [R1+0x15c] ;  /* 0x00015c0001137983 */ /* 0x000f680000300800 */
[----:B------:R-:W-:Y:S01]  /*a6f0*/  STL [R1+0x2e68], R2 ;  /* 0x002e680201007387 */ /* 0x000fe20000100800 */
[----:B---3--:R-:W-:Y:S03]  /*a700*/  HMMA.16816.F32.BF16 R20, R8, R6, R20 ;  /* 0x000000060814723c */ /* 0x008fe60000041814 */
[----:B------:R-:W2:Y:S04]  /*a710*/  LDL.LU.64 R6, [R1+0x2ee8] ;  /* 0x002ee80001067983 */ /* 0x000ea80000300a00 */
[----:B------:R-:W3:Y:S11]  /*a720*/  LDL.LU.64 R4, [R1+0x2ee0] ;  /* 0x002ee00001047983 */ /* 0x000ef60000300a00 */
[----:B------:R-:W-:Y:S05]  /*a730*/  @!UPT UIADD3 URZ, URZ, URZ, URZ ;  /* 0x0000003f3f3ff290 */ /* 0x000fea000fffe03f */
[----:B------:R0:W-:Y:S04]  /*a740*/  STL.64 [R1+0x10], R20 ;  /* 0x0000101401007387 */ /* 0x0001e80000100a00 */
[----:B------:R-:W-:Y:S04]  /*a750*/  STL.64 [R1+0x18], R22 ;  /* 0x0000181601007387 */ /* 0x000fe80000100a00 */
[----:B0-----:R-:W2:Y:S04]  /*a760*/  LDL.LU R20, [R1+0x230] ;  /* 0x0002300001147983 */ /* 0x001ea80000300800 */
[----:B------:R-:W2:Y:S04]  /*a770*/  LDL.LU R21, [R1+0x234] ;  /* 0x0002340001157983 */ /* 0x000ea80000300800 */
[----:B--2---:R0:W-:Y:S04]  /*a780*/  STL.64 [R1+0x2e78], R20 ;  /* 0x002e781401007387 */ /* 0x0041e80000100a00 */
[----:B0-----:R-:W2:Y:S04]  /*a790*/  LDL.LU R20, [R1+0x140] ;  /* 0x0001400001147983 */ /* 0x001ea80000300800 */
[----:B------:R-:W2:Y:S04]  /*a7a0*/  LDL.LU R21, [R1+0x144] ;  /* 0x0001440001157983 */ /* 0x000ea80000300800 */
[----:B------:R-:W2:Y:S04]  /*a7b0*/  LDL.LU R22, [R1+0x148] ;  /* 0x0001480001167983 */ /* 0x000ea80000300800 */
[----:B------:R-:W2:Y:S04]  /*a7c0*/  LDL.LU R23, [R1+0x14c] ;  /* 0x00014c0001177983 */ /* 0x000ea80000300800 */
[----:B--2---:R3:W-:Y:S02]  /*a7d0*/  STL.64 [R1+0x2e98], R22 ;  /* 0x002e981601007387 */ /* 0x0047e40000100a00 */
[----:B---3--:R-:W-:-:S02]  /*a7e0*/  IMAD.MOV.U32 R22, RZ, RZ, R5 ;  /* 0x000000ffff167224 */ /* 0x008fc400078e0005 */
[----:B------:R-:W-:Y:S02]  /*a7f0*/  IMAD.MOV.U32 R23, RZ, RZ, R4 ;  /* 0x000000ffff177224 */ /* 0x000fe400078e0004 */
[C---:B------:R-:W-:Y:S01]  /*a800*/  HMMA.16816.F32.BF16 R4, R8.reuse, R6, R12 ;  /* 0x000000060804723c */ /* 0x040fe2000004180c */
[----:B------:R0:W-:Y:S04]  /*a810*/  STL.64 [R1+0x2e90], R20 ;  /* 0x002e901401007387 */ /* 0x0001e80000100a00 */
[----:B0-----:R-:W2:Y:S04]  /*a820*/  LDL.LU R20, [R1+0x60] ;  /* 0x0000600001147983 */ /* 0x001ea80000300800 */
[----:B------:R-:W2:Y:S04]  /*a830*/  LDL.LU R21, [R1+0x64] ;  /* 0x0000640001157983 */ /* 0x000ea80000300800 */
[----:B------:R-:W3:Y:S04]  /*a840*/  LDL.LU.64 R14, [R1+0x2ed8] ;  /* 0x002ed800010e7983 */ /* 0x000ee80000300a00 */
[----:B------:R-:W3:Y:S06]  /*a850*/  LDL.LU.64 R12, [R1+0x2ed0] ;  /* 0x002ed000010c7983 */ /* 0x000eec0000300a00 */
[----:B------:R-:W-:Y:S04]  /*a860*/  STL.64 [R1], R4 ;  /* 0x0000000401007387 */ /* 0x000fe80000100a00 */
[----:B------:R0:W-:Y:S04]  /*a870*/  STL.64 [R1+0x8], R6 ;  /* 0x0000080601007387 */ /* 0x0001e80000100a00 */
[----:B0-----:R-:W3:Y:S02]  /*a880*/  LDL.LU.64 R6, [R1+0x2ec8] ;  /* 0x002ec80001067983 */ /* 0x001ee40000300a00 */
[C---:B---3--:R-:W-:Y:S02]  /*a890*/  HMMA.16816.F32.BF16 R4, R8.reuse, R6, R12 ;  /* 0x000000060804723c */ /* 0x048fe4000004180c */
[----:B------:R-:W4:Y:S11]  /*a8a0*/  LDL.LU.64 R14, [R1+0x2ec0] ;  /* 0x002ec000010e7983 */ /* 0x000f360000300a00 */
[----:B------:R-:W-:Y:S10]  /*a8b0*/  @!UPT UIADD3 URZ, URZ, URZ, URZ ;  /* 0x0000003f3f3ff290 */ /* 0x000ff4000fffe03f */
[----:B------:R-:W-:Y:S04]  /*a8c0*/  STL.64 [R1+0x2de0], R6 ;  /* 0x002de00601007387 */ /* 0x000fe80000100a00 */
[----:B------:R0:W-:Y:S02]  /*a8d0*/  STL.64 [R1+0x2dd8], R4 ;  /* 0x002dd80401007387 */ /* 0x0001e40000100a00 */
[----:B0-----:R-:W-:Y:S01]  /*a8e0*/  MOV R4, R0 ;  /* 0x0000000000047202 */ /* 0x001fe20000000f00 */
[----:B------:R-:W-:Y:S01]  /*a8f0*/  IMAD.MOV.U32 R5, RZ, RZ, R3 ;  /* 0x000000ffff057224 */ /* 0x000fe200078e0003 */
[----:B------:R-:W3:Y:S04]  /*a900*/  LDL.LU R0, [R1+0x2ebc] ;  /* 0x002ebc0001007983 */ /* 0x000ee80000300800 */
[----:B------:R-:W2:Y:S01]  /*a910*/  LDL.LU R3, [R1+0x2eb8] ;  /* 0x002eb80001037983 */ /* 0x000ea20000300800 */
[C---:B----4-:R-:W-:Y:S03]  /*a920*/  HMMA.16816.F32.BF16 R12, R8.reuse, R14, R24 ;  /* 0x0000000e080c723c */ /* 0x050fe60000041818 */
[----:B------:R-:W5:Y:S04]  /*a930*/  LDL.LU.64 R26, [R1+0x2eb0] ;  /* 0x002eb000011a7983 */ /* 0x000f680000300a00 */
[----:B------:R-:W5:Y:S11]  /*a940*/  LDL.LU.64 R24, [R1+0x2ea8] ;  /* 0x002ea80001187983 */ /* 0x000f760000300a00 */
[----:B------:R-:W-:Y:S05]  /*a950*/  @!UPT UIADD3 URZ, URZ, URZ, URZ ;  /* 0x0000003f3f3ff290 */ /* 0x000fea000fffe03f */
[----:B------:R-:W-:Y:S04]  /*a960*/  STL.64 [R1+0x2dd0], R14 ;  /* 0x002dd00e01007387 */ /* 0x000fe80000100a00 */
[----:B------:R0:W-:Y:S04]  /*a970*/  STL.64 [R1+0x2dc8], R12 ;  /* 0x002dc80c01007387 */ /* 0x0001e80000100a00 */
[----:B0-----:R-:W4:Y:S04]  /*a980*/  LDL.LU R12, [R1+0x110] ;  /* 0x00011000010c7983 */ /* 0x001f280000300800 */
[----:B------:R-:W4:Y:S04]  /*a990*/  LDL.LU R13, [R1+0x114] ;  /* 0x00011400010d7983 */ /* 0x000f280000300800 */
[----:B------:R-:W4:Y:S04]  /*a9a0*/  LDL.LU R14, [R1+0x118] ;  /* 0x00011800010e7983 */ /* 0x000f280000300800 */
[----:B------:R-:W4:Y:S01]  /*a9b0*/  LDL.LU R15, [R1+0x11c] ;  /* 0x00011c00010f7983 */ /* 0x000f220000300800 */
[C---:B-----5:R-:W-:Y:S03]  /*a9c0*/  HMMA.16816.F32.BF16 R16, R8.reuse, R18, R24 ;  /* 0x000000120810723c */ /* 0x060fe60000041818 */
[----:B------:R-:W2:Y:S11]  /*a9d0*/  LDL.LU.64 R26, [R1+0x2ea0] ;  /* 0x002ea000011a7983 */ /* 0x000eb60000300a00 */
[----:B------:R-:W-:Y:S09]  /*a9e0*/  @!UPT UIADD3 URZ, URZ, URZ, URZ ;  /* 0x0000003f3f3ff290 */ /* 0x000ff2000fffe03f */
[----:B------:R-:W-:Y:S04]  /*a9f0*/  STL.64 [R1+0x2dc0], R18 ;  /* 0x002dc01201007387 */ /* 0x000fe80000100a00 */
[----:B------:R0:W-:Y:S04]  /*aa00*/  STL.64 [R1+0x2db8], R16 ;  /* 0x002db81001007387 */ /* 0x0001e80000100a00 */
[----:B0-----:R-:W5:Y:S04]  /*aa10*/  LDL.LU R16, [R1+0x120] ;  /* 0x0001200001107983 */ /* 0x001f680000300800 */
[----:B------:R-:W5:Y:S04]  /*aa20*/  LDL.LU R17, [R1+0x124] ;  /* 0x0001240001117983 */ /* 0x000f680000300800 */
[----:B------:R-:W5:Y:S04]  /*aa30*/  LDL.LU R18, [R1+0x128] ;  /* 0x0001280001127983 */ /* 0x000f680000300800 */
[----:B------:R-:W5:Y:S01]  /*aa40*/  LDL.LU R19, [R1+0x12c] ;  /* 0x00012c0001137983 */ /* 0x000f620000300800 */
[----:B--2---:R-:W-:Y:S03]  /*aa50*/  HMMA.16816.F32.BF16 R8, R8, R26, R20 ;  /* 0x0000001a0808723c */ /* 0x004fe60000041814 */
[----:B------:R-:W2:Y:S04]  /*aa60*/  LDL.LU.64 R22, [R1+0x2e98] ;  /* 0x002e980001167983 */ /* 0x000ea80000300a00 */
[----:B------:R-:W2:Y:S04]  /*aa70*/  LDL.LU.64 R20, [R1+0x2e90] ;  /* 0x002e900001147983 */ /* 0x000ea80000300a00 */
[----:B------:R-:W2:Y:S04]  /*aa80*/  LDL.LU.64 R26, [R1+0x2e88] ;  /* 0x002e8800011a7983 */ /* 0x000ea80000300a00 */
[----:B------:R-:W2:Y:S08]  /*aa90*/  LDL.LU.64 R24, [R1+0x2e80] ;  /* 0x002e800001187983 */ /* 0x000eb00000300a00 */
[----:B------:R-:W-:Y:S04]  /*aaa0*/  STL.64 [R1+0x2db0], R10 ;  /* 0x002db00a01007387 */ /* 0x000fe80000100a00 */
[----:B------:R0:W-:Y:S04]  /*aab0*/  STL.64 [R1+0x2da8], R8 ;  /* 0x002da80801007387 */ /* 0x0001e80000100a00 */
[----:B0-----:R-:W2:Y:S01]  /*aac0*/  LDL.LU R8, [R1+0x210] ;  /* 0x0002100001087983 */ /* 0x001ea20000300800 */
[----:B---3--:R-:W-:-:S07]  /*aad0*/  IMAD.MOV.U32 R9, RZ, RZ, R0 ;  /* 0x000000ffff097224 */ /* 0x008fce00078e0000 */
[C---:B--2---:R-:W-:Y:S01]  /*aae0*/  HMMA.16816.F32.BF16 R8, R24.reuse, R8, R20 ;  /* 0x000000081808723c */ /* 0x044fe20000041814 */
[----:B------:R-:W5:Y:S11]  /*aaf0*/  LDL.LU.64 R20, [R1+0x2e78] ;  /* 0x002e780001147983 */ /* 0x000f760000300a00 */
[----:B------:R-:W-:Y:S11]  /*ab00*/  @!UPT UIADD3 URZ, URZ, URZ, URZ ;  /* 0x0000003f3f3ff290 */ /* 0x000ff6000fffe03f */
[----:B------:R-:W-:Y:S04]  /*ab10*/  STL.64 [R1+0x30], R8 ;  /* 0x0000300801007387 */ /* 0x000fe80000100a00 */
[----:B------:R-:W-:Y:S04]  /*ab20*/  STL.64 [R1+0x38], R10 ;  /* 0x0000380a01007387 */ /* 0x000fe80000100a00 */
[----:B------:R-:W0:Y:S02]  /*ab30*/  LDSM.16.M88.4 R8, [R29+0x23000] ;  /* 0x023000001d08783b */ /* 0x000e240000000200 */
[----:B0-----:R-:W-:Y:S01]  /*ab40*/  IMAD.MOV.U32 R0, RZ, RZ, R9 ;  /* 0x000000ffff007224 */ /* 0x001fe200078e0009 */
[C---:B-----5:R-:W-:Y:S07]  /*ab50*/  HMMA.16816.F32.BF16 R16, R24.reuse, R20, R16 ;  /* 0x000000141810723c */ /* 0x060fee0000041810 */
[----:B------:R-:W-:Y:S11]  /*ab60*/  MOV R20, R8 ;  /* 0x0000000800147202 */ /* 0x000ff60000000f00 */
[----:B------:R-:W-:Y:S05]  /*ab70*/  @!UPT UIADD3 URZ, URZ, URZ, URZ ;  /* 0x0000003f3f3ff290 */ /* 0x000fea000fffe03f */
[----:B------:R-:W-:Y:S04]  /*ab80*/  STL.64 [R1+0x50], R16 ;  /* 0x0000501001007387 */ /* 0x000fe80000100a00 */
[----:B------:R-:W-:Y:S04]  /*ab90*/  STL.64 [R1+0x58], R18 ;  /* 0x0000581201007387 */ /* 0x000fe80000100a00 */
[----:B------:R4:W-:Y:S04]  /*aba0*/  STL.64 [R1+0x98], R10 ;  /* 0x0000980a01007387 */ /* 0x0009e80000100a00 */
[----:B------:R-:W-:Y:S01]  /*abb0*/  LDSM.16.M88.4 R16, [R29+0x2d000] ;  /* 0x02d000001d10783b */ /* 0x000fe20000000200 */
[----:B----4-:R-:W-:Y:S03]  /*abc0*/  HMMA.16816.F32.BF16 R8, R24, R4, R12 ;  /* 0x000000041808723c */ /* 0x010fe6000004180c */
[----:B------:R-:W0:Y:S04]  /*abd0*/  LDSM.16.M88.4 R4, [R29+0x24000] ;  /* 0x024000001d04783b */ /* 0x000e280000000200 */
[----:B------:R1:W-:Y:S04]  /*abe0*/  STL [R1+0x2e70], R20 ;  /* 0x002e701401007387 */ /* 0x0003e80000100800 */
[----:B------:R-:W-:Y:S11]  /*abf0*/  LDSM.16.M88.4 R12, [R29+0x29000] ;  /* 0x029000001d0c783b */ /* 0x000ff60000000200 */
[----:B------:R-:W-:Y:S01]  /*ac00*/  @!UPT UIADD3 URZ, URZ, URZ, URZ ;  /* 0x0000003f3f3ff290 */ /* 0x000fe2000fffe03f */
[----:B------:R-:W-:Y:S04]  /*ac10*/  STL.64 [R1+0x60], R8 ;  /* 0x0000600801007387 */ /* 0x000fe80000100a00 */
[----:B------:R-:W-:Y:S04]  /*ac20*/  STL.64 [R1+0x68], R10 ;  /* 0x0000680a01007387 */ /* 0x000fe80000100a00 */
[----:B------:R-:W-:Y:S01]  /*ac30*/  LDSM.16.M88.4 R8, [R29+0x25000] ;  /* 0x025000001d08783b */ /* 0x000fe20000000200 */
[----:B0-----:R-:W-:-:S03]  /*ac40*/  IMAD.MOV.U32 R21, RZ, RZ, R4 ;  /* 0x000000ffff157224 */ /* 0x001fc600078e0004 */
[----:B------:R-:W-:Y:S01]  /*ac50*/  STL.64 [R1+0xc8], R6 ;  /* 0x0000c80601007387 */ /* 0x000fe20000100a00 */
[----:B-1----:R-:W-:-:S03]  /*ac60*/  MOV R20, R5 ;  /* 0x0000000500147202 */ /* 0x002fc60000000f00 */
[----:B------:R-:W0:Y:S04]  /*ac70*/  LDSM.16.M88.4 R4, [R29+0x26000] ;  /* 0x026000001d04783b */ /* 0x000e280000000200 */
[----:B0-----:R-:W-:Y:S01]  /*ac80*/  STL [R1+0x130], R4 ;  /* 0x0001300401007387 */ /* 0x001fe20000100800 */
[----:B------:R-:W-:-:S03]  /*ac90*/  IMAD.MOV.U32 R2, RZ, RZ, R5 ;  /* 0x000000ffff027224 */ /* 0x000fc600078e0005 */
[----:B------:R-:W-:Y:S04]  /*aca0*/  STL.64 [R1+0xe0], R8 ;  /* 0x0000e00801007387 */ /* 0x000fe80000100a00 */
[----:B------:R-:W-:Y:S04]  /*acb0*/  STL.64 [R1+0xe8], R10 ;  /* 0x0000e80a01007387 */ /* 0x000fe80000100a00 */
[----:B------:R-:W-:Y:S04]  /*acc0*/  STL.64 [R1+0x138], R6 ;  /* 0x0001380601007387 */ /* 0x000fe80000100a00 */
[----:B------:R-:W0:Y:S04]  /*acd0*/  LDSM.16.M88.4 R4, [R29+0x28000] ;  /* 0x028000001d04783b */ /* 0x000e280000000200 */
[----:B------:R-:W1:Y:S04]  /*ace0*/  LDSM.16.M88.4 R8, [R29+0x27000] ;  /* 0x027000001d08783b */ /* 0x000e680000000200 */
[----:B------:R2:W-:Y:S04]  /*acf0*/  STL [R1+0x2e6c], R2 ;  /* 0x002e6c0201007387 */ /* 0x0005e80000100800 */
[----:B0-----:R-:W-:Y:S01]  /*ad00*/  STL [R1+0x150], R4 ;  /* 0x0001500401007387 */ /* 0x001fe20000100800 */
[----:B--2---:R-:W-:-:S03]  /*ad10*/  IMAD.MOV.U32 R2, RZ, RZ, R5 ;  /* 0x000000ffff027224 */ /* 0x004fc600078e0005 */
[----:B-1----:R-:W-:Y:S04]  /*ad20*/  STL.64 [R1+0x140], R8 ;  /* 0x0001400801007387 */ /* 0x002fe80000100a00 */
[----:B------:R-:W-:Y:S04]  /*ad30*/  STL.64 [R1+0x148], R10 ;  /* 0x0001480a01007387 */ /* 0x000fe80000100a00 */
[----:B------:R-:W0:Y:S04]  /*ad40*/  LDSM.16.M88.4 R8, [R29+0x2a000] ;  /* 0x02a000001d08783b */ /* 0x000e280000000200 */
[----:B------:R-:W-:Y:S04]  /*ad50*/  STL.64 [R1+0x158], R6 ;  /* 0x0001580601007387 */ /* 0x000fe80000100a00 */
[----:B------:R-:W1:Y:S04]  /*ad60*/  LDSM.16.M88.4 R4, [R29+0x2b000] ;  /* 0x02b000001d04783b */ /* 0x000e680000000200 */
[----:B------:R-:W-:Y:S04]  /*ad70*/  STL.64 [R1+0x160], R12 ;  /* 0x0001600c01007387 */ /* 0x000fe80000100a00 */
[----:B------:R-:W-:Y:S04]  /*ad80*/  STL.64 [R1+0x168], R14 ;  /* 0x0001680e01007387 */ /* 0x000fe80000100a00 */
[----:B------:R-:W-:Y:S04]  /*ad90*/  LDSM.16.M88.4 R12, [R29+0x2c000] ;  /* 0x02c000001d0c783b */ /* 0x000fe80000000200 */
[----:B0-----:R-:W-:Y:S04]  /*ada0*/  STL.64 [R1+0x170], R8 ;  /* 0x0001700801007387 */ /* 0x001fe80000100a00 */
[----:B------:R-:W-:Y:S04]  /*adb0*/  STL.64 [R1+0x178], R10 ;  /* 0x0001780a01007387 */ /* 0x000fe80000100a00 */
[----:B-1----:R-:W-:Y:S04]  /*adc0*/  STL.64 [R1+0x198], R6 ;  /* 0x0001980601007387 */ /* 0x002fe80000100a00 */
[----:B------:R0:W-:Y:S04]  /*add0*/  STL.64 [R1+0x2df0], R4 ;  /* 0x002df00401007387 */ /* 0x0001e80000100a00 */
[----:B------:R-:W-:Y:S01]  /*ade0*/  LDSM.16.M88.4 R8, [R29+0x2e000] ;  /* 0x02e000001d08783b */ /* 0x000fe20000000200 */
[----:B0-----:R-:W-:Y:S01]  /*adf0*/  MOV R4, R21 ;  /* 0x0000001500047202 */ /* 0x001fe20000000f00 */
[----:B------:R-:W-:-:S02]  /*ae00*/  IMAD.MOV.U32 R5, RZ, RZ, R20 ;  /* 0x000000ffff057224 */ /* 0x000fc400078e0014 */
[----:B------:R-:W0:Y:S04]  /*ae10*/  LDSM.16.M88.4 R20, [R29+0x2f000] ;  /* 0x02f000001d14783b */ /* 0x000e280000000200 */
[----:B0-----:R0:W-:Y:S04]  /*ae20*/  STL.64 [R1+0x200], R20 ;  /* 0x0002001401007387 */ /* 0x0011e80000100a00 */
[----:B------:R-:W-:Y:S04]  /*ae30*/  STL.64 [R1+0x208], R22 ;  /* 0x0002081601007387 */ /* 0x000fe80000100a00 */
[----:B0-----:R-:W2:Y:S04]  /*ae40*/  LDL.LU R20, [R1+0x2e70] ;  /* 0x002e700001147983 */ /* 0x001ea80000300800 */
[----:B------:R-:W-:Y:S04]  /*ae50*/  STL.64 [R1+0x1b8], R14 ;  /* 0x0001b80e01007387 */ /* 0x000fe80000100a00 */
[----:B------:R0:W-:Y:S04]  /*ae60*/  STL.64 [R1+0x2de8], R12 ;  /* 0x002de80c01007387 */ /* 0x0001e80000100a00 */
[----:B0-----:R-:W3:Y:S04]  /*ae70*/  LDL.LU R12, [R1+0x1d0] ;  /* 0x0001d000010c7983 */ /* 0x001ee80000300800 */
[----:B------:R-:W3:Y:S04]  /*ae80*/  LDL.LU R13, [R1+0x1d4] ;  /* 0x0001d400010d7983 */ /* 0x000ee80000300800 */
[----:B------:R-:W3:Y:S04]  /*ae90*/  LDL.LU R14, [R1+0x1d8] ;  /* 0x0001d800010e7983 */ /* 0x000ee80000300800 */
[----:B------:R-:W3:Y:S04]  /*aea0*/  LDL.LU R15, [R1+0x1dc] ;  /* 0x0001dc00010f7983 */ /* 0x000ee80000300800 */
[----:B------:R-:W-:Y:S04]  /*aeb0*/  STL [R1+0x2ae0], R29 ;  /* 0x002ae01d01007387 */ /* 0x000fe80000100800 */
[----:B------:R-:W-:Y:S04]  /*aec0*/  STL.64 [R1+0x1c8], R18 ;  /* 0x0001c81201007387 */ /* 0x000fe80000100a00 */
[----:B------:R2:W-:Y:S02]  /*aed0*/  STL.64 [R1+0x2df8], R16 ;  /* 0x002df81001007387 */ /* 0x0005e40000100a00 */
[----:B--2---:R-:W-:-:S02]  /*aee0*/  IMAD.MOV.U32 R16, RZ, RZ, R20 ;  /* 0x000000ffff107224 */ /* 0x004fc400078e0014 */
[----:B------:R-:W0:Y:S04]  /*aef0*/  LDSM.16.MT88.4 R20, [R3+0x6000] ;  /* 0x006000000314783b */ /* 0x000e280000004200 */
[----:B0-----:R-:W-:Y:S04]  /*af00*/  STL.64 [R1+0x2e08], R22 ;  /* 0x002e081601007387 */ /* 0x001fe80000100a00 */
[----:B------:R0:W-:Y:S04]  /*af10*/  STL.64 [R1+0x2e00], R20 ;  /* 0x002e001401007387 */ /* 0x0001e80000100a00 */
[----:B0-----:R-:W2:Y:S04]  /*af20*/  LDL.LU R20, [R1+0x1f0] ;  /* 0x0001f00001147983 */ /* 0x001ea80000300800 */
[----:B------:R-:W2:Y:S04]  /*af30*/  LDL.LU R21, [R1+0x1f4] ;  /* 0x0001f40001157983 */ /* 0x000ea80000300800 */
[----:B------:R-:W2:Y:S04]  /*af40*/  LDL.LU R22, [R1+0x1f8] ;  /* 0x0001f80001167983 */ /* 0x000ea80000300800 */
[----:B------:R-:W2:Y:S01]  /*af50*/  LDL.LU R23, [R1+0x1fc] ;  /* 0x0001fc0001177983 */ /* 0x000ea20000300800 */
[----:B------:R-:W-:Y:S01]  /*af60*/  MOV R17, R0 ;  /* 0x0000000000117202 */ /* 0x000fe20000000f00 */
[C---:B---3--:R-:W-:Y:S02]  /*af70*/  HMMA.16816.F32.BF16 R4, R24.reuse, R4, R12 ;  /* 0x000000041804723c */ /* 0x048fe4000004180c */
[----:B------:R-:W-:Y:S04]  /*af80*/  STL.64 [R1+0x1e8], R10 ;  /* 0x0001e80a01007387 */ /* 0x000fe80000100a00 */
[----:B------:R-:W-:Y:S04]  /*af90*/  STL.64 [R1+0x2e10], R8 ;  /* 0x002e100801007387 */ /* 0x000fe80000100a00 */
[----:B------:R0:W-:Y:S11]  /*afa0*/  STL [R1+0x2d54], R3 ;  /* 0x002d540301007387 */ /* 0x0001f60000100800 */
[----:B------:R-:W-:Y:S03]  /*afb0*/  @!UPT UIADD3 URZ, URZ, URZ, URZ ;  /* 0x0000003f3f3ff290 */ /* 0x000fe6000fffe03f */
[----:B0-----:R-:W-:Y:S02]  /*afc0*/  IMAD.MOV.U32 R3, RZ, RZ, R4 ;  /* 0x000000ffff037224 */ /* 0x001fe400078e0004 */
[----:B------:R-:W-:Y:S01]  /*afd0*/  IMAD.MOV.U32 R28, RZ, RZ, R5 ;  /* 0x000000ffff1c7224 */ /* 0x000fe200078e0005 */
[----:B--2---:R-:W-:Y:S11]  /*afe0*/  HMMA.16816.F32.BF16 R8, R24, R16, R20 ;  /* 0x000000101808723c */ /* 0x004ff60000041814 */
[----:B------:R-:W-:Y:S11]  /*aff0*/  @!UPT UIADD3 URZ, URZ, URZ, URZ ;  /* 0x0000003f3f3ff290 */ /* 0x000ff6000fffe03f */
[----:B------:R-:W-:Y:S01]  /*b000*/  @!UPT UIADD3 URZ, URZ, URZ, URZ ;  /* 0x0000003f3f3ff290 */ /* 0x000fe2000fffe03f */
[----:B------:R-:W-:Y:S04]  /*b010*/  STL.64 [R1+0x70], R8 ;  /* 0x0000700801007387 */ /* 0x000fe80000100a00 */
[----:B------:R-:W-:Y:S04]  /*b020*/  STL.64 [R1+0x78], R10 ;  /* 0x0000780a01007387 */ /* 0x000fe80000100a00 */
[----:B------:R-:W2:Y:S04]  /*b030*/  LDL.LU R4, [R1+0x170] ;  /* 0x0001700001047983 */ /* 0x000ea80000300800 */
[----:B------:R-:W2:Y:S04]  /*b040*/  LDL.LU R5, [R1+0x174] ;  /* 0x0001740001057983 */ /* 0x000ea80000300800 */
[----:B--2---:R0:W-:Y:S04]  /*b050*/  STL.64 [R1+0x2e18], R4 ;  /* 0x002e180401007387 */ /* 0x0041e80000100a00 */
[----:B0-----:R-:W2:Y:S01]  /*b060*/  LDL.LU R4, [R1+0x150] ;  /* 0x0001500001047983 */ /* 0x001ea20000300800 */
[----:B------:R-:W-:-:S03]  /*b070*/  IMAD.MOV.U32 R5, RZ, RZ, R2 ;  /* 0x000000ffff057224 */ /* 0x000fc600078e0002 */
[----:B------:R-:W3:Y:S04]  /*b080*/  LDL.LU R2, [R1+0x2e6c] ;  /* 0x002e6c0001027983 */ /* 0x000ee80000300800 */
[----:B--2---:R0:W-:Y:S04]  /*b090*/  STL.64 [R1+0x2e30], R4 ;  /* 0x002e300401007387 */ /* 0x0041e80000100a00 */
[----:B------:R-:W2:Y:S04]  /*b0a0*/  LDL.LU R16, [R1+0x10] ;  /* 0x0000100001107983 */ /* 0x000ea80000300800 */
[----:B------:R-:W2:Y:S04]  /*b0b0*/  LDL.LU R17, [R1+0x14] ;  /* 0x0000140001117983 */ /* 0x000ea80000300800 */
[----:B------:R-:W4:Y:S04]  /*b0c0*/  LDL.LU R18, [R1+0x18] ;  /* 0x0000180001127983 */ /* 0x000f280000300800 */
[----:B------:R-:W4:Y:S04]  /*b0d0*/  LDL.LU R19, [R1+0x1c] ;  /* 0x00001c0001137983 */ /* 0x000f280000300800 */
[----:B0-----:R-:W5:Y:S04]  /*b0e0*/  LDL.LU R4, [R1+0x140] ;  /* 0x0001400001047983 */ /* 0x001f680000300800 */
[----:B------:R-:W5:Y:S04]  /*b0f0*/  LDL.LU R5, [R1+0x144] ;  /* 0x0001440001057983 */ /* 0x000f680000300800 */
[----:B------:R-:W2:Y:S04]  /*b100*/  LDL.LU R12, [R1+0xe0] ;  /* 0x0000e000010c7983 */ /* 0x000ea80000300800 */
[----:B------:R-:W2:Y:S04]  /*b110*/  LDL.LU R13, [R1+0xe4] ;  /* 0x0000e400010d7983 */ /* 0x000ea80000300800 */
[----:B-----5:R0:W-:Y:S04]  /*b120*/  STL.64 [R1+0x2e48], R4 ;  /* 0x002e480401007387 */ /* 0x0201e80000100a00 */
[----:B0-----:R-:W5:Y:S01]  /*b130*/  LDL.LU R4, [R1+0x130] ;  /* 0x0001300001047983 */ /* 0x001f620000300800 */
[----:B---3--:R-:W-:-:S03]  /*b140*/  MOV R5, R2 ;  /* 0x0000000200057202 */ /* 0x008fc60000000f00 */
[----:B------:R-:W3:Y:S01]  /*b150*/  LDL.LU R2, [R1+0x2e68] ;  /* 0x002e680001027983 */ /* 0x000ee20000300800 */
[----:B------:R-:W-:Y:S01]  /*b160*/  MOV R0, R6 ;  /* 0x0000000600007202 */ /* 0x000fe20000000f00 */
[----:B------:R-:W-:Y:S02]  /*b170*/  IMAD.MOV.U32 R29, RZ, RZ, R7 ;  /* 0x000000ffff1d7224 */ /* 0x000fe400078e0007 */
[----:B-----5:R0:W-:Y:S04]  /*b180*/  STL.64 [R1+0x2e60], R4 ;  /* 0x002e600401007387 */ /* 0x0201e80000100a00 */
[----:B0-----:R-:W5:Y:S04]  /*b190*/  LDL.LU R4, [R1+0x1a0] ;  /* 0x0001a00001047983 */ /* 0x001f680000300800 */
[----:B------:R-:W5:Y:S04]  /*b1a0*/  LDL.LU R5, [R1+0x1a4] ;  /* 0x0001a40001057983 */ /* 0x000f680000300800 */
[----:B------:R-:W5:Y:S04]  /*b1b0*/  LDL.LU R6, [R1+0x1a8] ;  /* 0x0001a80001067983 */ /* 0x000f680000300800 */
[----:B------:R-:W5:Y:S04]  /*b1c0*/  LDL.LU R7, [R1+0x1ac] ;  /* 0x0001ac0001077983 */ /* 0x000f680000300800 */
[----:B----4-:R-:W-:Y:S04]  /*b1d0*/  STL.64 [R1+0x2e28], R18 ;  /* 0x002e281201007387 */ /* 0x010fe80000100a00 */
[----:B--2---:R0:W-:Y:S04]  /*b1e0*/  STL.64 [R1+0x2e20], R16 ;  /* 0x002e201001007387 */ /* 0x0041e80000100a00 */
[----:B0-----:R-:W2:Y:S04]  /*b1f0*/  LDL.LU R16, [R1+0x80] ;  /* 0x0000800001107983 */ /* 0x001ea80000300800 */
[----:B------:R-:W2:Y:S04]  /*b200*/  LDL.LU R17, [R1+0x84] ;  /* 0x0000840001117983 */ /* 0x000ea80000300800 */
[----:B------:R-:W4:Y:S04]  /*b210*/  LDL.LU R18, [R1+0x88] ;  /* 0x0000880001127983 */ /* 0x000f280000300800 */
[----:B------:R-:W4:Y:S04]  /*b220*/  LDL.LU R19, [R1+0x8c] ;  /* 0x00008c0001137983 */ /* 0x000f280000300800 */
[----:B----4-:R-:W-:Y:S04]  /*b230*/  STL.64 [R1+0x2e40], R18 ;  /* 0x002e401201007387 */ /* 0x010fe80000100a00 */
[----:B--2---:R0:W-:Y:S04]  /*b240*/  STL.64 [R1+0x2e38], R16 ;  /* 0x002e381001007387 */ /* 0x0041e80000100a00 */
[----:B0-----:R-:W2:Y:S04]  /*b250*/  LDL.LU R16, [R1+0xb0] ;  /* 0x0000b00001107983 */ /* 0x001ea80000300800 */
[----:B------:R-:W2:Y:S04]  /*b260*/  LDL.LU R17, [R1+0xb4] ;  /* 0x0000b40001117983 */ /* 0x000ea80000300800 */
[----:B------:R-:W4:Y:S04]  /*b270*/  LDL.LU R18, [R1+0xb8] ;  /* 0x0000b80001127983 */ /* 0x000f280000300800 */
[----:B------:R-:W4:Y:S01]  /*b280*/  LDL.LU R19, [R1+0xbc] ;  /* 0x0000bc0001137983 */ /* 0x000f220000300800 */
[----:B-----5:R-:W-:Y:S03]  /*b290*/  HMMA.16816.F32.BF16 R12, R24, R12, R4 ;  /* 0x0000000c180c723c */ /* 0x020fe60000041804 */
[----:B----4-:R-:W-:Y:S04]  /*b2a0*/  STL.64 [R1+0x2e58], R18 ;  /* 0x002e581201007387 */ /* 0x010fe80000100a00 */
[----:B--2---:R0:W-:Y:S04]  /*b2b0*/  STL.64 [R1+0x2e50], R16 ;  /* 0x002e501001007387 */ /* 0x0041e80000100a00 */
[----:B0-----:R-:W2:Y:S04]  /*b2c0*/  LDL.LU R16, [R1+0x180] ;  /* 0x0001800001107983 */ /* 0x001ea80000300800 */
[----:B------:R-:W2:Y:S04]  /*b2d0*/  LDL.LU R17, [R1+0x184] ;  /* 0x0001840001117983 */ /* 0x000ea80000300800 */
[----:B------:R-:W2:Y:S04]  /*b2e0*/  LDL.LU R18, [R1+0x188] ;  /* 0x0001880001127983 */ /* 0x000ea80000300800 */
[----:B------:R-:W2:Y:S04]  /*b2f0*/  LDL.LU R19, [R1+0x18c] ;  /* 0x00018c0001137983 */ /* 0x000ea80000300800 */
[----:B------:R-:W4:Y:S04]  /*b300*/  LDL.LU R20, [R1+0x160] ;  /* 0x0001600001147983 */ /* 0x000f280000300800 */
[----:B------:R-:W4:Y:S04]  /*b310*/  LDL.LU R21, [R1+0x164] ;  /* 0x0001640001157983 */ /* 0x000f280000300800 */
[----:B------:R-:W4:Y:S04]  /*b320*/  LDL.LU R8, [R1+0x20] ;  /* 0x0000200001087983 */ /* 0x000f280000300800 */
[----:B------:R-:W4:Y:S04]  /*b330*/  LDL.LU R9, [R1+0x24] ;  /* 0x0000240001097983 */ /* 0x000f280000300800 */
[----:B------:R-:W4:Y:S04]  /*b340*/  LDL.LU R10, [R1+0x28] ;  /* 0x00002800010a7983 */ /* 0x000f280000300800 */
[----:B------:R-:W-:Y:S04]  /*b350*/  STL [R1+0x2d64], R29 ;  /* 0x002d641d01007387 */ /* 0x000fe80000100800 */
[----:B------:R-:W-:Y:S04]  /*b360*/  STL [R1+0x2d60], R0 ;  /* 0x002d600001007387 */ /* 0x000fe80000100800 */
[----:B------:R-:W-:Y:S04]  /*b370*/  STL [R1+0x2d5c], R28 ;  /* 0x002d5c1c01007387 */ /* 0x000fe80000100800 */
[----:B------:R-:W-:Y:S04]  /*b380*/  STL [R1+0x2d58], R3 ;  /* 0x002d580301007387 */ /* 0x000fe80000100800 */
[----:B------:R-:W2:Y:S01]  /*b390*/  LDL.LU.64 R4, [R1+0x2e60] ;  /* 0x002e600001047983 */ /* 0x000ea20000300a00 */
[----:B---3--:R-:W-:-:S02]  /*b3a0*/  IMAD.MOV.U32 R11, RZ, RZ, R2 ;  /* 0x000000ffff0b7224 */ /* 0x008fc400078e0002 */
[----:B------:R-:W-:Y:S01]  /*b3b0*/  IMAD.MOV.U32 R2, RZ, RZ, R15 ;  /* 0x000000ffff027224 */ /* 0x000fe200078e000f */
[----:B------:R0:W-:Y:S04]  /*b3c0*/  STL.64 [R1+0xd0], R12 ;  /* 0x0000d00c01007387 */ /* 0x0001e80000100a00 */
[----:B------:R1:W-:Y:S04]  /*b3d0*/  STL [R1+0xd8], R14 ;  /* 0x0000d80e01007387 */ /* 0x0003e80000100800 */
[----:B0-----:R-:W3:Y:S04]  /*b3e0*/  LDL.LU R12, [R1] ;  /* 0x00000000010c7983 */ /* 0x001ee80000300800 */
[----:B------:R-:W3:Y:S04]  /*b3f0*/  LDL.LU R13, [R1+0x4] ;  /* 0x00000400010d7983 */ /* 0x000ee80000300800 */
[----:B-1----:R-:W3:Y:S04]  /*b400*/  LDL.LU R14, [R1+0x8] ;  /* 0x00000800010e7983 */ /* 0x002ee80000300800 */
[----:B------:R-:W3:Y:S04]  /*b410*/  LDL.LU R15, [R1+0xc] ;  /* 0x00000c00010f7983 */ /* 0x000ee80000300800 */
[----:B------:R-:W-:Y:S01]  /*b420*/  STL [R1+0x2d68], R2 ;  /* 0x002d680201007387 */ /* 0x000fe20000100800 */
[----:B--2---:R-:W-:Y:S03]  /*b430*/  HMMA.16816.F32.BF16 R4, R24, R4, R16 ;  /* 0x000000041804723c */ /* 0x004fe60000041810 */
[----:B------:R-:W2:Y:S04]  /*b440*/  LDL.LU.64 R18, [R1+0x2e58] ;  /* 0x002e580001127983 */ /* 0x000ea80000300a00 */
[----:B------:R-:W2:Y:S11]  /*b450*/  LDL.LU.64 R16, [R1+0x2e50] ;  /* 0x002e500001107983 */ /* 0x000eb60000300a00 */
[----:B------:R-:W-:Y:S06]  /*b460*/  @!UPT UIADD3 URZ, URZ, URZ, URZ ;  /* 0x0000003f3f3ff290 */ /* 0x000fec000fffe03f */
[----:B------:R-:W-:Y:S01]  /*b470*/  MOV R29, R4 ;  /* 0x00000004001d7202 */ /* 0x000fe20000000f00 */
[----:B------:R-:W-:Y:S02]  /*b480*/  IMAD.MOV.U32 R0, RZ, RZ, R5 ;  /* 0x000000ffff007224 */ /* 0x000fe400078e0005 */
[----:B------:R-:W2:Y:S01]  /*b490*/  LDL.LU.64 R4, [R1+0x2e48] ;  /* 0x002e480001047983 */ /* 0x000ea20000300a00 */
[----:B------:R-:W-:Y:S01]  /*b4a0*/  IMAD.MOV.U32 R28, RZ, RZ, R6 ;  /* 0x000000ffff1c7224 */ /* 0x000fe200078e0006 */
[----:B------:R-:W-:-:S05]  /*b4b0*/  MOV R3, R7 ;  /* 0x0000000700037202 */ /* 0x000fca0000000f00 */
[----:B------:R-:W-:Y:S04]  /*b4c0*/  STL [R1+0x2d78], R3 ;  /* 0x002d780301007387 */ /* 0x000fe80000100800 */
[----:B------:R-:W-:Y:S04]  /*b4d0*/  STL [R1+0x2d74], R28 ;  /* 0x002d741c01007387 */ /* 0x000fe80000100800 */
[----:B------:R-:W-:Y:S04]  /*b4e0*/  STL [R1+0x2d70], R0 ;  /* 0x002d700001007387 */ /* 0x000fe80000100800 */
[----:B------:R-:W-:Y:S01]  /*b4f0*/  STL [R1+0x2d6c], R29 ;  /* 0x002d6c1d01007387 */ /* 0x000fe20000100800 */
[----:B--2---:R-:W-:Y:S03]  /*b500*/  HMMA.16816.F32.BF16 R4, R24, R4, R16 ;  /* 0x000000041804723c */ /* 0x004fe60000041810 */
[----:B------:R-:W2:Y:S04]  /*b510*/  LDL.LU.64 R18, [R1+0x2e40] ;  /* 0x002e400001127983 */ /* 0x000ea80000300a00 */
[----:B------:R-:W2:Y:S11]  /*b520*/  LDL.LU.64 R16, [R1+0x2e38] ;  /* 0x002e380001107983 */ /* 0x000eb60000300a00 */
[----:B------:R-:W-:Y:S05]  /*b530*/  @!UPT UIADD3 URZ, URZ, URZ, URZ ;  /* 0x0000003f3f3ff290 */ /* 0x000fea000fffe03f */
[----:B------:R0:W-:Y:S04]  /*b540*/  STL.64 [R1+0x110], R4 ;  /* 0x0001100401007387 */ /* 0x0001e80000100a00 */
[----:B------:R2:W-:Y:S04]  /*b550*/  STL [R1+0x118], R6 ;  /* 0x0001180601007387 */ /* 0x0005e80000100800 */
[----:B0-----:R-:W2:Y:S01]  /*b560*/  LDL.LU.64 R4, [R1+0x2e30] ;  /* 0x002e300001047983 */ /* 0x001ea20000300a00 */
[----:B------:R-:W-:-:S05]  /*b570*/  IMAD.MOV.U32 R2, RZ, RZ, R7 ;  /* 0x000000ffff027224 */ /* 0x000fca00078e0007 */
[----:B------:R0:W-:Y:S01]  /*b580*/  STL [R1+0x2d7c], R2 ;  /* 0x002d7c0201007387 */ /* 0x0001e20000100800 */
[C---:B--2---:R-:W-:Y:S03]  /*b590*/  HMMA.16816.F32.BF16 R4, R24.reuse, R4, R16 ;  /* 0x000000041804723c */ /* 0x044fe60000041810 */
[----:B------:R-:W2:Y:S04]  /*b5a0*/  LDL.LU.64 R18, [R1+0x2e28] ;  /* 0x002e280001127983 */ /* 0x000ea80000300a00 */
[----:B------:R-:W2:Y:S11]  /*b5b0*/  LDL.LU.64 R16, [R1+0x2e20] ;  /* 0x002e200001107983 */ /* 0x000eb60000300a00 */
[----:B------:R-:W-:Y:S06]  /*b5c0*/  @!UPT UIADD3 URZ, URZ, URZ, URZ ;  /* 0x0000003f3f3ff290 */ /* 0x000fec000fffe03f */
[----:B------:R-:W-:Y:S01]  /*b5d0*/  IMAD.MOV.U32 R3, RZ, RZ, R4 ;  /* 0x000000ffff037224 */ /* 0x000fe200078e0004 */
[----:B------:R-:W-:Y:S02]  /*b5e0*/  MOV R28, R5 ;  /* 0x00000005001c7202 */ /* 0x000fe40000000f00 */
[----:B------:R-:W2:Y:S01]  /*b5f0*/  LDL.LU.64 R4, [R1+0x2e18] ;  /* 0x002e180001047983 */ /* 0x000ea20000300a00 */
[----:B----4-:R-:W-:Y:S01]  /*b600*/  HMMA.16816.F32.BF16 R20, R24, R20, R8 ;  /* 0x000000141814723c */ /* 0x010fe20000041808 */
[----:B------:R-:W-:Y:S02]  /*b610*/  IMAD.MOV.U32 R0, RZ, RZ, R6 ;  /* 0x000000ffff007224 */ /* 0x000fe400078e0006 */
[----:B------:R-:W-:-:S05]  /*b620*/  IMAD.MOV.U32 R29, RZ, RZ, R7 ;  /* 0x000000ffff1d7224 */ /* 0x000fca00078e0007 */
[----:B------:R-:W-:Y:S04]  /*b630*/  STL [R1+0x2d8c], R29 ;  /* 0x002d8c1d01007387 */ /* 0x000fe80000100800 */
[----:B------:R-:W-:Y:S04]  /*b640*/  STL [R1+0x2d88], R0 ;  /* 0x002d880001007387 */ /* 0x000fe80000100800 */
[----:B------:R-:W-:Y:S04]  /*b650*/  STL [R1+0x2d84], R28 ;  /* 0x002d841c01007387 */ /* 0x000fe80000100800 */
[----:B------:R-:W-:Y:S04]  /*b660*/  STL [R1+0x2d80], R3 ;  /* 0x002d800301007387 */ /* 0x000fe80000100800 */
[----:B------:R-:W4:Y:S01]  /*b670*/  LDL.LU.64 R8, [R1+0x2e10] ;  /* 0x002e100001087983 */ /* 0x000f220000300a00 */
[----:B0-----:R-:W-:-:S03]  /*b680*/  MOV R2, R23 ;  /* 0x0000001700027202 */ /* 0x001fc60000000f00 */
[----:B------:R-:W-:Y:S04]  /*b690*/  STL.64 [R1+0xf0], R20 ;  /* 0x0000f01401007387 */ /* 0x000fe80000100a00 */
[----:B------:R0:W-:Y:S04]  /*b6a0*/  STL [R1+0xf8], R22 ;  /* 0x0000f81601007387 */ /* 0x0001e80000100800 */
[----:B0-----:R-:W5:Y:S04]  /*b6b0*/  LDL.LU.64 R22, [R1+0x2e08] ;  /* 0x002e080001167983 */ /* 0x001f680000300a00 */
[----:B------:R-:W5:Y:S04]  /*b6c0*/  LDL.LU.64 R20, [R1+0x2e00] ;  /* 0x002e000001147983 */ /* 0x000f680000300a00 */
[----:B------:R0:W-:Y:S01]  /*b6d0*/  STL [R1+0x2d90], R2 ;  /* 0x002d900201007387 */ /* 0x0001e20000100800 */
[----:B--2---:R-:W-:Y:S03]  /*b6e0*/  HMMA.16816.F32.BF16 R4, R24, R4, R16 ;  /* 0x000000041804723c */ /* 0x004fe60000041810 */
[----:B------:R-:W2:Y:S11]  /*b6f0*/  LDL.LU.64 R16, [R1+0x2df8] ;  /* 0x002df80001107983 */ /* 0x000eb60000300a00 */
[----:B------:R-:W-:Y:S10]  /*b700*/  @!UPT UIADD3 URZ, URZ, URZ, URZ ;  /* 0x0000003f3f3ff290 */ /* 0x000ff4000fffe03f */
[----:B------:R-:W-:Y:S02]  /*b710*/  IMAD.MOV.U32 R29, RZ, RZ, R4 ;  /* 0x000000ffff1d7224 */ /* 0x000fe400078e0004 */
[----:B------:R-:W-:Y:S02]  /*b720*/  IMAD.MOV.U32 R0, RZ, RZ, R5 ;  /* 0x000000ffff007224 */ /* 0x000fe400078e0005 */
[----:B------:R-:W3:Y:S01]  /*b730*/  LDL.LU.64 R4, [R1+0x2df0] ;  /* 0x002df00001047983 */ /* 0x000ee20000300a00 */
[----:B------:R-:W-:Y:S01]  /*b740*/  MOV R28, R6 ;  /* 0x00000006001c7202 */ /* 0x000fe20000000f00 */
[----:B------:R-:W-:-:S05]  /*b750*/  IMAD.MOV.U32 R3, RZ, RZ, R7 ;  /* 0x000000ffff037224 */ /* 0x000fca00078e0007 */
[----:B------:R-:W-:Y:S04]  /*b760*/  STL [R1+0x2da0], R3 ;  /* 0x002da00301007387 */ /* 0x000fe80000100800 */
[----:B------:R-:W-:Y:S04]  /*b770*/  STL [R1+0x2d9c], R28 ;  /* 0x002d9c1c01007387 */ /* 0x000fe80000100800 */
[----:B------:R-:W-:Y:S04]  /*b780*/  STL [R1+0x2d98], R0 ;  /* 0x002d980001007387 */ /* 0x000fe80000100800 */
[----:B------:R-:W-:Y:S01]  /*b790*/  STL [R1+0x2d94], R29 ;  /* 0x002d941d01007387 */ /* 0x000fe20000100800 */
[----:B---3--:R-:W-:Y:S03]  /*b7a0*/  HMMA.16816.F32.BF16 R4, R24, R4, R12 ;  /* 0x000000041804723c */ /* 0x008fe6000004180c */
[----:B------:R-:W3:Y:S11]  /*b7b0*/  LDL.LU.64 R12, [R1+0x2de8] ;  /* 0x002de800010c7983 */ /* 0x000ef60000300a00 */
[----:B------:R-:W-:Y:S09]  /*b7c0*/  @!UPT UIADD3 URZ, URZ, URZ, URZ ;  /* 0x0000003f3f3ff290 */ /* 0x000ff2000fffe03f */
[----:B------:R-:W-:Y:S01]  /*b7d0*/  STL.64 [R1+0x40], R4 ;  /* 0x0000400401007387 */ /* 0x000fe20000100a00 */
[----:B0-----:R-:W-:-:S03]  /*b7e0*/  IMAD.MOV.U32 R2, RZ, RZ, R7 ;  /* 0x000000ffff027224 */ /* 0x001fc600078e0007 */
[----:B------:R0:W-:Y:S04]  /*b7f0*/  STL [R1+0x48], R6 ;  /* 0x0000480601007387 */ /* 0x0001e80000100800 */
[----:B0-----:R-:W3:Y:S04]  /*b800*/  LDL.LU.64 R6, [R1+0x2de0] ;  /* 0x002de00001067983 */ /* 0x001ee80000300a00 */
[----:B------:R-:W3:Y:S04]  /*b810*/  LDL.LU.64 R4, [R1+0x2dd8] ;  /* 0x002dd80001047983 */ /* 0x000ee80000300a00 */
[----:B------:R-:W2:Y:S01]  /*b820*/  LDL.LU.64 R14, [R1+0x2dd0] ;  /* 0x002dd000010e7983 */ /* 0x000ea20000300a00 */
[C---:B---3--:R-:W-:Y:S03]  /*b830*/  HMMA.16816.F32.BF16 R4, R24.reuse, R12, R4 ;  /* 0x0000000c1804723c */ /* 0x048fe60000041804 */
[----:B------:R-:W2:Y:S11]  /*b840*/  LDL.LU.64 R12, [R1+0x2dc8] ;  /* 0x002dc800010c7983 */ /* 0x000eb60000300a00 */
[----:B------:R-:W-:Y:S10]  /*b850*/  @!UPT UIADD3 URZ, URZ, URZ, URZ ;  /* 0x0000003f3f3ff290 */ /* 0x000ff4000fffe03f */
[----:B------:R-:W-:Y:S01]  /*b860*/  MOV R3, R4 ;  /* 0x0000000400037202 */ /* 0x000fe20000000f00 */
[----:B------:R-:W-:Y:S01]  /*b870*/  IMAD.MOV.U32 R28, RZ, RZ, R5 ;  /* 0x000000ffff1c7224 */ /* 0x000fe200078e0005 */
[----:B------:R-:W3:Y:S04]  /*b880*/  LDL.LU R4, [R1+0x200] ;  /* 0x0002000001047983 */ /* 0x000ee80000300800 */
[----:B------:R-:W3:Y:S01]  /*b890*/  LDL.LU R5, [R1+0x204] ;  /* 0x0002040001057983 */ /* 0x000ee20000300800 */
[----:B--2---:R-:W-:Y:S11]  /*b8a0*/  HMMA.16816.F32.BF16 R16, R24, R16, R12 ;  /* 0x000000101810723c */ /* 0x004ff6000004180c */
[----:B------:R-:W-:Y:S11]  /*b8b0*/  @!UPT UIADD3 URZ, URZ, URZ, URZ ;  /* 0x0000003f3f3ff290 */ /* 0x000ff6000fffe03f */
[----:B------:R-:W-:Y:S02]  /*b8c0*/  @!UPT UIADD3 URZ, URZ, URZ, URZ ;  /* 0x0000003f3f3ff290 */ /* 0x000fe4000fffe03f */
[----:B------:R-:W-:Y:S01]  /*b8d0*/  MOV R13, R18 ;  /* 0x00000012000d7202 */ /* 0x000fe20000000f00 */
[----:B------:R-:W-:Y:S02]  /*b8e0*/  IMAD.MOV.U32 R12, RZ, RZ, R19 ;  /* 0x000000ffff0c7224 */ /* 0x000fe400078e0013 */
[----:B------:R-:W-:Y:S01]  /*b8f0*/  IMAD.MOV.U32 R15, RZ, RZ, R16 ;  /* 0x000000ffff0f7224 */ /* 0x000fe200078e0010 */
[----:B------:R-:W4:Y:S01]  /*b900*/  LDL.LU.64 R18, [R1+0x2dc0] ;  /* 0x002dc00001127983 */ /* 0x000f220000300a00 */
[----:B------:R-:W-:-:S03]  /*b910*/  IMAD.MOV.U32 R14, RZ, RZ, R17 ;  /* 0x000000ffff0e7224 */ /* 0x000fc600078e0011 */
[----:B------:R-:W4:Y:S04]  /*b920*/  LDL.LU.64 R16, [R1+0x2db8] ;  /* 0x002db80001107983 */ /* 0x000f280000300a00 */
[----:B------:R-:W3:Y:S01]  /*b930*/  LDL.LU.64 R10, [R1+0x2db0] ;  /* 0x002db000010a7983 */ /* 0x000ee20000300a00 */
[C---:B----4-:R-:W-:Y:S03]  /*b940*/  HMMA.16816.F32.BF16 R16, R24.reuse, R8, R16 ;  /* 0x000000081810723c */ /* 0x050fe60000041810 */
[----:B------:R-:W3:Y:S01]  /*b950*/  LDL.LU.64 R8, [R1+0x2da8] ;  /* 0x002da80001087983 */ /* 0x000ee20000300a00 */
[----:B------:R-:W-:Y:S01]  /*b960*/  IMAD.MOV.U32 R0, RZ, RZ, R6 ;  /* 0x000000ffff007224 */ /* 0x000fe200078e0006 */
[----:B------:R-:W-:Y:S11]  /*b970*/  MOV R29, R7 ;  /* 0x00000007001d7202 */ /* 0x000ff60000000f00 */
[----:B------:R-:W-:Y:S07]  /*b980*/  @!UPT UIADD3 URZ, URZ, URZ, URZ ;  /* 0x0000003f3f3ff290 */ /* 0x000fee000fffe03f */
[----:B------:R0:W-:Y:S04]  /*b990*/  STL.64 [R1+0x2c58], R18 ;  /* 0x002c581201007387 */ /* 0x0001e80000100a00 */
[----:B------:R-:W-:Y:S04]  /*b9a0*/  STL.64 [R1+0x2c50], R16 ;  /* 0x002c501001007387 */ /* 0x000fe80000100a00 */
[----:B0-----:R-:W2:Y:S04]  /*b9b0*/  LDL.LU R18, [R1+0x238] ;  /* 0x0002380001127983 */ /* 0x001ea80000300800 */
[----:B------:R-:W2:Y:S01]  /*b9c0*/  LDL.LU R19, [R1+0x23c] ;  /* 0x00023c0001137983 */ /* 0x000ea20000300800 */
[----:B---3--:R-:W-:Y:S03]  /*b9d0*/  HMMA.16816.F32.BF16 R4, R24, R4, R8 ;  /* 0x000000041804723c */ /* 0x008fe60000041808 */
[----:B------:R-:W5:Y:S04]  /*b9e0*/  LDL.LU R26, [R1+0x218] ;  /* 0x00021800011a7983 */ /* 0x000f680000300800 */
[----:B------:R-:W5:Y:S04]  /*b9f0*/  LDL.LU R27, [R1+0x21c] ;  /* 0x00021c00011b7983 */ /* 0x000f680000300800 */
[----:B------:R-:W2:Y:S04]  /*ba00*/  LDL.LU R8, [R1+0x50] ;  /* 0x0000500001087983 */ /* 0x000ea80000300800 */
[----:B------:R-:W2:Y:S04]  /*ba10*/  LDL.LU R9, [R1+0x54] ;  /* 0x0000540001097983 */ /* 0x000ea80000300800 */
[----:B------:R-:W2:Y:S04]  /*ba20*/  LDL.LU R10, [R1+0x58] ;  /* 0x00005800010a7983 */ /* 0x000ea80000300800 */
[----:B------:R-:W2:Y:S04]  /*ba30*/  LDL.LU R11, [R1+0x5c] ;  /* 0x00005c00010b7983 */ /* 0x000ea80000300800 */
[----:B------:R-:W-:Y:S04]  /*ba40*/  STL.64 [R1+0x2c48], R6 ;  /* 0x002c480601007387 */ /* 0x000fe80000100a00 */
[----:B------:R0:W-:Y:S04]  /*ba50*/  STL.64 [R1+0x2c40], R4 ;  /* 0x002c400401007387 */ /* 0x0001e80000100a00 */
[----:B0-----:R-:W5:Y:S04]  /*ba60*/  LDL.LU R4, [R1+0x30] ;  /* 0x0000300001047983 */ /* 0x001f680000300800 */
[----:B------:R-:W5:Y:S04]  /*ba70*/  LDL.LU R5, [R1+0x34] ;  /* 0x0000340001057983 */ /* 0x000f680000300800 */
[----:B------:R-:W5:Y:S04]  /*ba80*/  LDL.LU R6, [R1+0x38] ;  /* 0x0000380001067983 */ /* 0x000f680000300800 */
[----:B------:R-:W5:Y:S02]  /*ba90*/  LDL.LU R7, [R1+0x3c] ;  /* 0x00003c0001077983 */ /* 0x000f640000300800 */
[C---:B-----5:R-:W-:Y:S11]  /*baa0*/  HMMA.16816.F32.BF16 R24, R20.reuse, R26, R4 ;  /* 0x0000001a1418723c */ /* 0x060ff60000041804 */
[----:B------:R-:W-:Y:S11]  /*bab0*/  @!UPT UIADD3 URZ, URZ, URZ, URZ ;  /* 0x0000003f3f3ff290 */ /* 0x000ff6000fffe03f */
[----:B------:R-:W-:Y:S01]  /*bac0*/  @!UPT UIADD3 URZ, URZ, URZ, URZ ;  /* 0x0000003f3f3ff290 */ /* 0x000fe2000fffe03f */
[----:B------:R-:W-:Y:S04]  /*bad0*/  STL [R1+0x2c3c], R26 ;  /* 0x002c3c1a01007387 */ /* 0x000fe80000100800 */
[----:B------:R-:W-:Y:S04]  /*bae0*/  STL [R1+0x2c38], R27 ;  /* 0x002c381b01007387 */ /* 0x000fe80000100800 */
[----:B------:R-:W-:Y:S04]  /*baf0*/  STL.64 [R1+0x2d48], R24 ;  /* 0x002d481801007387 */ /* 0x000fe80000100a00 */
[----:B------:R-:W3:Y:S04]  /*bb00*/  LDL.LU R6, [R1+0x1e8] ;  /* 0x0001e80001067983 */ /* 0x000ee80000300800 */
[----:B------:R-:W3:Y:S01]  /*bb10*/  LDL.LU R7, [R1+0x1ec] ;  /* 0x0001ec0001077983 */ /* 0x000ee20000300800 */
[----:B--2---:R-:W-:Y:S03]  /*bb20*/  HMMA.16816.F32.BF16 R8, R20, R18, R8 ;  /* 0x000000121408723c */ /* 0x004fe60000041808 */
[----:B---3--:R-:W-:Y:S04]  /*bb30*/  STL.64 [R1+0x2c60], R6 ;  /* 0x002c600601007387 */ /* 0x008fe80000100a00 */
[----:B------:R-:W2:Y:S04]  /*bb40*/  LDL.LU R18, [R1+0x1c8] ;  /* 0x0001c80001127983 */ /* 0x000ea80000300800 */
[----:B------:R-:W2:Y:S04]  /*bb50*/  LDL.LU R19, [R1+0x1cc] ;  /* 0x0001cc0001137983 */ /* 0x000ea80000300800 */
[----:B--2---:R0:W-:Y:S04]  /*bb60*/  STL.64 [R1+0x2c68], R18 ;  /* 0x002c681201007387 */ /* 0x0041e80000100a00 */
[----:B0-----:R-:W2:Y:S04]  /*bb70*/  LDL.LU R18, [R1+0x1b8] ;  /* 0x0001b80001127983 */ /* 0x001ea80000300800 */
[----:B------:R-:W2:Y:S01]  /*bb80*/  LDL.LU R19, [R1+0x1bc] ;  /* 0x0001bc0001137983 */ /* 0x000ea20000300800 */
[----:B------:R-:W-:Y:S01]  /*bb90*/  IMAD.MOV.U32 R6, RZ, RZ, R13 ;  /* 0x000000ffff067224 */ /* 0x000fe200078e000d */
[----:B------:R-:W-:-:S02]  /*bba0*/  MOV R7, R12 ;  /* 0x0000000c00077202 */ /* 0x000fc40000000f00 */
[----:B--2---:R0:W-:Y:S04]  /*bbb0*/  STL.64 [R1+0x2c80], R18 ;  /* 0x002c801201007387 */ /* 0x0041e80000100a00 */
[----:B0-----:R-:W2:Y:S04]  /*bbc0*/  LDL.LU R18, [R1+0x198] ;  /* 0x0001980001127983 */ /* 0x001ea80000300800 */
[----:B------:R-:W2:Y:S01]  /*bbd0*/  LDL.LU R19, [R1+0x19c] ;  /* 0x00019c0001137983 */ /* 0x000ea20000300800 */
[----:B------:R-:W-:Y:S01]  /*bbe0*/  IMAD.MOV.U32 R4, RZ, RZ, R15 ;  /* 0x000000ffff047224 */ /* 0x000fe200078e000f */
[----:B------:R-:W-:-:S02]  /*bbf0*/  MOV R5, R14 ;  /* 0x0000000e00057202 */ /* 0x000fc40000000f00 */
[----:B--2---:R-:W-:Y:S04]  /*bc00*/  STL.64 [R1+0x2c98], R18 ;  /* 0x002c981201007387 */ /* 0x004fe80000100a00 */
[----:B------:R0:W-:Y:S04]  /*bc10*/  STL.64 [R1+0x2c78], R6 ;  /* 0x002c780601007387 */ /* 0x0001e80000100a00 */
[----:B------:R1:W-:Y:S01]  /*bc20*/  STL.64 [R1+0x2c70], R4 ;  /* 0x002c700401007387 */ /* 0x0003e20000100a00 */
[----:B0-----:R-:W-:Y:S01]  /*bc30*/  IMAD.MOV.U32 R6, RZ, RZ, R0 ;  /* 0x000000ffff067224 */ /* 0x001fe200078e0000 */
[----:B------:R-:W-:Y:S01]  /*bc40*/  MOV R7, R29 ;  /* 0x0000001d00077202 */ /* 0x000fe20000000f00 */
[----:B-1----:R-:W-:Y:S01]  /*bc50*/  IMAD.MOV.U32 R4, RZ, RZ, R3 ;  /* 0x000000ffff047224 */ /* 0x002fe200078e0003 */
[----:B------:R-:W-:Y:S01]  /*bc60*/  MOV R5, R28 ;  /* 0x0000001c00057202 */ /* 0x000fe20000000f00 */
[----:B------:R-:W2:Y:S04]  /*bc70*/  LDL.LU R3, [R1+0x2da0] ;  /* 0x002da00001037983 */ /* 0x000ea80000300800 */
[----:B------:R-:W3:Y:S04]  /*bc80*/  LDL.LU R28, [R1+0x2d9c] ;  /* 0x002d9c00011c7983 */ /* 0x000ee80000300800 */
[----:B------:R-:W4:Y:S04]  /*bc90*/  LDL.LU R0, [R1+0x2d98] ;  /* 0x002d980001007983 */ /* 0x000f280000300800 */
[----:B------:R-:W5:Y:S04]  /*bca0*/  LDL.LU R29, [R1+0x2d94] ;  /* 0x002d9400011d7983 */ /* 0x000f680000300800 */
[----:B------:R-:W2:Y:S04]  /*bcb0*/  LDL.LU R18, [R1+0x178] ;  /* 0x0001780001127983 */ /* 0x000ea80000300800 */
[----:B------:R-:W2:Y:S04]  /*bcc0*/  LDL.LU R19, [R1+0x17c] ;  /* 0x00017c0001137983 */ /* 0x000ea80000300800 */
[----:B--2---:R-:W-:Y:S04]  /*bcd0*/  STL.64 [R1+0x2cb0], R18 ;  /* 0x002cb01201007387 */ /* 0x004fe80000100a00 */
[----:B------:R0:W-:Y:S04]  /*bce0*/  STL.64 [R1+0x2c90], R6 ;  /* 0x002c900601007387 */ /* 0x0001e80000100a00 */
[----:B------:R1:W-:Y:S01]  /*bcf0*/  STL.64 [R1+0x2c88], R4 ;  /* 0x002c880401007387 */ /* 0x0003e20000100a00 */
[----:B0-----:R-:W-:-:S03]  /*bd00*/  IMAD.MOV.U32 R7, RZ, RZ, R2 ;  /* 0x000000ffff077224 */ /* 0x001fc600078e0002 */
[----:B-1----:R-:W2:Y:S04]  /*bd10*/  LDL.LU R4, [R1+0x40] ;  /* 0x0000400001047983 */ /* 0x002ea80000300800 */
[----:B------:R-:W2:Y:S04]  /*bd20*/  LDL.LU R5, [R1+0x44] ;  /* 0x0000440001057983 */ /* 0x000ea80000300800 */
[----:B------:R-:W2:Y:S04]  /*bd30*/  LDL.LU R6, [R1+0x48] ;  /* 0x0000480001067983 */ /* 0x000ea80000300800 */
[----:B------:R-:W2:Y:S04]  /*bd40*/  LDL.LU R2, [R1+0x2d90] ;  /* 0x002d900001027983 */ /* 0x000ea80000300800 */
[----:B------:R-:W2:Y:S04]  /*bd50*/  LDL.LU R18, [R1+0x168] ;  /* 0x0001680001127983 */ /* 0x000ea80000300800 */
[----:B------:R-:W2:Y:S04]  /*bd60*/  LDL.LU R19, [R1+0x16c] ;  /* 0x00016c0001137983 */ /* 0x000ea80000300800 */
[----:B--2---:R-:W-:Y:S04]  /*bd70*/  STL.64 [R1+0x2cc8], R18 ;  /* 0x002cc81201007387 */ /* 0x004fe80000100a00 */
[----:B------:R3:W-:Y:S04]  /*bd80*/  STL.64 [R1+0x2ca8], R6 ;  /* 0x002ca80601007387 */ /* 0x0007e80000100a00 */
[----:B------:R5:W-:Y:S01]  /*bd90*/  STL.64 [R1+0x2ca0], R4 ;  /* 0x002ca00401007387 */ /* 0x000be20000100a00 */
[----:B---3--:R-:W-:Y:S01]  /*bda0*/  MOV R6, R28 ;  /* 0x0000001c00067202 */ /* 0x008fe20000000f00 */
[----:B------:R-:W-:Y:S01]  /*bdb0*/  IMAD.MOV.U32 R7, RZ, RZ, R3 ;  /* 0x000000ffff077224 */ /* 0x000fe200078e0003 */
[----:B-----5:R-:W-:Y:S01]  /*bdc0*/  MOV R4, R29 ;  /* 0x0000001d00047202 */ /* 0x020fe20000000f00 */
[----:B----4-:R-:W-:Y:S01]  /*bdd0*/  IMAD.MOV.U32 R5, RZ, RZ, R0 ;  /* 0x000000ffff057224 */ /* 0x010fe200078e0000 */
        /* <DEDUP_REMOVED lines=9> */
[----:B0-----:R-:W-:-:S03]  /*be70*/  MOV R7, R2 ;  /* 0x0000000200077202 */ /* 0x001fc60000000f00 */
[----:B-1----:R-:W2:Y:S04]  /*be80*/  LDL.LU R4, [R1+0xf0] ;  /* 0x0000f00001047983 */ /* 0x002ea80000300800 */
[----:B------:R-:W2:Y:S04]  /*be90*/  LDL.LU R5, [R1+0xf4] ;  /* 0x0000f40001057983 */ /* 0x000ea80000300800 */
[----:B------:R-:W2:Y:S04]  /*bea0*/  LDL.LU R6, [R1+0xf8] ;  /* 0x0000f80001067983 */ /* 0x000ea80000300800 */
[----:B------:R-:W2:Y:S04]  /*beb0*/  LDL.LU R2, [R1+0x2d7c] ;  /* 0x002d7c0001027983 */ /* 0x000ea80000300800 */
[----:B------:R-:W2:Y:S04]  /*bec0*/  LDL.LU R18, [R1+0x148] ;  /* 0x0001480001127983 */ /* 0x000ea80000300800 */
[----:B------:R-:W2:Y:S04]  /*bed0*/  LDL.LU R19, [R1+0x14c] ;  /* 0x00014c0001137983 */ /* 0x000ea80000300800 */
[----:B--2---:R0:W-:Y:S04]  /*bee0*/  STL.64 [R1+0x2cf8], R18 ;  /* 0x002cf81201007387 */ /* 0x0041e80000100a00 */
[----:B0-----:R-:W2:Y:S04]  /*bef0*/  LDL.LU R18, [R1+0x138] ;  /* 0x0001380001127983 */ /* 0x001ea80000300800 */
[----:B------:R-:W2:Y:S04]  /*bf00*/  LDL.LU R19, [R1+0x13c] ;  /* 0x00013c0001137983 */ /* 0x000ea80000300800 */
[----:B--2---:R-:W-:Y:S04]  /*bf10*/  STL.64 [R1+0x2d10], R18 ;  /* 0x002d101201007387 */ /* 0x004fe80000100a00 */
[----:B------:R3:W-:Y:S04]  /*bf20*/  STL.64 [R1+0x2cd8], R6 ;  /* 0x002cd80601007387 */ /* 0x0007e80000100a00 */
[----:B------:R5:W-:Y:S01]  /*bf30*/  STL.64 [R1+0x2cd0], R4 ;  /* 0x002cd00401007387 */ /* 0x000be20000100a00 */
[----:B---3--:R-:W-:Y:S01]  /*bf40*/  IMAD.MOV.U32 R6, RZ, RZ, R0 ;  /* 0x000000ffff067224 */ /* 0x008fe200078e0000 */
[----:B------:R-:W-:Y:S01]  /*bf50*/  MOV R7, R29 ;  /* 0x0000001d00077202 */ /* 0x000fe20000000f00 */
[----:B-----5:R-:W-:Y:S01]  /*bf60*/  IMAD.MOV.U32 R4, RZ, RZ, R3 ;  /* 0x000000ffff047224 */ /* 0x020fe200078e0003 */
[----:B----4-:R-:W-:Y:S01]  /*bf70*/  MOV R5, R28 ;  /* 0x0000001c00057202 */ /* 0x010fe20000000f00 */
[----:B------:R-:W2:Y:S04]  /*bf80*/  LDL.LU R3, [R1+0x2d78] ;  /* 0x002d780001037983 */ /* 0x000ea80000300800 */
[----:B------:R-:W3:Y:S04]  /*bf90*/  LDL.LU R28, [R1+0x2d74] ;  /* 0x002d7400011c7983 */ /* 0x000ee80000300800 */
[----:B------:R-:W4:Y:S04]  /*bfa0*/  LDL.LU R0, [R1+0x2d70] ;  /* 0x002d700001007983 */ /* 0x000f280000300800 */
[----:B------:R-:W5:Y:S04]  /*bfb0*/  LDL.LU R29, [R1+0x2d6c] ;  /* 0x002d6c00011d7983 */ /* 0x000f680000300800 */
[----:B------:R-:W2:Y:S04]  /*bfc0*/  LDL.LU R18, [R1+0xe8] ;  /* 0x0000e80001127983 */ /* 0x000ea80000300800 */
[----:B------:R-:W2:Y:S04]  /*bfd0*/  LDL.LU R19, [R1+0xec] ;  /* 0x0000ec0001137983 */ /* 0x000ea80000300800 */
[----:B--2---:R0:W-:Y:S04]  /*bfe0*/  STL.64 [R1+0x2d28], R18 ;  /* 0x002d281201007387 */ /* 0x0041e80000100a00 */
[----:B0-----:R-:W2:Y:S04]  /*bff0*/  LDL.LU R18, [R1+0xc8] ;  /* 0x0000c80001127983 */ /* 0x001ea80000300800 */
[----:B------:R-:W2:Y:S04]  /*c000*/  LDL.LU R19, [R1+0xcc] ;  /* 0x0000cc0001137983 */ /* 0x000ea80000300800 */
[----:B------:R-:W3:Y:S04]  /*c010*/  LDL.LU R14, [R1+0x98] ;  /* 0x00009800010e7983 */ /* 0x000ee80000300800 */
[----:B------:R-:W3:Y:S04]  /*c020*/  LDL.LU R15, [R1+0x9c] ;  /* 0x00009c00010f7983 */ /* 0x000ee80000300800 */
[----:B------:R-:W3:Y:S04]  /*c030*/  LDL.LU R24, [R1+0x60] ;  /* 0x0000600001187983 */ /* 0x000ee80000300800 */
[----:B------:R-:W3:Y:S04]  /*c040*/  LDL.LU R25, [R1+0x64] ;  /* 0x0000640001197983 */ /* 0x000ee80000300800 */
[----:B------:R-:W3:Y:S04]  /*c050*/  LDL.LU R26, [R1+0x68] ;  /* 0x00006800011a7983 */ /* 0x000ee80000300800 */
[----:B------:R-:W3:Y:S04]  /*c060*/  LDL.LU R27, [R1+0x6c] ;  /* 0x00006c00011b7983 */ /* 0x000ee80000300800 */
[----:B--2---:R0:W-:Y:S04]  /*c070*/  STL.64 [R1+0x2d40], R18 ;  /* 0x002d401201007387 */ /* 0x0041e80000100a00 */
[----:B------:R-:W2:Y:S04]  /*c080*/  LDL.LU R16, [R1+0x70] ;  /* 0x0000700001107983 */ /* 0x000ea80000300800 */
[----:B------:R-:W2:Y:S04]  /*c090*/  LDL.LU R17, [R1+0x74] ;  /* 0x0000740001117983 */ /* 0x000ea80000300800 */
[----:B0-----:R-:W2:Y:S04]  /*c0a0*/  LDL.LU R18, [R1+0x78] ;  /* 0x0000780001127983 */ /* 0x001ea80000300800 */
[----:B------:R-:W2:Y:S04]  /*c0b0*/  LDL.LU R19, [R1+0x7c] ;  /* 0x00007c0001137983 */ /* 0x000ea80000300800 */
[----:B------:R-:W-:Y:S04]  /*c0c0*/  STL.64 [R1+0x2cf0], R6 ;  /* 0x002cf00601007387 */ /* 0x000fe80000100a00 */
[----:B------:R0:W-:Y:S04]  /*c0d0*/  STL.64 [R1+0x2ce8], R4 ;  /* 0x002ce80401007387 */ /* 0x0001e80000100a00 */
[----:B0-----:R-:W2:Y:S04]  /*c0e0*/  LDL.LU R4, [R1+0x110] ;  /* 0x0001100001047983 */ /* 0x001ea80000300800 */
[----:B------:R-:W2:Y:S04]  /*c0f0*/  LDL.LU R5, [R1+0x114] ;  /* 0x0001140001057983 */ /* 0x000ea80000300800 */
[----:B------:R-:W2:Y:S01]  /*c100*/  LDL.LU R6, [R1+0x118] ;  /* 0x0001180001067983 */ /* 0x000ea20000300800 */
[----:B------:R-:W-:-:S03]  /*c110*/  IMAD.MOV.U32 R7, RZ, RZ, R2 ;  /* 0x000000ffff077224 */ /* 0x000fc600078e0002 */
[----:B------:R-:W3:Y:S04]  /*c120*/  LDL.LU R2, [R1+0x2d68] ;  /* 0x002d680001027983 */ /* 0x000ee80000300800 */
[----:B--2---:R3:W-:Y:S04]  /*c130*/  STL.64 [R1+0x2d08], R6 ;  /* 0x002d080601007387 */ /* 0x0047e80000100a00 */
        /* <DEDUP_REMOVED lines=9> */
[----:B------:R-:W-:Y:S04]  /*c1d0*/  STL.64 [R1+0x2d20], R6 ;  /* 0x002d200601007387 */ /* 0x000fe80000100a00 */
[----:B------:R0:W-:Y:S04]  /*c1e0*/  STL.64 [R1+0x2d18], R4 ;  /* 0x002d180401007387 */ /* 0x0001e80000100a00 */
[----:B0-----:R-:W2:Y:S04]  /*c1f0*/  LDL.LU R4, [R1+0xd0] ;  /* 0x0000d00001047983 */ /* 0x001ea80000300800 */
[----:B------:R-:W2:Y:S04]  /*c200*/  LDL.LU R5, [R1+0xd4] ;  /* 0x0000d40001057983 */ /* 0x000ea80000300800 */
[----:B------:R-:W2:Y:S01]  /*c210*/  LDL.LU R6, [R1+0xd8] ;  /* 0x0000d80001067983 */ /* 0x000ea20000300800 */
[----:B------:R-:W-:-:S05]  /*c220*/  MOV R7, R2 ;  /* 0x0000000200077202 */ /* 0x000fca0000000f00 */
[----:B--2---:R-:W-:Y:S04]  /*c230*/  STL.64 [R1+0x2d38], R6 ;  /* 0x002d380601007387 */ /* 0x004fe80000100a00 */
[----:B------:R5:W-:Y:S02]  /*c240*/  STL.64 [R1+0x2d30], R4 ;  /* 0x002d300401007387 */ /* 0x000be40000100a00 */
[----:B-----5:R-:W-:Y:S01]  /*c250*/  IMAD.MOV.U32 R4, RZ, RZ, R3 ;  /* 0x000000ffff047224 */ /* 0x020fe200078e0003 */
[----:B----4-:R-:W-:Y:S01]  /*c260*/  MOV R5, R28 ;  /* 0x0000001c00057202 */ /* 0x010fe20000000f00 */
[----:B------:R-:W2:Y:S04]  /*c270*/  LDL.LU R3, [R1+0x2d54] ;  /* 0x002d540001037983 */ /* 0x000ea80000300800 */
[----:B------:R-:W4:Y:S04]  /*c280*/  LDL.LU R28, [R1+0x2d50] ;  /* 0x002d5000011c7983 */ /* 0x000f280000300800 */
[----:B------:R0:W-:Y:S04]  /*c290*/  STL.64 [R1+0x2c30], R10 ;  /* 0x002c300a01007387 */ /* 0x0001e80000100a00 */
[----:B------:R1:W-:Y:S04]  /*c2a0*/  STL.64 [R1+0x2c28], R8 ;  /* 0x002c280801007387 */ /* 0x0003e80000100a00 */
[----:B0-----:R-:W1:Y:S04]  /*c2b0*/  LDL.LU R10, [R1+0x228] ;  /* 0x00022800010a7983 */ /* 0x001e680000300800 */
[----:B------:R-:W0:Y:S01]  /*c2c0*/  S2R R2, SR_TID.X ;  /* 0x0000000000027919 */ /* 0x000e220000002100 */
[----:B---3--:R-:W-:-:S03]  /*c2d0*/  IMAD.MOV.U32 R6, RZ, RZ, R0 ;  /* 0x000000ffff067224 */ /* 0x008fc600078e0000 */
[----:B------:R-:W3:Y:S01]  /*c2e0*/  S2R R0, SR_TID.X ;  /* 0x0000000000007919 */ /* 0x000ee20000002100 */
[----:B0-----:R-:W-:Y:S01]  /*c2f0*/  LOP3.LUT R2, R2, 0x7, RZ, 0xc0, !PT ;  /* 0x0000000702027812 */ /* 0x001fe200078ec0ff */
[----:B---3--:R-:W-:-:S04]  /*c300*/  IMAD.SHL.U32 R0, R0, 0x2, RZ ;  /* 0x0000000200007824 */ /* 0x008fc800078e00ff */
[----:B------:R-:W-:Y:S01]  /*c310*/  IMAD R2, R2, 0x210, RZ ;  /* 0x0000021002027824 */ /* 0x000fe200078e02ff */
[----:B----4-:R-:W-:-:S07]  /*c320*/  MOV R11, R28 ;  /* 0x0000001c000b7202 */ /* 0x010fce0000000f00 */
[C---:B-1----:R-:W-:Y:S01]  /*c330*/  HMMA.16816.F32.BF16 R8, R20.reuse, R10, R24 ;  /* 0x0000000a1408723c */ /* 0x042fe20000041818 */
[----:B------:R-:W-:Y:S01]  /*c340*/  LOP3.LUT R28, R2, 0x30, R0, 0x78, !PT ;  /* 0x00000030021c7812 */ /* 0x000fe200078e7800 */
[----:B------:R-:W3:Y:S11]  /*c350*/  LDL.LU.64 R24, [R1+0x2d48] ;  /* 0x002d480001187983 */ /* 0x000ef60000300a00 */
[----:B------:R-:W-:Y:S10]  /*c360*/  @!UPT UIADD3 URZ, URZ, URZ, URZ ;  /* 0x0000003f3f3ff290 */ /* 0x000ff4000fffe03f */
[----:B------:R0:W-:Y:S01]  /*c370*/  STL.64 [R1+0x8], R10 ;  /* 0x0000080a01007387 */ /* 0x0001e20000100a00 */
[----:B------:R-:W-:Y:S01]  /*c380*/  IMAD.MOV.U32 R26, RZ, RZ, R8 ;  /* 0x000000ffff1a7224 */ /* 0x000fe200078e0008 */
[----:B------:R-:W-:Y:S02]  /*c390*/  MOV R27, R9 ;  /* 0x00000009001b7202 */ /* 0x000fe40000000f00 */
[----:B0-----:R-:W-:Y:S01]  /*c3a0*/  HMMA.16816.F32.BF16 R8, R20, R14, R16 ;  /* 0x0000000e1408723c */ /* 0x001fe20000041810 */
[----:B------:R-:W0:Y:S04]  /*c3b0*/  LDSM.16.M88.4 R16, [R28+0x21080] ;  /* 0x021080001c10783b */ /* 0x000e280000000200 */
[----:B--2---:R-:W-:Y:S01]  /*c3c0*/  STL [R1+0x2c20], R3 ;  /* 0x002c200301007387 */ /* 0x004fe20000100800 */
[----:B------:R-:W-:-:S03]  /*c3d0*/  MOV R7, R29 ;  /* 0x0000001d00077202 */ /* 0x000fc60000000f00 */
[----:B------:R-:W-:Y:S11]  /*c3e0*/  LDSM.16.MT88.4 R12, [R3+0x8000] ;  /* 0x00800000030c783b */ /* 0x000ff60000004200 */
[----:B------:R-:W-:Y:S03]  /*c3f0*/  @!UPT UIADD3 URZ, URZ, URZ, URZ ;  /* 0x0000003f3f3ff290 */ /* 0x000fe6000fffe03f */
[----:B------:R-:W-:Y:S04]  /*c400*/  STL.64 [R1+0x180], R8 ;  /* 0x0001800801007387 */ /* 0x000fe80000100a00 */
[----:B------:R-:W-:Y:S04]  /*c410*/  STL.64 [R1+0x188], R10 ;  /* 0x0001880a01007387 */ /* 0x000fe80000100a00 */
[----:B------:R-:W1:Y:S04]  /*c420*/  LDSM.16.M88.4 R8, [R28+0x20080] ;  /* 0x020080001c08783b */ /* 0x000e680000000200 */
[----:B0-----:R-:W-:Y:S04]  /*c430*/  STL [R1+0x210], R16 ;  /* 0x0002101001007387 */ /* 0x001fe80000100800 */
[----:B------:R0:W-:Y:S04]  /*c440*/  STL.64 [R1+0x218], R18 ;  /* 0x0002181201007387 */ /* 0x0001e80000100a00 */
[----:B0-----:R-:W2:Y:S01]  /*c450*/  LDL.LU.64 R18, [R1+0x2d40] ;  /* 0x002d400001127983 */ /* 0x001ea20000300a00 */
[----:B------:R-:W-:-:S02]  /*c460*/  IMAD.MOV.U32 R29, RZ, RZ, R17 ;  /* 0x000000ffff1d7224 */ /* 0x000fc400078e0011 */
[----:B--2---:R-:W-:Y:S01]  /*c470*/  HMMA.16816.F32.BF16 R16, R20, R18, R4 ;  /* 0x000000121410723c */ /* 0x004fe20000041804 */
[----:B------:R-:W2:Y:S04]  /*c480*/  LDL.LU.64 R6, [R1+0x2d38] ;  /* 0x002d380001067983 */ /* 0x000ea80000300a00 */
[----:B------:R-:W2:Y:S11]  /*c490*/  LDL.LU.64 R4, [R1+0x2d30] ;  /* 0x002d300001047983 */ /* 0x000eb60000300a00 */
[----:B------:R-:W-:Y:S07]  /*c4a0*/  @!UPT UIADD3 URZ, URZ, URZ, URZ ;  /* 0x0000003f3f3ff290 */ /* 0x000fee000fffe03f */
[----:B------:R-:W-:Y:S01]  /*c4b0*/  STL.64 [R1+0x60], R16 ;  /* 0x0000601001007387 */ /* 0x000fe20000100a00 */
[----:B------:R-:W-:-:S03]  /*c4c0*/  MOV R3, R19 ;  /* 0x0000001300037202 */ /* 0x000fc60000000f00 */
[----:B------:R-:W-:Y:S04]  /*c4d0*/  STL [R1+0x68], R18 ;  /* 0x0000681201007387 */ /* 0x000fe80000100800 */
[----:B------:R-:W0:Y:S04]  /*c4e0*/  LDSM.16.M88.4 R16, [R28+0x22080] ;  /* 0x022080001c10783b */ /* 0x000e280000000200 */
[----:B-1----:R1:W-:Y:S01]  /*c4f0*/  STL.64 [R1+0x1f8], R10 ;  /* 0x0001f80a01007387 */ /* 0x0023e20000100a00 */
[----:B0-----:R-:W-:Y:S01]  /*c500*/  IMAD.MOV.U32 R2, RZ, RZ, R18 ;  /* 0x000000ffff027224 */ /* 0x001fe200078e0012 */
[----:B------:R-:W-:-:S02]  /*c510*/  MOV R0, R19 ;  /* 0x0000001300007202 */ /* 0x000fc40000000f00 */
[----:B------:R-:W2:Y:S01]  /*c520*/  LDL.LU.64 R18, [R1+0x2d28] ;  /* 0x002d280001127983 */ /* 0x000ea20000300a00 */
[----:B-1----:R-:W-:Y:S01]  /*c530*/  IMAD.MOV.U32 R11, RZ, RZ, R16 ;  /* 0x000000ffff0b7224 */ /* 0x002fe200078e0010 */
[----:B------:R-:W-:Y:S02]  /*c540*/  MOV R10, R17 ;  /* 0x00000011000a7202 */ /* 0x000fe40000000f00 */
[----:B------:R-:W-:Y:S04]  /*c550*/  STL [R1+0x2aec], R0 ;  /* 0x002aec0001007387 */ /* 0x000fe80000100800 */
[----:B------:R-:W-:Y:S01]  /*c560*/  STL [R1+0x2ae8], R2 ;  /* 0x002ae80201007387 */ /* 0x000fe20000100800 */
[C---:B--2---:R-:W-:Y:S03]  /*c570*/  HMMA.16816.F32.BF16 R16, R20.reuse, R18, R4 ;  /* 0x000000121410723c */ /* 0x044fe60000041804 */
[----:B------:R-:W2:Y:S04]  /*c580*/  LDL.LU.64 R6, [R1+0x2d20] ;  /* 0x002d200001067983 */ /* 0x000ea80000300a00 */
[----:B------:R-:W2:Y:S11]  /*c590*/  LDL.LU.64 R4, [R1+0x2d18] ;  /* 0x002d180001047983 */ /* 0x000eb60000300a00 */
[----:B------:R-:W-:Y:S05]  /*c5a0*/  @!UPT UIADD3 URZ, URZ, URZ, URZ ;  /* 0x0000003f3f3ff290 */ /* 0x000fea000fffe03f */
[----:B------:R-:W-:Y:S04]  /*c5b0*/  STL.64 [R1+0x50], R16 ;  /* 0x0000501001007387 */ /* 0x000fe80000100a00 */
[----:B------:R0:W-:Y:S04]  /*c5c0*/  STL.64 [R1+0x58], R18 ;  /* 0x0000581201007387 */ /* 0x0001e80000100a00 */
[----:B0-----:R-:W2:Y:S02]  /*c5d0*/  LDL.LU.64 R18, [R1+0x2d10] ;  /* 0x002d100001127983 */ /* 0x001ea40000300a00 */
[C---:B--2---:R-:W-:Y:S02]  /*c5e0*/  HMMA.16816.F32.BF16 R16, R20.reuse, R18, R4 ;  /* 0x000000121410723c */ /* 0x044fe40000041804 */
[----:B------:R-:W2:Y:S04]  /*c5f0*/  LDL.LU.64 R6, [R1+0x2d08] ;  /* 0x002d080001067983 */ /* 0x000ea80000300a00 */
[----:B------:R-:W2:Y:S11]  /*c600*/  LDL.LU.64 R4, [R1+0x2d00] ;  /* 0x002d000001047983 */ /* 0x000eb60000300a00 */
[----:B------:R-:W-:Y:S06]  /*c610*/  @!UPT UIADD3 URZ, URZ, URZ, URZ ;  /* 0x0000003f3f3ff290 */ /* 0x000fec000fffe03f */
        /* <DEDUP_REMOVED lines=60> */
[----:B--2---:R-:W-:Y:S07]  /*c9e0*/  HMMA.16816.F32.BF16 R16, R20, R18, R4 ;  /* 0x000000121410723c */ /* 0x004fee0000041804 */
[----:B------:R-:W-:Y:S01]  /*c9f0*/  IMAD.MOV.U32 R20, RZ, RZ, R26 ;  /* 0x000000ffff147224 */ /* 0x000fe200078e001a */
[----:B------:R-:W-:Y:S01]  /*ca00*/  MOV R21, R27 ;  /* 0x0000001b00157202 */ /* 0x000fe20000000f00 */
[----:B------:R-:W3:Y:S04]  /*ca10*/  LDL.LU R26, [R1+0x2c3c] ;  /* 0x002c3c00011a7983 */ /* 0x000ee80000300800 */
[----:B------:R-:W3:Y:S04]  /*ca20*/  LDL.LU R27, [R1+0x2c38] ;  /* 0x002c3800011b7983 */ /* 0x000ee80000300800 */
[----:B------:R-:W2:Y:S01]  /*ca30*/  LDL.LU R22, [R1+0x8] ;  /* 0x0000080001167983 */ /* 0x000ea20000300800 */
[----:B------:R-:W-:-:S03]  /*ca40*/  IMAD.MOV.U32 R4, RZ, RZ, R11 ;  /* 0x000000ffff047224 */ /* 0x000fc600078e000b */
[----:B------:R-:W2:Y:S01]  /*ca50*/  LDL.LU R23, [R1+0xc] ;  /* 0x00000c0001177983 */ /* 0x000ea20000300800 */
[----:B------:R-:W-:-:S03]  /*ca60*/  MOV R5, R10 ;  /* 0x0000000a00057202 */ /* 0x000fc60000000f00 */
[----:B------:R-:W-:Y:S04]  /*ca70*/  STL.64 [R1+0x2ba0], R18 ;  /* 0x002ba01201007387 */ /* 0x000fe80000100a00 */
[----:B------:R0:W-:Y:S04]  /*ca80*/  STL.64 [R1+0x2b98], R16 ;  /* 0x002b981001007387 */ /* 0x0001e80000100a00 */
[----:B0-----:R-:W4:Y:S04]  /*ca90*/  LDL.LU R16, [R1+0x210] ;  /* 0x0002100001107983 */ /* 0x001f280000300800 */
[----:B------:R-:W4:Y:S01]  /*caa0*/  LDL.LU.64 R10, [R1+0x2c30] ;  /* 0x002c3000010a7983 */ /* 0x000f220000300a00 */
[C---:B---3--:R-:W-:Y:S03]  /*cab0*/  HMMA.16816.F32.BF16 R24, R12.reuse, R8, R24 ;  /* 0x000000080c18723c */ /* 0x048fe60000041818 */
[----:B------:R-:W4:Y:S01]  /*cac0*/  LDL.LU.64 R8, [R1+0x2c28] ;  /* 0x002c280001087983 */ /* 0x000f220000300a00 */
[----:B------:R-:W-:Y:S11]  /*cad0*/  IMAD.MOV.U32 R17, RZ, RZ, R29 ;  /* 0x000000ffff117224 */ /* 0x000ff600078e001d */
[----:B------:R-:W-:Y:S08]  /*cae0*/  @!UPT UIADD3 URZ, URZ, URZ, URZ ;  /* 0x0000003f3f3ff290 */ /* 0x000ff0000fffe03f */
[----:B------:R-:W-:Y:S04]  /*caf0*/  STL.64 [R1+0x2b90], R26 ;  /* 0x002b901a01007387 */ /* 0x000fe80000100a00 */
[----:B------:R-:W-:Y:S04]  /*cb00*/  STL.64 [R1+0x2b88], R24 ;  /* 0x002b881801007387 */ /* 0x000fe80000100a00 */
[----:B------:R-:W0:Y:S01]  /*cb10*/  LDSM.16.M88.4 R24, [R28+0x23080] ;  /* 0x023080001c18783b */ /* 0x000e220000000200 */
[C---:B--2---:R-:W-:Y:S03]  /*cb20*/  HMMA.16816.F32.BF16 R4, R12.reuse, R4, R20 ;  /* 0x000000040c04723c */ /* 0x044fe60000041814 */
[----:B------:R-:W-:Y:S05]  /*cb30*/  LDSM.16.M88.4 R20, [R28+0x2a080] ;  /* 0x02a080001c14783b */ /* 0x000fea0000000200 */
[----:B----4-:R-:W-:Y:S11]  /*cb40*/  HMMA.16816.F32.BF16 R8, R12, R16, R8 ;  /* 0x000000100c08723c */ /* 0x010ff60000041808 */
[----:B------:R-:W-:Y:S11]  /*cb50*/  @!UPT UIADD3 URZ, URZ, URZ, URZ ;  /* 0x0000003f3f3ff290 */ /* 0x000ff6000fffe03f */
[----:B------:R-:W-:Y:S01]  /*cb60*/  @!UPT UIADD3 URZ, URZ, URZ, URZ ;  /* 0x0000003f3f3ff290 */ /* 0x000fe2000fffe03f */
[----:B------:R-:W-:Y:S04]  /*cb70*/  STL.64 [R1+0x2bb0], R10 ;  /* 0x002bb00a01007387 */ /* 0x000fe80000100a00 */
[----:B------:R-:W-:Y:S04]  /*cb80*/  STL.64 [R1+0x2ba8], R8 ;  /* 0x002ba80801007387 */ /* 0x000fe80000100a00 */
[----:B0-----:R-:W-:Y:S04]  /*cb90*/  STL.64 [R1+0xe8], R26 ;  /* 0x0000e81a01007387 */ /* 0x001fe80000100a00 */
[----:B------:R-:W-:Y:S04]  /*cba0*/  STL [R1+0x2c1c], R14 ;  /* 0x002c1c0e01007387 */ /* 0x000fe80000100800 */
[----:B------:R-:W-:Y:S04]  /*cbb0*/  STL [R1+0x2c18], R15 ;  /* 0x002c180f01007387 */ /* 0x000fe80000100800 */
[----:B------:R-:W-:Y:S04]  /*cbc0*/  STL [R1+0x2afc], R4 ;  /* 0x002afc0401007387 */ /* 0x000fe80000100800 */
[----:B------:R-:W-:Y:S04]  /*cbd0*/  STL [R1+0x2af8], R5 ;  /* 0x002af80501007387 */ /* 0x000fe80000100800 */
[----:B------:R-:W-:Y:S04]  /*cbe0*/  STL [R1+0x2af4], R6 ;  /* 0x002af40601007387 */ /* 0x000fe80000100800 */
[----:B------:R-:W-:Y:S04]  /*cbf0*/  STL [R1+0x2af0], R7 ;  /* 0x002af00701007387 */ /* 0x000fe80000100800 */
[----:B------:R-:W0:Y:S04]  /*cc00*/  LDSM.16.M88.4 R8, [R28+0x24080] ;  /* 0x024080001c08783b */ /* 0x000e280000000200 */
[----:B------:R-:W1:Y:S04]  /*cc10*/  LDSM.16.M88.4 R4, [R28+0x25080] ;  /* 0x025080001c04783b */ /* 0x000e680000000200 */
[----:B0-----:R-:W-:Y:S01]  /*cc20*/  STL.64 [R1+0xf8], R10 ;  /* 0x0000f80a01007387 */ /* 0x001fe20000100a00 */
[----:B------:R-:W-:Y:S01]  /*cc30*/  MOV R19, R8 ;  /* 0x0000000800137202 */ /* 0x000fe20000000f00 */
[----:B------:R-:W-:Y:S01]  /*cc40*/  IMAD.MOV.U32 R18, RZ, RZ, R9 ;  /* 0x000000ffff127224 */ /* 0x000fe200078e0009 */
[----:B-1----:R-:W-:Y:S01]  /*cc50*/  MOV R14, R4 ;  /* 0x00000004000e7202 */ /* 0x002fe20000000f00 */
[----:B------:R-:W-:Y:S01]  /*cc60*/  STL.64 [R1+0x108], R6 ;  /* 0x0001080601007387 */ /* 0x000fe20000100a00 */
[----:B------:R-:W-:-:S03]  /*cc70*/  IMAD.MOV.U32 R15, RZ, RZ, R5 ;  /* 0x000000ffff0f7224 */ /* 0x000fc600078e0005 */
[----:B------:R-:W0:Y:S04]  /*cc80*/  LDSM.16.M88.4 R4, [R28+0x26080] ;  /* 0x026080001c04783b */ /* 0x000e280000000200 */
[----:B------:R-:W1:Y:S04]  /*cc90*/  LDSM.16.M88.4 R8, [R28+0x27080] ;  /* 0x027080001c08783b */ /* 0x000e680000000200 */
[----:B0-----:R-:W-:Y:S01]  /*cca0*/  STL [R1+0x110], R4 ;  /* 0x0001100401007387 */ /* 0x001fe20000100800 */
[----:B------:R-:W-:-:S03]  /*ccb0*/  MOV R29, R5 ;  /* 0x00000005001d7202 */ /* 0x000fc60000000f00 */
[----:B------:R-:W-:Y:S04]  /*ccc0*/  STL.64 [R1+0x118], R6 ;  /* 0x0001180601007387 */ /* 0x000fe80000100a00 */
[----:B-1----:R-:W-:Y:S04]  /*ccd0*/  STL.64 [R1+0x120], R8 ;  /* 0x0001200801007387 */ /* 0x002fe80000100a00 */
[----:B------:R-:W0:Y:S04]  /*cce0*/  LDSM.16.M88.4 R4, [R28+0x28080] ;  /* 0x028080001c04783b */ /* 0x000e280000000200 */
[----:B------:R-:W-:Y:S04]  /*ccf0*/  STL.64 [R1+0x128], R10 ;  /* 0x0001280a01007387 */ /* 0x000fe80000100a00 */
[----:B------:R-:W1:Y:S01]  /*cd00*/  LDSM.16.M88.4 R8, [R28+0x29080] ;  /* 0x029080001c08783b */ /* 0x000e620000000200 */
[----:B0-----:R-:W-:Y:S01]  /*cd10*/  IMAD.MOV.U32 R2, RZ, RZ, R4 ;  /* 0x000000ffff027224 */ /* 0x001fe200078e0004 */
[----:B------:R-:W-:-:S02]  /*cd20*/  MOV R0, R5 ;  /* 0x0000000500007202 */ /* 0x000fc40000000f00 */
[----:B------:R-:W-:Y:S01]  /*cd30*/  STL.64 [R1+0x138], R6 ;  /* 0x0001380601007387 */ /* 0x000fe20000100a00 */
[----:B-1----:R-:W-:Y:S01]  /*cd40*/  IMAD.MOV.U32 R5, RZ, RZ, R8 ;  /* 0x000000ffff057224 */ /* 0x002fe200078e0008 */
[----:B------:R-:W-:Y:S02]  /*cd50*/  MOV R4, R9 ;  /* 0x0000000900047202 */ /* 0x000fe40000000f00 */
[----:B------:R-:W-:Y:S04]  /*cd60*/  STL.64 [R1+0x148], R10 ;  /* 0x0001480a01007387 */ /* 0x000fe80000100a00 */
[----:B------:R0:W-:Y:S04]  /*cd70*/  STL.64 [R1+0x2c00], R4 ;  /* 0x002c000401007387 */ /* 0x0001e80000100a00 */
[----:B------:R-:W-:Y:S04]  /*cd80*/  STL.64 [R1+0x158], R22 ;  /* 0x0001581601007387 */ /* 0x000fe80000100a00 */
[----:B0-----:R-:W2:Y:S04]  /*cd90*/  LDL.LU R4, [R1+0x60] ;  /* 0x0000600001047983 */ /* 0x001ea80000300800 */
[----:B------:R-:W2:Y:S04]  /*cda0*/  LDL.LU R5, [R1+0x64] ;  /* 0x0000640001057983 */ /* 0x000ea80000300800 */
[----:B------:R-:W3:Y:S01]  /*cdb0*/  LDL.LU R6, [R1+0x68] ;  /* 0x0000680001067983 */ /* 0x000ee20000300800 */
[----:B------:R-:W-:-:S03]  /*cdc0*/  IMAD.MOV.U32 R7, RZ, RZ, R3 ;  /* 0x000000ffff077224 */ /* 0x000fc600078e0003 */
[----:B------:R-:W4:Y:S01]  /*cdd0*/  LDL.LU R3, [R1+0x2c20] ;  /* 0x002c200001037983 */ /* 0x000f220000300800 */
[----:B------:R-:W-:Y:S01]  /*cde0*/  IMAD.MOV.U32 R9, RZ, RZ, R20 ;  /* 0x000000ffff097224 */ /* 0x000fe200078e0014 */
[----:B------:R-:W-:Y:S02]  /*cdf0*/  MOV R8, R21 ;  /* 0x0000001500087202 */ /* 0x000fe40000000f00 */
[----:B------:R-:W0:Y:S01]  /*ce00*/  LDSM.16.M88.4 R20, [R28+0x2b080] ;  /* 0x02b080001c14783b */ /* 0x000e220000000200 */
[----:B------:R-:W-:Y:S01]  /*ce10*/  MOV R17, R24 ;  /* 0x0000001800117202 */ /* 0x000fe20000000f00 */
[----:B------:R-:W-:Y:S02]  /*ce20*/  IMAD.MOV.U32 R16, RZ, RZ, R25 ;  /* 0x000000ffff107224 */ /* 0x000fe400078e0019 */
[----:B------:R-:W1:Y:S01]  /*ce30*/  LDSM.16.M88.4 R24, [R28+0x2c080] ;  /* 0x02c080001c18783b */ /* 0x000e620000000200 */
[----:B0-----:R-:W-:Y:S01]  /*ce40*/  MOV R11, R20 ;  /* 0x00000014000b7202 */ /* 0x001fe20000000f00 */
[----:B------:R-:W-:-:S02]  /*ce50*/  IMAD.MOV.U32 R10, RZ, RZ, R21 ;  /* 0x000000ffff0a7224 */ /* 0x000fc400078e0015 */
[----:B---3--:R-:W-:Y:S04]  /*ce60*/  STL.64 [R1+0x2c10], R6 ;  /* 0x002c100601007387 */ /* 0x008fe80000100a00 */
[----:B--2---:R0:W-:Y:S04]  /*ce70*/  STL.64 [R1+0x2c08], R4 ;  /* 0x002c080401007387 */ /* 0x0041e80000100a00 */
[----:B0-----:R-:W2:Y:S04]  /*ce80*/  LDL.LU R4, [R1+0x180] ;  /* 0x0001800001047983 */ /* 0x001ea80000300800 */
[----:B------:R-:W2:Y:S04]  /*ce90*/  LDL.LU R5, [R1+0x184] ;  /* 0x0001840001057983 */ /* 0x000ea80000300800 */
[----:B------:R-:W2:Y:S04]  /*cea0*/  LDL.LU R6, [R1+0x188] ;  /* 0x0001880001067983 */ /* 0x000ea80000300800 */
[----:B------:R-:W2:Y:S04]  /*ceb0*/  LDL.LU R7, [R1+0x18c] ;  /* 0x00018c0001077983 */ /* 0x000ea80000300800 */
[----:B------:R-:W-:Y:S04]  /*cec0*/  STL.64 [R1+0x168], R22 ;  /* 0x0001681601007387 */ /* 0x000fe80000100a00 */
[----:B------:R-:W0:Y:S04]  /*ced0*/  LDSM.16.M88.4 R20, [R28+0x2d080] ;  /* 0x02d080001c14783b */ /* 0x000e280000000200 */
[----:B------:R3:W-:Y:S04]  /*cee0*/  STL.64 [R1+0x2bf0], R10 ;  /* 0x002bf00a01007387 */ /* 0x0007e80000100a00 */
[----:B------:R5:W-:Y:S04]  /*cef0*/  STL.64 [R1+0x2be8], R8 ;  /* 0x002be80801007387 */ /* 0x000be80000100a00 */
[----:B-1----:R-:W-:Y:S04]  /*cf00*/  STL.64 [R1+0x170], R24 ;  /* 0x0001701801007387 */ /* 0x002fe80000100a00 */
[----:B------:R-:W-:Y:S01]  /*cf10*/  STL.64 [R1+0x178], R26 ;  /* 0x0001781a01007387 */ /* 0x000fe20000100a00 */
[----:B---3--:R-:W-:Y:S01]  /*cf20*/  MOV R10, R19 ;  /* 0x00000013000a7202 */ /* 0x008fe20000000f00 */
[----:B------:R-:W-:Y:S01]  /*cf30*/  IMAD.MOV.U32 R11, RZ, RZ, R18 ;  /* 0x000000ffff0b7224 */ /* 0x000fe200078e0012 */
[----:B-----5:R-:W-:Y:S01]  /*cf40*/  MOV R8, R17 ;  /* 0x0000001100087202 */ /* 0x020fe20000000f00 */
[----:B------:R-:W-:Y:S01]  /*cf50*/  IMAD.MOV.U32 R9, RZ, RZ, R16 ;  /* 0x000000ffff097224 */ /* 0x000fe200078e0010 */
[----:B------:R-:W-:Y:S04]  /*cf60*/  LDSM.16.M88.4 R24, [R28+0x2f080] ;  /* 0x02f080001c18783b */ /* 0x000fe80000000200 */
[----:B------:R-:W-:Y:S04]  /*cf70*/  LDSM.16.M88.4 R16, [R28+0x2e080] ;  /* 0x02e080001c10783b */ /* 0x000fe80000000200 */
[----:B0-----:R-:W-:Y:S04]  /*cf80*/  STL.64 [R1+0x190], R20 ;  /* 0x0001901401007387 */ /* 0x001fe80000100a00 */
[----:B------:R-:W-:Y:S04]  /*cf90*/  STL.64 [R1+0x198], R22 ;  /* 0x0001981601007387 */ /* 0x000fe80000100a00 */
[----:B----4-:R-:W0:Y:S04]  /*cfa0*/  LDSM.16.MT88.4 R20, [R3+0xa000] ;  /* 0x00a000000314783b */ /* 0x010e280000004200 */
[----:B------:R-:W-:Y:S04]  /*cfb0*/  STL [R1+0x2810], R28 ;  /* 0x0028101c01007387 */ /* 0x000fe80000100800 */
[----:B0-----:R-:W-:Y:S04]  /*cfc0*/  STL.64 [R1+0x2bc0], R22 ;  /* 0x002bc01601007387 */ /* 0x001fe80000100a00 */
[----:B------:R0:W-:Y:S02]  /*cfd0*/  STL.64 [R1+0x2bb8], R20 ;  /* 0x002bb81401007387 */ /* 0x0001e40000100a00 */
[----:B0-----:R-:W-:Y:S01]  /*cfe0*/  MOV R20, R14 ;  /* 0x0000000e00147202 */ /* 0x001fe20000000f00 */
[----:B------:R-:W-:Y:S01]  /*cff0*/  IMAD.MOV.U32 R21, RZ, RZ, R15 ;  /* 0x000000ffff157224 */ /* 0x000fe200078e000f */
[----:B------:R-:W2:Y:S04]  /*d000*/  LDL.LU R14, [R1+0x2c1c] ;  /* 0x002c1c00010e7983 */ /* 0x000ea80000300800 */
[----:B------:R-:W2:Y:S04]  /*d010*/  LDL.LU R15, [R1+0x2c18] ;  /* 0x002c1800010f7983 */ /* 0x000ea80000300800 */
        /* <DEDUP_REMOVED lines=9> */
[----:B0-----:R-:W-:Y:S01]  /*d0b0*/  MOV R24, R10 ;  /* 0x0000000a00187202 */ /* 0x001fe20000000f00 */
[----:B------:R-:W-:-:S02]  /*d0c0*/  IMAD.MOV.U32 R25, RZ, RZ, R11 ;  /* 0x000000ffff197224 */ /* 0x000fc400078e000b */
[C---:B--2---:R-:W-:Y:S01]  /*d0d0*/  HMMA.16816.F32.BF16 R8, R12.reuse, R8, R4 ;  /* 0x000000080c08723c */ /* 0x044fe20000041804 */
[----:B------:R-:W2:Y:S04]  /*d0e0*/  LDL.LU.64 R6, [R1+0x2c10] ;  /* 0x002c100001067983 */ /* 0x000ea80000300a00 */
[----:B------:R-:W2:Y:S11]  /*d0f0*/  LDL.LU.64 R4, [R1+0x2c08] ;  /* 0x002c080001047983 */ /* 0x000eb60000300a00 */
[----:B------:R-:W-:Y:S07]  /*d100*/  @!UPT UIADD3 URZ, URZ, URZ, URZ ;  /* 0x0000003f3f3ff290 */ /* 0x000fee000fffe03f */
[----:B------:R0:W-:Y:S04]  /*d110*/  STL.64 [R1], R8 ;  /* 0x0000000801007387 */ /* 0x0001e80000100a00 */
[----:B------:R-:W-:Y:S04]  /*d120*/  STL.64 [R1+0x8], R10 ;  /* 0x0000080a01007387 */ /* 0x000fe80000100a00 */
[----:B0-----:R-:W4:Y:S04]  /*d130*/  LDL.LU R8, [R1+0x120] ;  /* 0x0001200001087983 */ /* 0x001f280000300800 */
[----:B------:R-:W4:Y:S01]  /*d140*/  LDL.LU R9, [R1+0x124] ;  /* 0x0001240001097983 */ /* 0x000f220000300800 */
[C---:B--2---:R-:W-:Y:S03]  /*d150*/  HMMA.16816.F32.BF16 R24, R12.reuse, R24, R4 ;  /* 0x000000180c18723c */ /* 0x044fe60000041804 */
[----:B----4-:R0:W-:Y:S04]  /*d160*/  STL.64 [R1+0x2bf8], R8 ;  /* 0x002bf80801007387 */ /* 0x0101e80000100a00 */
[----:B0-----:R-:W2:Y:S04]  /*d170*/  LDL.LU R8, [R1+0x110] ;  /* 0x0001100001087983 */ /* 0x001ea80000300800 */
[----:B------:R-:W4:Y:S01]  /*d180*/  LDL.LU.64 R4, [R1+0x2c00] ;  /* 0x002c000001047983 */ /* 0x000f220000300a00 */
[----:B---3--:R-:W-:Y:S01]  /*d190*/  HMMA.16816.F32.BF16 R16, R12, R20, R16 ;  /* 0x000000140c10723c */ /* 0x008fe20000041810 */
[----:B------:R-:W-:-:S11]  /*d1a0*/  MOV R9, R29 ;  /* 0x0000001d00097202 */ /* 0x000fd60000000f00 */
[----:B------:R-:W-:Y:S01]  /*d1b0*/  IMAD.MOV.U32 R28, RZ, RZ, R27 ;  /* 0x000000ffff1c7224 */ /* 0x000fe200078e001b */
[----:B------:R-:W-:Y:S01]  /*d1c0*/  MOV R29, R25 ;  /* 0x00000019001d7202 */ /* 0x000fe20000000f00 */
[----:B------:R-:W-:Y:S01]  /*d1d0*/  IMAD.MOV.U32 R3, RZ, RZ, R24 ;  /* 0x000000ffff037224 */ /* 0x000fe200078e0018 */
[----:B------:R-:W-:Y:S01]  /*d1e0*/  STL [R1+0xd8], R26 ;  /* 0x0000d81a01007387 */ /* 0x000fe20000100800 */
[----:B------:R-:W-:Y:S01]  /*d1f0*/  MOV R24, R2 ;  /* 0x0000000200187202 */ /* 0x000fe20000000f00 */
[----:B------:R-:W-:Y:S02]  /*d200*/  IMAD.MOV.U32 R25, RZ, RZ, R0 ;  /* 0x000000ffff197224 */ /* 0x000fe400078e0000 */
[----:B------:R-:W-:Y:S04]  /*d210*/  STL [R1+0x2b08], R28 ;  /* 0x002b081c01007387 */ /* 0x000fe80000100800 */
[----:B------:R-:W-:Y:S04]  /*d220*/  STL [R1+0x2b04], R29 ;  /* 0x002b041d01007387 */ /* 0x000fe80000100800 */
[----:B------:R-:W-:Y:S01]  /*d230*/  STL [R1+0x2b00], R3 ;  /* 0x002b000301007387 */ /* 0x000fe20000100800 */
[----:B------:R-:W-:Y:S01]  /*d240*/  MOV R6, R16 ;  /* 0x0000001000067202 */ /* 0x000fe20000000f00 */
[----:B------:R-:W-:Y:S01]  /*d250*/  IMAD.MOV.U32 R2, RZ, RZ, R19 ;  /* 0x000000ffff027224 */ /* 0x000fe200078e0013 */
[----:B------:R-:W-:Y:S01]  /*d260*/  MOV R0, R18 ;  /* 0x0000001200007202 */ /* 0x000fe20000000f00 */
[----:B------:R-:W-:Y:S01]  /*d270*/  IMAD.MOV.U32 R7, RZ, RZ, R17 ;  /* 0x000000ffff077224 */ /* 0x000fe200078e0011 */
[----:B------:R-:W3:Y:S04]  /*d280*/  LDL.LU R16, [R1+0xa0] ;  /* 0x0000a00001107983 */ /* 0x000ee80000300800 */
[----:B------:R-:W3:Y:S04]  /*d290*/  LDL.LU R17, [R1+0xa4] ;  /* 0x0000a40001117983 */ /* 0x000ee80000300800 */
[----:B------:R-:W3:Y:S04]  /*d2a0*/  LDL.LU R18, [R1+0xa8] ;  /* 0x0000a80001127983 */ /* 0x000ee80000300800 */
[----:B------:R-:W3:Y:S04]  /*d2b0*/  LDL.LU R19, [R1+0xac] ;  /* 0x0000ac0001137983 */ /* 0x000ee80000300800 */
[----:B------:R-:W-:Y:S04]  /*d2c0*/  STL [R1+0x2b18], R2 ;  /* 0x002b180201007387 */ /* 0x000fe80000100800 */
[----:B------:R-:W-:Y:S04]  /*d2d0*/  STL [R1+0x2b14], R0 ;  /* 0x002b140001007387 */ /* 0x000fe80000100800 */
[----:B------:R-:W-:Y:S04]  /*d2e0*/  STL [R1+0x2b10], R7 ;  /* 0x002b100701007387 */ /* 0x000fe80000100800 */
[----:B------:R0:W-:Y:S01]  /*d2f0*/  STL [R1+0x2b0c], R6 ;  /* 0x002b0c0601007387 */ /* 0x0001e20000100800 */
[----:B----4-:R-:W-:Y:S01]  /*d300*/  IMAD.MOV.U32 R21, RZ, RZ, R4 ;  /* 0x000000ffff157224 */ /* 0x010fe200078e0004 */
[----:B------:R-:W-:-:S02]  /*d310*/  MOV R20, R5 ;  /* 0x0000000500147202 */ /* 0x000fc40000000f00 */
[----:B------:R-:W2:Y:S04]  /*d320*/  LDL.LU R4, [R1+0x70] ;  /* 0x0000700001047983 */ /* 0x000ea80000300800 */
[----:B------:R-:W2:Y:S04]  /*d330*/  LDL.LU R5, [R1+0x74] ;  /* 0x0000740001057983 */ /* 0x000ea80000300800 */
[----:B0-----:R-:W2:Y:S04]  /*d340*/  LDL.LU R6, [R1+0x78] ;  /* 0x0000780001067983 */ /* 0x001ea80000300800 */
[----:B------:R-:W2:Y:S02]  /*d350*/  LDL.LU R7, [R1+0x7c] ;  /* 0x00007c0001077983 */ /* 0x000ea40000300800 */
[C---:B--2---:R-:W-:Y:S11]  /*d360*/  HMMA.16816.F32.BF16 R8, R12.reuse, R8, R4 ;  /* 0x000000080c08723c */ /* 0x044ff60000041804 */
[----:B------:R-:W-:Y:S11]  /*d370*/  @!UPT UIADD3 URZ, URZ, URZ, URZ ;  /* 0x0000003f3f3ff290 */ /* 0x000ff6000fffe03f */
[----:B------:R-:W-:Y:S02]  /*d380*/  @!UPT UIADD3 URZ, URZ, URZ, URZ ;  /* 0x0000003f3f3ff290 */ /* 0x000fe4000fffe03f */
[----:B------:R-:W-:Y:S01]  /*d390*/  IMAD.MOV.U32 R5, RZ, RZ, R11 ;  /* 0x000000ffff057224 */ /* 0x000fe200078e000b */
[----:B------:R-:W-:Y:S01]  /*d3a0*/  MOV R4, R10 ;  /* 0x0000000a00047202 */ /* 0x000fe20000000f00 */
[----:B------:R-:W-:Y:S01]  /*d3b0*/  IMAD.MOV.U32 R3, RZ, RZ, R9 ;  /* 0x000000ffff037224 */ /* 0x000fe200078e0009 */
[----:B------:R-:W-:Y:S02]  /*d3c0*/  MOV R29, R8 ;  /* 0x00000008001d7202 */ /* 0x000fe40000000f00 */
[----:B------:R-:W2:Y:S04]  /*d3d0*/  LDL.LU.64 R8, [R1+0x2bf8] ;  /* 0x002bf80001087983 */ /* 0x000ea80000300a00 */
[----:B------:R-:W-:Y:S04]  /*d3e0*/  STL [R1+0x2b28], R5 ;  /* 0x002b280501007387 */ /* 0x000fe80000100800 */
[----:B------:R0:W-:Y:S04]  /*d3f0*/  STL [R1+0x2b24], R4 ;  /* 0x002b240401007387 */ /* 0x0001e80000100800 */
[----:B0-----:R-:W2:Y:S04]  /*d400*/  LDL.LU R4, [R1+0x80] ;  /* 0x0000800001047983 */ /* 0x001ea80000300800 */
[----:B------:R-:W2:Y:S04]  /*d410*/  LDL.LU R5, [R1+0x84] ;  /* 0x0000840001057983 */ /* 0x000ea80000300800 */
[----:B------:R-:W2:Y:S04]  /*d420*/  LDL.LU R6, [R1+0x88] ;  /* 0x0000880001067983 */ /* 0x000ea80000300800 */
[----:B------:R-:W2:Y:S04]  /*d430*/  LDL.LU R7, [R1+0x8c] ;  /* 0x00008c0001077983 */ /* 0x000ea80000300800 */
[----:B------:R-:W-:Y:S04]  /*d440*/  STL [R1+0x2b20], R3 ;  /* 0x002b200301007387 */ /* 0x000fe80000100800 */
[----:B------:R-:W-:Y:S01]  /*d450*/  STL [R1+0x2b1c], R29 ;  /* 0x002b1c1d01007387 */ /* 0x000fe20000100800 */
[C---:B--2---:R-:W-:Y:S11]  /*d460*/  HMMA.16816.F32.BF16 R8, R12.reuse, R8, R4 ;  /* 0x000000080c08723c */ /* 0x044ff60000041804 */
[----:B------:R-:W-:Y:S11]  /*d470*/  @!UPT UIADD3 URZ, URZ, URZ, URZ ;  /* 0x0000003f3f3ff290 */ /* 0x000ff6000fffe03f */
[----:B------:R-:W-:Y:S02]  /*d480*/  @!UPT UIADD3 URZ, URZ, URZ, URZ ;  /* 0x0000003f3f3ff290 */ /* 0x000fe4000fffe03f */
[----:B------:R-:W-:Y:S01]  /*d490*/  IMAD.MOV.U32 R28, RZ, RZ, R11 ;  /* 0x000000ffff1c7224 */ /* 0x000fe200078e000b */
[----:B------:R-:W-:Y:S01]  /*d4a0*/  MOV R6, R10 ;  /* 0x0000000a00067202 */ /* 0x000fe20000000f00 */
[----:B------:R-:W-:Y:S01]  /*d4b0*/  IMAD.MOV.U32 R7, RZ, RZ, R9 ;  /* 0x000000ffff077224 */ /* 0x000fe200078e0009 */
[----:B------:R-:W-:Y:S01]  /*d4c0*/  MOV R0, R8 ;  /* 0x0000000800007202 */ /* 0x000fe20000000f00 */
[----:B------:R-:W2:Y:S04]  /*d4d0*/  LDL.LU.64 R10, [R1+0x2bf0] ;  /* 0x002bf000010a7983 */ /* 0x000ea80000300a00 */
[----:B------:R-:W4:Y:S04]  /*d4e0*/  LDL.LU.64 R8, [R1+0x2be8] ;  /* 0x002be80001087983 */ /* 0x000f280000300a00 */
[----:B------:R-:W-:Y:S04]  /*d4f0*/  STL [R1+0x2b38], R28 ;  /* 0x002b381c01007387 */ /* 0x000fe80000100800 */
[----:B------:R0:W-:Y:S04]  /*d500*/  STL [R1+0x2b34], R6 ;  /* 0x002b340601007387 */ /* 0x0001e80000100800 */
[----:B------:R1:W-:Y:S04]  /*d510*/  STL [R1+0x2b30], R7 ;  /* 0x002b300701007387 */ /* 0x0003e80000100800 */
[----:B------:R-:W5:Y:S04]  /*d520*/  LDL.LU R4, [R1+0x90] ;  /* 0x0000900001047983 */ /* 0x000f680000300800 */
[----:B------:R-:W5:Y:S04]  /*d530*/  LDL.LU R5, [R1+0x94] ;  /* 0x0000940001057983 */ /* 0x000f680000300800 */
[----:B0-----:R-:W5:Y:S04]  /*d540*/  LDL.LU R6, [R1+0x98] ;  /* 0x0000980001067983 */ /* 0x001f680000300800 */
[----:B-1----:R-:W5:Y:S04]  /*d550*/  LDL.LU R7, [R1+0x9c] ;  /* 0x00009c0001077983 */ /* 0x002f680000300800 */
[----:B------:R0:W-:Y:S01]  /*d560*/  STL [R1+0x2b2c], R0 ;  /* 0x002b2c0001007387 */ /* 0x0001e20000100800 */
[C---:B-----5:R-:W-:Y:S11]  /*d570*/  HMMA.16816.F32.BF16 R24, R12.reuse, R24, R4 ;  /* 0x000000180c18723c */ /* 0x060ff60000041804 */
[----:B------:R-:W-:Y:S11]  /*d580*/  @!UPT UIADD3 URZ, URZ, URZ, URZ ;  /* 0x0000003f3f3ff290 */ /* 0x000ff6000fffe03f */
[----:B------:R-:W-:Y:S02]  /*d590*/  @!UPT UIADD3 URZ, URZ, URZ, URZ ;  /* 0x0000003f3f3ff290 */ /* 0x000fe4000fffe03f */
[----:B------:R-:W-:Y:S01]  /*d5a0*/  IMAD.MOV.U32 R2, RZ, RZ, R27 ;  /* 0x000000ffff027224 */ /* 0x000fe200078e001b */
[----:B------:R-:W-:Y:S01]  /*d5b0*/  MOV R29, R26 ;  /* 0x0000001a001d7202 */ /* 0x000fe20000000f00 */
[----:B------:R-:W-:Y:S01]  /*d5c0*/  IMAD.MOV.U32 R3, RZ, RZ, R25 ;  /* 0x000000ffff037224 */ /* 0x000fe200078e0019 */
[----:B------:R-:W-:Y:S02]  /*d5d0*/  MOV R4, R24 ;  /* 0x0000001800047202 */ /* 0x000fe40000000f00 */
[----:B------:R-:W-:Y:S04]  /*d5e0*/  STL [R1+0x2b48], R2 ;  /* 0x002b480201007387 */ /* 0x000fe80000100800 */
[----:B------:R-:W-:Y:S04]  /*d5f0*/  STL [R1+0x2b44], R29 ;  /* 0x002b441d01007387 */ /* 0x000fe80000100800 */
[----:B------:R-:W-:Y:S04]  /*d600*/  STL [R1+0x2b40], R3 ;  /* 0x002b400301007387 */ /* 0x000fe80000100800 */
[----:B------:R-:W-:Y:S04]  /*d610*/  STL [R1+0x2b3c], R4 ;  /* 0x002b3c0401007387 */ /* 0x000fe80000100800 */
[----:B------:R-:W5:Y:S04]  /*d620*/  LDL.LU R24, [R1+0x170] ;  /* 0x0001700001187983 */ /* 0x000f680000300800 */
[----:B------:R-:W5:Y:S01]  /*d630*/  LDL.LU R25, [R1+0x174] ;  /* 0x0001740001197983 */ /* 0x000f620000300800 */
[----:B---3--:R-:W-:Y:S11]  /*d640*/  HMMA.16816.F32.BF16 R16, R12, R20, R16 ;  /* 0x000000140c10723c */ /* 0x008ff60000041810 */
[----:B------:R-:W-:Y:S11]  /*d650*/  @!UPT UIADD3 URZ, URZ, URZ, URZ ;  /* 0x0000003f3f3ff290 */ /* 0x000ff6000fffe03f */
[----:B------:R-:W-:Y:S02]  /*d660*/  @!UPT UIADD3 URZ, URZ, URZ, URZ ;  /* 0x0000003f3f3ff290 */ /* 0x000fe4000fffe03f */
[----:B------:R-:W-:Y:S01]  /*d670*/  MOV R6, R16 ;  /* 0x0000001000067202 */ /* 0x000fe20000000f00 */
[----:B------:R-:W-:Y:S01]  /*d680*/  IMAD.MOV.U32 R5, RZ, RZ, R19 ;  /* 0x000000ffff057224 */ /* 0x000fe200078e0013 */
[----:B0-----:R-:W-:Y:S01]  /*d690*/  MOV R0, R18 ;  /* 0x0000001200007202 */ /* 0x001fe20000000f00 */
[----:B------:R-:W-:Y:S01]  /*d6a0*/  IMAD.MOV.U32 R7, RZ, RZ, R17 ;  /* 0x000000ffff077224 */ /* 0x000fe200078e0011 */
[----:B-----5:R2:W-:Y:S02]  /*d6b0*/  STL.64 [R1+0x2bd8], R24 ;  /* 0x002bd81801007387 */ /* 0x0205e40000100a00 */
[----:B--2---:R-:W-:Y:S01]  /*d6c0*/  MOV R24, R11 ;  /* 0x0000000b00187202 */ /* 0x004fe20000000f00 */
[----:B------:R-:W-:-:S05]  /*d6d0*/  IMAD.MOV.U32 R25, RZ, RZ, R10 ;  /* 0x000000ffff197224 */ /* 0x000fca00078e000a */
[----:B------:R4:W-:Y:S02]  /*d6e0*/  STL.64 [R1+0x2be0], R24 ;  /* 0x002be01801007387 */ /* 0x0009e40000100a00 */
[----:B----4-:R-:W-:Y:S01]  /*d6f0*/  IMAD.MOV.U32 R25, RZ, RZ, R8 ;  /* 0x000000ffff197224 */ /* 0x010fe200078e0008 */
[----:B------:R-:W-:Y:S01]  /*d700*/  MOV R24, R9 ;  /* 0x0000000900187202 */ /* 0x000fe20000000f00 */
[----:B------:R-:W2:Y:S04]  /*d710*/  LDL.LU R8, [R1+0x10] ;  /* 0x0000100001087983 */ /* 0x000ea80000300800 */
[----:B------:R-:W2:Y:S04]  /*d720*/  LDL.LU R9, [R1+0x14] ;  /* 0x0000140001097983 */ /* 0x000ea80000300800 */
[----:B------:R-:W2:Y:S04]  /*d730*/  LDL.LU R10, [R1+0x18] ;  /* 0x00001800010a7983 */ /* 0x000ea80000300800 */
[----:B------:R-:W2:Y:S04]  /*d740*/  LDL.LU R11, [R1+0x1c] ;  /* 0x00001c00010b7983 */ /* 0x000ea80000300800 */
[----:B------:R-:W3:Y:S04]  /*d750*/  LDL.LU R20, [R1+0x190] ;  /* 0x0001900001147983 */ /* 0x000ee80000300800 */
[----:B------:R-:W3:Y:S04]  /*d760*/  LDL.LU R21, [R1+0x194] ;  /* 0x0001940001157983 */ /* 0x000ee80000300800 */
[----:B------:R-:W3:Y:S04]  /*d770*/  LDL.LU R16, [R1+0x20] ;  /* 0x0000200001107983 */ /* 0x000ee80000300800 */
[----:B------:R-:W3:Y:S04]  /*d780*/  LDL.LU R17, [R1+0x24] ;  /* 0x0000240001117983 */ /* 0x000ee80000300800 */
[----:B------:R-:W3:Y:S04]  /*d790*/  LDL.LU R18, [R1+0x28] ;  /* 0x0000280001127983 */ /* 0x000ee80000300800 */
[----:B------:R-:W3:Y:S04]  /*d7a0*/  LDL.LU R19, [R1+0x2c] ;  /* 0x00002c0001137983 */ /* 0x000ee80000300800 */
[----:B------:R0:W-:Y:S04]  /*d7b0*/  STL [R1+0x2b58], R5 ;  /* 0x002b580501007387 */ /* 0x0001e80000100800 */
[----:B------:R-:W-:Y:S04]  /*d7c0*/  STL [R1+0x2b54], R0 ;  /* 0x002b540001007387 */ /* 0x000fe80000100800 */
[----:B------:R-:W-:Y:S04]  /*d7d0*/  STL [R1+0x2b50], R7 ;  /* 0x002b500701007387 */ /* 0x000fe80000100800 */
[----:B------:R1:W-:Y:S04]  /*d7e0*/  STL [R1+0x2b4c], R6 ;  /* 0x002b4c0601007387 */ /* 0x0003e80000100800 */
[----:B------:R-:W4:Y:S04]  /*d7f0*/  LDL.LU R4, [R1+0xc0] ;  /* 0x0000c00001047983 */ /* 0x000f280000300800 */
[----:B0-----:R-:W4:Y:S04]  /*d800*/  LDL.LU R5, [R1+0xc4] ;  /* 0x0000c40001057983 */ /* 0x001f280000300800 */
[----:B-1----:R-:W4:Y:S04]  /*d810*/  LDL.LU R6, [R1+0xc8] ;  /* 0x0000c80001067983 */ /* 0x002f280000300800 */
[----:B------:R-:W4:Y:S02]  /*d820*/  LDL.LU R7, [R1+0xcc] ;  /* 0x0000cc0001077983 */ /* 0x000f240000300800 */
[C---:B----4-:R-:W-:Y:S11]  /*d830*/  HMMA.16816.F32.BF16 R24, R12.reuse, R24, R4 ;  /* 0x000000180c18723c */ /* 0x050ff60000041804 */
[----:B------:R-:W-:Y:S11]  /*d840*/  @!UPT UIADD3 URZ, URZ, URZ, URZ ;  /* 0x0000003f3f3ff290 */ /* 0x000ff6000fffe03f */
[----:B------:R-:W-:Y:S02]  /*d850*/  @!UPT UIADD3 URZ, URZ, URZ, URZ ;  /* 0x0000003f3f3ff290 */ /* 0x000fe4000fffe03f */
[----:B------:R-:W-:Y:S01]  /*d860*/  IMAD.MOV.U32 R28, RZ, RZ, R27 ;  /* 0x000000ffff1c7224 */ /* 0x000fe200078e001b */
[----:B------:R-:W-:Y:S01]  /*d870*/  MOV R4, R26 ;  /* 0x0000001a00047202 */ /* 0x000fe20000000f00 */
[----:B------:R-:W-:Y:S01]  /*d880*/  IMAD.MOV.U32 R3, RZ, RZ, R25 ;  /* 0x000000ffff037224 */ /* 0x000fe200078e0019 */
[----:B------:R-:W-:Y:S02]  /*d890*/  MOV R29, R24 ;  /* 0x00000018001d7202 */ /* 0x000fe40000000f00 */
[----:B------:R-:W4:Y:S04]  /*d8a0*/  LDL.LU.64 R24, [R1+0x2be0] ;  /* 0x002be00001187983 */ /* 0x000f280000300a00 */
[----:B------:R-:W-:Y:S04]  /*d8b0*/  STL [R1+0x2b68], R28 ;  /* 0x002b681c01007387 */ /* 0x000fe80000100800 */
[----:B------:R0:W-:Y:S04]  /*d8c0*/  STL [R1+0x2b64], R4 ;  /* 0x002b640401007387 */ /* 0x0001e80000100800 */
[----:B0-----:R-:W4:Y:S04]  /*d8d0*/  LDL.LU R4, [R1+0x40] ;  /* 0x0000400001047983 */ /* 0x001f280000300800 */
[----:B------:R-:W4:Y:S04]  /*d8e0*/  LDL.LU R5, [R1+0x44] ;  /* 0x0000440001057983 */ /* 0x000f280000300800 */
[----:B------:R-:W4:Y:S04]  /*d8f0*/  LDL.LU R6, [R1+0x48] ;  /* 0x0000480001067983 */ /* 0x000f280000300800 */
[----:B------:R-:W4:Y:S04]  /*d900*/  LDL.LU R7, [R1+0x4c] ;  /* 0x00004c0001077983 */ /* 0x000f280000300800 */
[----:B------:R-:W-:Y:S04]  /*d910*/  STL [R1+0x2b60], R3 ;  /* 0x002b600301007387 */ /* 0x000fe80000100800 */
[----:B------:R-:W-:Y:S01]  /*d920*/  STL [R1+0x2b5c], R29 ;  /* 0x002b5c1d01007387 */ /* 0x000fe20000100800 */
        /* <DEDUP_REMOVED lines=10> */
[----:B------:R1:W-:Y:S04]  /*d9d0*/  STL [R1+0x2b70], R7 ;  /* 0x002b700701007387 */ /* 0x0003e80000100800 */
[----:B------:R-:W4:Y:S04]  /*d9e0*/  LDL.LU R4, [R1+0x30] ;  /* 0x0000300001047983 */ /* 0x000f280000300800 */
[----:B------:R-:W4:Y:S04]  /*d9f0*/  LDL.LU R5, [R1+0x34] ;  /* 0x0000340001057983 */ /* 0x000f280000300800 */
[----:B0-----:R-:W4:Y:S04]  /*da00*/  LDL.LU R6, [R1+0x38] ;  /* 0x0000380001067983 */ /* 0x001f280000300800 */
[----:B-1----:R-:W4:Y:S04]  /*da10*/  LDL.LU R7, [R1+0x3c] ;  /* 0x00003c0001077983 */ /* 0x002f280000300800 */
[----:B------:R0:W-:Y:S01]  /*da20*/  STL [R1+0x2b6c], R0 ;  /* 0x002b6c0001007387 */ /* 0x0001e20000100800 */
[C---:B---3--:R-:W-:Y:S08]  /*da30*/  HMMA.16816.F32.BF16 R20, R12.reuse, R20, R16 ;  /* 0x000000140c14723c */ /* 0x048ff00000041810 */
[C---:B----4-:R-:W-:Y:S11]  /*da40*/  HMMA.16816.F32.BF16 R24, R12.reuse, R24, R4 ;  /* 0x000000180c18723c */ /* 0x050ff60000041804 */
[----:B------:R-:W-:Y:S11]  /*da50*/  @!UPT UIADD3 URZ, URZ, URZ, URZ ;  /* 0x0000003f3f3ff290 */ /* 0x000ff6000fffe03f */
[----:B------:R-:W-:Y:S02]  /*da60*/  @!UPT UIADD3 URZ, URZ, URZ, URZ ;  /* 0x0000003f3f3ff290 */ /* 0x000fe4000fffe03f */
[----:B------:R-:W-:Y:S01]  /*da70*/  MOV R29, R26 ;  /* 0x0000001a001d7202 */ /* 0x000fe20000000f00 */
[----:B------:R-:W-:Y:S01]  /*da80*/  IMAD.MOV.U32 R3, RZ, RZ, R25 ;  /* 0x000000ffff037224 */ /* 0x000fe200078e0019 */
[----:B------:R-:W-:Y:S02]  /*da90*/  MOV R4, R24 ;  /* 0x0000001800047202 */ /* 0x000fe40000000f00 */
[----:B------:R-:W3:Y:S04]  /*daa0*/  LDL.LU.64 R24, [R1+0x2bd0] ;  /* 0x002bd00001187983 */ /* 0x000ee80000300a00 */
[----:B------:R-:W-:Y:S04]  /*dab0*/  STL [R1+0x2b84], R29 ;  /* 0x002b841d01007387 */ /* 0x000fe80000100800 */
[----:B------:R-:W-:Y:S04]  /*dac0*/  STL [R1+0x2b80], R3 ;  /* 0x002b800301007387 */ /* 0x000fe80000100800 */
[----:B------:R1:W-:Y:S04]  /*dad0*/  STL [R1+0x2b7c], R4 ;  /* 0x002b7c0401007387 */ /* 0x0003e80000100800 */
[----:B------:R-:W2:Y:S01]  /*dae0*/  LDL.LU.64 R16, [R1+0x2bc8] ;  /* 0x002bc80001107983 */ /* 0x000ea20000300a00 */
[----:B0-----:R-:W-:Y:S01]  /*daf0*/  MOV R0, R22 ;  /* 0x0000001600007202 */ /* 0x001fe20000000f00 */
[----:B------:R-:W-:Y:S01]  /*db00*/  IMAD.MOV.U32 R28, RZ, RZ, R23 ;  /* 0x000000ffff1c7224 */ /* 0x000fe200078e0017 */
[----:B------:R-:W-:Y:S01]  /*db10*/  MOV R6, R20 ;  /* 0x0000001400067202 */ /* 0x000fe20000000f00 */
[----:B------:R-:W-:Y:S01]  /*db20*/  IMAD.MOV.U32 R7, RZ, RZ, R21 ;  /* 0x000000ffff077224 */ /* 0x000fe200078e0015 */
[----:B------:R-:W4:Y:S04]  /*db30*/  LDL.LU.64 R22, [R1+0x2bc0] ;  /* 0x002bc00001167983 */ /* 0x000f280000300a00 */
[----:B------:R-:W4:Y:S01]  /*db40*/  LDL.LU.64 R20, [R1+0x2bb8] ;  /* 0x002bb80001147983 */ /* 0x000f220000300a00 */
[----:B--2---:R-:W-:Y:S03]  /*db50*/  HMMA.16816.F32.BF16 R16, R12, R16, R8 ;  /* 0x000000100c10723c */ /* 0x004fe60000041808 */
[----:B------:R-:W2:Y:S04]  /*db60*/  LDL.LU.64 R10, [R1+0x2bb0] ;  /* 0x002bb000010a7983 */ /* 0x000ea80000300a00 */
[----:B------:R-:W2:Y:S11]  /*db70*/  LDL.LU.64 R8, [R1+0x2ba8] ;  /* 0x002ba80001087983 */ /* 0x000eb60000300a00 */
[----:B------:R-:W-:Y:S06]  /*db80*/  @!UPT UIADD3 URZ, URZ, URZ, URZ ;  /* 0x0000003f3f3ff290 */ /* 0x000fec000fffe03f */
[----:B-1----:R-:W-:Y:S01]  /*db90*/  MOV R4, R18 ;  /* 0x0000001200047202 */ /* 0x002fe20000000f00 */
[----:B------:R-:W-:Y:S01]  /*dba0*/  IMAD.MOV.U32 R2, RZ, RZ, R19 ;  /* 0x000000ffff027224 */ /* 0x000fe200078e0013 */
[----:B------:R-:W-:Y:S01]  /*dbb0*/  MOV R29, R16 ;  /* 0x00000010001d7202 */ /* 0x000fe20000000f00 */
[----:B------:R-:W-:Y:S01]  /*dbc0*/  IMAD.MOV.U32 R3, RZ, RZ, R17 ;  /* 0x000000ffff037224 */ /* 0x000fe200078e0011 */
[----:B------:R-:W3:Y:S04]  /*dbd0*/  LDL.LU.64 R18, [R1+0x2ba0] ;  /* 0x002ba00001127983 */ /* 0x000ee80000300a00 */
[----:B------:R-:W3:Y:S01]  /*dbe0*/  LDL.LU.64 R16, [R1+0x2b98] ;  /* 0x002b980001107983 */ /* 0x000ee20000300a00 */
[----:B------:R-:W-:-:S03]  /*dbf0*/  IMAD.MOV.U32 R5, RZ, RZ, R27 ;  /* 0x000000ffff057224 */ /* 0x000fc600078e001b */
[----:B------:R-:W4:Y:S01]  /*dc00*/  LDL.LU.64 R26, [R1+0x2b90] ;  /* 0x002b9000011a7983 */ /* 0x000f220000300a00 */
[----:B---3--:R-:W-:Y:S03]  /*dc10*/  HMMA.16816.F32.BF16 R12, R12, R24, R16 ;  /* 0x000000180c0c723c */ /* 0x008fe60000041810 */
[----:B------:R-:W4:Y:S04]  /*dc20*/  LDL.LU.64 R24, [R1+0x2b88] ;  /* 0x002b880001187983 */ /* 0x000f280000300a00 */
[----:B------:R-:W2:Y:S04]  /*dc30*/  LDL.LU R18, [R1+0x218] ;  /* 0x0002180001127983 */ /* 0x000ea80000300800 */
[----:B------:R-:W2:Y:S11]  /*dc40*/  LDL.LU R19, [R1+0x21c] ;  /* 0x00021c0001137983 */ /* 0x000eb60000300800 */
[----:B------:R-:W-:Y:S01]  /*dc50*/  @!UPT UIADD3 URZ, URZ, URZ, URZ ;  /* 0x0000003f3f3ff290 */ /* 0x000fe2000fffe03f */
[----:B------:R0:W-:Y:S04]  /*dc60*/  STL.64 [R1+0x29d8], R14 ;  /* 0x0029d80e01007387 */ /* 0x0001e80000100a00 */
[----:B------:R-:W-:Y:S04]  /*dc70*/  STL.64 [R1+0x29d0], R12 ;  /* 0x0029d00c01007387 */ /* 0x000fe80000100a00 */
[----:B0-----:R-:W4:Y:S04]  /*dc80*/  LDL.LU R14, [R1+0x1f8] ;  /* 0x0001f800010e7983 */ /* 0x001f280000300800 */
[----:B------:R-:W4:Y:S02]  /*dc90*/  LDL.LU R15, [R1+0x1fc] ;  /* 0x0001fc00010f7983 */ /* 0x000f240000300800 */
[----:B----4-:R-:W-:Y:S11]  /*dca0*/  HMMA.16816.F32.BF16 R24, R20, R14, R24 ;  /* 0x0000000e1418723c */ /* 0x010ff60000041818 */
[----:B------:R-:W-:Y:S11]  /*dcb0*/  @!UPT UIADD3 URZ, URZ, URZ, URZ ;  /* 0x0000003f3f3ff290 */ /* 0x000ff6000fffe03f */
[----:B------:R-:W-:Y:S01]  /*dcc0*/  @!UPT UIADD3 URZ, URZ, URZ, URZ ;  /* 0x0000003f3f3ff290 */ /* 0x000fe2000fffe03f */
[----:B------:R0:W-:Y:S04]  /*dcd0*/  STL.64 [R1+0x29c8], R26 ;  /* 0x0029c81a01007387 */ /* 0x0001e80000100a00 */
[----:B------:R-:W-:Y:S04]  /*dce0*/  STL.64 [R1+0x29c0], R24 ;  /* 0x0029c01801007387 */ /* 0x000fe80000100a00 */
[----:B------:R-:W3:Y:S04]  /*dcf0*/  LDL.LU R14, [R1+0x1a8] ;  /* 0x0001a800010e7983 */ /* 0x000ee80000300800 */
[----:B------:R-:W3:Y:S04]  /*dd00*/  LDL.LU R15, [R1+0x1ac] ;  /* 0x0001ac00010f7983 */ /* 0x000ee80000300800 */
[----:B---3--:R1:W-:Y:S04]  /*dd10*/  STL.64 [R1+0x29e8], R14 ;  /* 0x0029e80e01007387 */ /* 0x0083e80000100a00 */
[----:B0-----:R-:W3:Y:S04]  /*dd20*/  LDL.LU R26, [R1+0x1b8] ;  /* 0x0001b800011a7983 */ /* 0x001ee80000300800 */
[----:B------:R-:W3:Y:S04]  /*dd30*/  LDL.LU R27, [R1+0x1bc] ;  /* 0x0001bc00011b7983 */ /* 0x000ee80000300800 */
[----:B-1----:R-:W4:Y:S04]  /*dd40*/  LDL.LU R14, [R1+0x198] ;  /* 0x00019800010e7983 */ /* 0x002f280000300800 */
[----:B------:R-:W4:Y:S01]  /*dd50*/  LDL.LU R15, [R1+0x19c] ;  /* 0x00019c00010f7983 */ /* 0x000f220000300800 */
[----:B------:R-:W-:Y:S01]  /*dd60*/  MOV R24, R29 ;  /* 0x0000001d00187202 */ /* 0x000fe20000000f00 */
[----:B------:R-:W-:-:S02]  /*dd70*/  IMAD.MOV.U32 R25, RZ, RZ, R3 ;  /* 0x000000ffff197224 */ /* 0x000fc400078e0003 */
[----:B----4-:R-:W-:Y:S04]  /*dd80*/  STL.64 [R1+0x2a00], R14 ;  /* 0x002a000e01007387 */ /* 0x010fe80000100a00 */
[----:B---3--:R0:W-:Y:S04]  /*dd90*/  STL.64 [R1+0x29e0], R26 ;  /* 0x0029e01a01007387 */ /* 0x0081e80000100a00 */
[----:B------:R-:W3:Y:S04]  /*dda0*/  LDL.LU R29, [R1+0x2b84] ;  /* 0x002b8400011d7983 */ /* 0x000ee80000300800 */
[----:B------:R-:W4:Y:S01]  /*ddb0*/  LDL.LU R3, [R1+0x2b80] ;  /* 0x002b800001037983 */ /* 0x000f220000300800 */
[----:B0-----:R-:W-:Y:S01]  /*ddc0*/  MOV R26, R4 ;  /* 0x00000004001a7202 */ /* 0x001fe20000000f00 */
[----:B------:R-:W-:-:S02]  /*ddd0*/  IMAD.MOV.U32 R27, RZ, RZ, R2 ;  /* 0x000000ffff1b7224 */ /* 0x000fc400078e0002 */
[----:B------:R-:W5:Y:S04]  /*dde0*/  LDL.LU R4, [R1+0x2b7c] ;  /* 0x002b7c0001047983 */ /* 0x000f680000300800 */
[----:B------:R-:W2:Y:S04]  /*ddf0*/  LDL.LU R2, [R1+0x2b78] ;  /* 0x002b780001027983 */ /* 0x000ea80000300800 */
[----:B------:R-:W2:Y:S04]  /*de00*/  LDL.LU R14, [R1+0x178] ;  /* 0x00017800010e7983 */ /* 0x000ea80000300800 */
[----:B------:R-:W2:Y:S04]  /*de10*/  LDL.LU R15, [R1+0x17c] ;  /* 0x00017c00010f7983 */ /* 0x000ea80000300800 */
[----:B--2---:R-:W-:Y:S04]  /*de20*/  STL.64 [R1+0x2a18], R14 ;  /* 0x002a180e01007387 */ /* 0x004fe80000100a00 */
[----:B------:R0:W-:Y:S04]  /*de30*/  STL.64 [R1+0x29f8], R26 ;  /* 0x0029f81a01007387 */ /* 0x0001e80000100a00 */
[----:B------:R1:W-:Y:S01]  /*de40*/  STL.64 [R1+0x29f0], R24 ;  /* 0x0029f01801007387 */ /* 0x0003e20000100a00 */
[----:B0-----:R-:W-:Y:S01]  /*de50*/  MOV R26, R0 ;  /* 0x00000000001a7202 */ /* 0x001fe20000000f00 */
[----:B------:R-:W-:Y:S01]  /*de60*/  IMAD.MOV.U32 R27, RZ, RZ, R28 ;  /* 0x000000ffff1b7224 */ /* 0x000fe200078e001c */
[----:B-1----:R-:W-:Y:S01]  /*de70*/  MOV R24, R6 ;  /* 0x0000000600187202 */ /* 0x002fe20000000f00 */
[----:B------:R-:W-:Y:S01]  /*de80*/  IMAD.MOV.U32 R25, RZ, RZ, R7 ;  /* 0x000000ffff197224 */ /* 0x000fe200078e0007 */
[----:B------:R-:W2:Y:S04]  /*de90*/  LDL.LU R6, [R1+0x2b74] ;  /* 0x002b740001067983 */ /* 0x000ea80000300800 */
        /* <DEDUP_REMOVED lines=37> */
[----:B0-----:R-:W-:Y:S01]  /*e0f0*/  MOV R26, R4 ;  /* 0x00000004001a7202 */ /* 0x001fe20000000f00 */
[----:B------:R-:W-:Y:S01]  /*e100*/  IMAD.MOV.U32 R27, RZ, RZ, R28 ;  /* 0x000000ffff1b7224 */ /* 0x000fe200078e001c */
[----:B----4-:R-:W-:Y:S01]  /*e110*/  MOV R24, R29 ;  /* 0x0000001d00187202 */ /* 0x010fe20000000f00 */
[----:B---3--:R-:W-:Y:S01]  /*e120*/  IMAD.MOV.U32 R25, RZ, RZ, R3 ;  /* 0x000000ffff197224 */ /* 0x008fe200078e0003 */
[----:B------:R-:W2:Y:S04]  /*e130*/  LDL.LU R29, [R1+0x2b44] ;  /* 0x002b4400011d7983 */ /* 0x000ea80000300800 */
[----:B------:R-:W3:Y:S04]  /*e140*/  LDL.LU R3, [R1+0x2b40] ;  /* 0x002b400001037983 */ /* 0x000ee80000300800 */
[----:B------:R-:W4:Y:S04]  /*e150*/  LDL.LU R4, [R1+0x2b3c] ;  /* 0x002b3c0001047983 */ /* 0x000f280000300800 */
[----:B------:R-:W2:Y:S04]  /*e160*/  LDL.LU R28, [R1+0x2b38] ;  /* 0x002b3800011c7983 */ /* 0x000ea80000300800 */
[----:B------:R-:W2:Y:S04]  /*e170*/  LDL.LU R14, [R1+0x128] ;  /* 0x00012800010e7983 */ /* 0x000ea80000300800 */
[----:B------:R-:W2:Y:S04]  /*e180*/  LDL.LU R15, [R1+0x12c] ;  /* 0x00012c00010f7983 */ /* 0x000ea80000300800 */
[----:B--2---:R-:W-:Y:S04]  /*e190*/  STL.64 [R1+0x2a90], R14 ;  /* 0x002a900e01007387 */ /* 0x004fe80000100a00 */
[----:B------:R0:W-:Y:S04]  /*e1a0*/  STL.64 [R1+0x2a58], R26 ;  /* 0x002a581a01007387 */ /* 0x0001e80000100a00 */
[----:B------:R1:W-:Y:S01]  /*e1b0*/  STL.64 [R1+0x2a50], R24 ;  /* 0x002a501801007387 */ /* 0x0003e20000100a00 */
[----:B0-----:R-:W-:Y:S01]  /*e1c0*/  MOV R26, R0 ;  /* 0x00000000001a7202 */ /* 0x001fe20000000f00 */
[----:B-----5:R-:W-:Y:S01]  /*e1d0*/  IMAD.MOV.U32 R27, RZ, RZ, R5 ;  /* 0x000000ffff1b7224 */ /* 0x020fe200078e0005 */
[----:B-1----:R-:W-:Y:S01]  /*e1e0*/  MOV R24, R6 ;  /* 0x0000000600187202 */ /* 0x002fe20000000f00 */
[----:B------:R-:W-:Y:S01]  /*e1f0*/  IMAD.MOV.U32 R25, RZ, RZ, R7 ;  /* 0x000000ffff197224 */ /* 0x000fe200078e0007 */
[----:B------:R-:W2:Y:S04]  /*e200*/  LDL.LU R6, [R1+0x2b34] ;  /* 0x002b340001067983 */ /* 0x000ea80000300800 */
[----:B------:R-:W5:Y:S04]  /*e210*/  LDL.LU R7, [R1+0x2b30] ;  /* 0x002b300001077983 */ /* 0x000f680000300800 */
[----:B------:R-:W2:Y:S04]  /*e220*/  LDL.LU R0, [R1+0x2b2c] ;  /* 0x002b2c0001007983 */ /* 0x000ea80000300800 */
[----:B------:R-:W2:Y:S04]  /*e230*/  LDL.LU R5, [R1+0x2b28] ;  /* 0x002b280001057983 */ /* 0x000ea80000300800 */
[----:B------:R-:W2:Y:S04]  /*e240*/  LDL.LU R14, [R1+0x118] ;  /* 0x00011800010e7983 */ /* 0x000ea80000300800 */
[----:B------:R-:W2:Y:S04]  /*e250*/  LDL.LU R15, [R1+0x11c] ;  /* 0x00011c00010f7983 */ /* 0x000ea80000300800 */
[----:B--2---:R0:W-:Y:S04]  /*e260*/  STL.64 [R1+0x2aa8], R14 ;  /* 0x002aa80e01007387 */ /* 0x0041e80000100a00 */
[----:B0-----:R-:W2:Y:S04]  /*e270*/  LDL.LU R14, [R1+0x108] ;  /* 0x00010800010e7983 */ /* 0x001ea80000300800 */
[----:B------:R-:W2:Y:S01]  /*e280*/  LDL.LU R15, [R1+0x10c] ;  /* 0x00010c00010f7983 */ /* 0x000ea20000300800 */
[----:B------:R-:W-:Y:S03]  /*e290*/  HMMA.16816.F32.BF16 R8, R20, R18, R8 ;  /* 0x000000121408723c */ /* 0x000fe60000041808 */
[----:B--2---:R0:W-:Y:S04]  /*e2a0*/  STL.64 [R1+0x2ac0], R14 ;  /* 0x002ac00e01007387 */ /* 0x0041e80000100a00 */
[----:B0-----:R-:W2:Y:S04]  /*e2b0*/  LDL.LU R14, [R1+0xf8] ;  /* 0x0000f800010e7983 */ /* 0x001ea80000300800 */
[----:B------:R-:W2:Y:S04]  /*e2c0*/  LDL.LU R15, [R1+0xfc] ;  /* 0x0000fc00010f7983 */ /* 0x000ea80000300800 */
[----:B------:R-:W3:Y:S04]  /*e2d0*/  LDL.LU R18, [R1+0xe8] ;  /* 0x0000e80001127983 */ /* 0x000ee80000300800 */
[----:B------:R-:W3:Y:S04]  /*e2e0*/  LDL.LU R19, [R1+0xec] ;  /* 0x0000ec0001137983 */ /* 0x000ee80000300800 */
[----:B--2---:R0:W-:Y:S04]  /*e2f0*/  STL.64 [R1+0x2ad8], R14 ;  /* 0x002ad80e01007387 */ /* 0x0041e80000100a00 */
[----:B------:R-:W2:Y:S04]  /*e300*/  LDL.LU R12, [R1] ;  /* 0x00000000010c7983 */ /* 0x000ea80000300800 */
[----:B------:R-:W2:Y:S04]  /*e310*/  LDL.LU R13, [R1+0x4] ;  /* 0x00000400010d7983 */ /* 0x000ea80000300800 */
[----:B0-----:R-:W2:Y:S04]  /*e320*/  LDL.LU R14, [R1+0x8] ;  /* 0x00000800010e7983 */ /* 0x001ea80000300800 */
[----:B------:R-:W2:Y:S04]  /*e330*/  LDL.LU R15, [R1+0xc] ;  /* 0x00000c00010f7983 */ /* 0x000ea80000300800 */
[----:B------:R0:W-:Y:S04]  /*e340*/  STL.64 [R1+0x2a70], R26 ;  /* 0x002a701a01007387 */ /* 0x0001e80000100a00 */
[----:B------:R4:W-:Y:S01]  /*e350*/  STL.64 [R1+0x2a68], R24 ;  /* 0x002a681801007387 */ /* 0x0009e20000100a00 */
[----:B0-----:R-:W-:-:S02]  /*e360*/  MOV R26, R29 ;  /* 0x0000001d001a7202 */ /* 0x001fc40000000f00 */
[----:B----4-:R-:W-:Y:S01]  /*e370*/  MOV R24, R4 ;  /* 0x0000000400187202 */ /* 0x010fe20000000f00 */
[----:B---3--:R-:W-:Y:S01]  /*e380*/  IMAD.MOV.U32 R25, RZ, RZ, R3 ;  /* 0x000000ffff197224 */ /* 0x008fe200078e0003 */
[----:B------:R-:W3:Y:S04]  /*e390*/  LDL.LU R4, [R1+0x2b24] ;  /* 0x002b240001047983 */ /* 0x000ee80000300800 */
[----:B------:R-:W4:Y:S04]  /*e3a0*/  LDL.LU R3, [R1+0x2b20] ;  /* 0x002b200001037983 */ /* 0x000f280000300800 */
[----:B------:R-:W2:Y:S01]  /*e3b0*/  LDL.LU R29, [R1+0x2b1c] ;  /* 0x002b1c00011d7983 */ /* 0x000ea20000300800 */
[----:B------:R-:W-:-:S03]  /*e3c0*/  IMAD.MOV.U32 R27, RZ, RZ, R2 ;  /* 0x000000ffff1b7224 */ /* 0x000fc600078e0002 */
[----:B------:R-:W3:Y:S04]  /*e3d0*/  LDL.LU R2, [R1+0x2b18] ;  /* 0x002b180001027983 */ /* 0x000ee80000300800 */
[----:B------:R0:W-:Y:S04]  /*e3e0*/  STL.64 [R1+0x2a88], R26 ;  /* 0x002a881a01007387 */ /* 0x0001e80000100a00 */
[----:B------:R1:W-:Y:S01]  /*e3f0*/  STL.64 [R1+0x2a80], R24 ;  /* 0x002a801801007387 */ /* 0x0003e20000100a00 */
[----:B0-----:R-:W-:Y:S01]  /*e400*/  MOV R26, R6 ;  /* 0x00000006001a7202 */ /* 0x001fe20000000f00 */
[----:B------:R-:W-:Y:S01]  /*e410*/  IMAD.MOV.U32 R27, RZ, RZ, R28 ;  /* 0x000000ffff1b7224 */ /* 0x000fe200078e001c */
[----:B-1----:R-:W-:Y:S01]  /*e420*/  MOV R24, R0 ;  /* 0x0000000000187202 */ /* 0x002fe20000000f00 */
[----:B-----5:R-:W-:Y:S01]  /*e430*/  IMAD.MOV.U32 R25, RZ, RZ, R7 ;  /* 0x000000ffff197224 */ /* 0x020fe200078e0007 */
[----:B------:R-:W5:Y:S04]  /*e440*/  LDL.LU R0, [R1+0x2b14] ;  /* 0x002b140001007983 */ /* 0x000f680000300800 */
[----:B------:R-:W5:Y:S04]  /*e450*/  LDL.LU R7, [R1+0x2b10] ;  /* 0x002b100001077983 */ /* 0x000f680000300800 */
[----:B------:R-:W5:Y:S04]  /*e460*/  LDL.LU R6, [R1+0x2b0c] ;  /* 0x002b0c0001067983 */ /* 0x000f680000300800 */
[----:B------:R-:W5:Y:S04]  /*e470*/  LDL.LU R28, [R1+0x2b08] ;  /* 0x002b0800011c7983 */ /* 0x000f680000300800 */
[----:B------:R-:W-:Y:S04]  /*e480*/  STL.64 [R1+0x2aa0], R26 ;  /* 0x002aa01a01007387 */ /* 0x000fe80000100a00 */
[----:B------:R4:W-:Y:S02]  /*e490*/  STL.64 [R1+0x2a98], R24 ;  /* 0x002a981801007387 */ /* 0x0009e40000100a00 */
[----:B----4-:R-:W-:Y:S01]  /*e4a0*/  IMAD.MOV.U32 R25, RZ, RZ, R3 ;  /* 0x000000ffff197224 */ /* 0x010fe200078e0003 */
[----:B--2---:R-:W-:-:S02]  /*e4b0*/  MOV R24, R29 ;  /* 0x0000001d00187202 */ /* 0x004fc40000000f00 */
[----:B------:R-:W2:Y:S04]  /*e4c0*/  LDL.LU R29, [R1+0x2b04] ;  /* 0x002b0400011d7983 */ /* 0x000ea80000300800 */
[----:B------:R-:W4:Y:S01]  /*e4d0*/  LDL.LU R3, [R1+0x2b00] ;  /* 0x002b000001037983 */ /* 0x000f220000300800 */
[----:B---3--:R-:W-:Y:S01]  /*e4e0*/  MOV R26, R4 ;  /* 0x00000004001a7202 */ /* 0x008fe20000000f00 */
[----:B------:R-:W-:Y:S02]  /*e4f0*/  IMAD.MOV.U32 R27, RZ, RZ, R5 ;  /* 0x000000ffff1b7224 */ /* 0x000fe400078e0005 */
[----:B------:R-:W3:Y:S04]  /*e500*/  LDL.LU R4, [R1+0x2afc] ;  /* 0x002afc0001047983 */ /* 0x000ee80000300800 */
[----:B------:R-:W3:Y:S04]  /*e510*/  LDL.LU R5, [R1+0x2af8] ;  /* 0x002af80001057983 */ /* 0x000ee80000300800 */
[----:B------:R5:W-:Y:S04]  /*e520*/  STL.64 [R1+0x2ab8], R26 ;  /* 0x002ab81a01007387 */ /* 0x000be80000100a00 */
[----:B------:R0:W-:Y:S01]  /*e530*/  STL.64 [R1+0x2ab0], R24 ;  /* 0x002ab01801007387 */ /* 0x0001e20000100a00 */
[----:B-----5:R-:W-:Y:S01]  /*e540*/  MOV R26, R0 ;  /* 0x00000000001a7202 */ /* 0x020fe20000000f00 */
[----:B------:R-:W-:Y:S01]  /*e550*/  IMAD.MOV.U32 R27, RZ, RZ, R2 ;  /* 0x000000ffff1b7224 */ /* 0x000fe200078e0002 */
[----:B0-----:R-:W-:Y:S01]  /*e560*/  MOV R24, R6 ;  /* 0x0000000600187202 */ /* 0x001fe20000000f00 */
[----:B------:R-:W-:Y:S01]  /*e570*/  IMAD.MOV.U32 R25, RZ, RZ, R7 ;  /* 0x000000ffff197224 */ /* 0x000fe200078e0007 */
[----:B------:R-:W3:Y:S04]  /*e580*/  LDL.LU R6, [R1+0x2af4] ;  /* 0x002af40001067983 */ /* 0x000ee80000300800 */
[----:B------:R-:W3:Y:S04]  /*e590*/  LDL.LU R7, [R1+0x2af0] ;  /* 0x002af00001077983 */ /* 0x000ee80000300800 */
[----:B------:R-:W5:Y:S04]  /*e5a0*/  LDL.LU R0, [R1+0x2aec] ;  /* 0x002aec0001007983 */ /* 0x000f680000300800 */
[----:B------:R-:W3:Y:S04]  /*e5b0*/  LDL.LU R2, [R1+0x2ae8] ;  /* 0x002ae80001027983 */ /* 0x000ee80000300800 */
[----:B------:R-:W-:Y:S04]  /*e5c0*/  STL.64 [R1+0x2ad0], R26 ;  /* 0x002ad01a01007387 */ /* 0x000fe80000100a00 */
[----:B------:R2:W-:Y:S02]  /*e5d0*/  STL.64 [R1+0x2ac8], R24 ;  /* 0x002ac81801007387 */ /* 0x0005e40000100a00 */
[----:B--2---:R-:W-:Y:S01]  /*e5e0*/  IMAD.MOV.U32 R25, RZ, RZ, R29 ;  /* 0x000000ffff197224 */ /* 0x004fe200078e001d */
[----:B----4-:R-:W-:-:S02]  /*e5f0*/  MOV R24, R3 ;  /* 0x0000000300187202 */ /* 0x010fc40000000f00 */
[----:B------:R-:W2:Y:S04]  /*e600*/  LDL.LU R3, [R1+0x2ae4] ;  /* 0x002ae40001037983 */ /* 0x000ea80000300800 */
[----:B------:R-:W4:Y:S01]  /*e610*/  LDL.LU R29, [R1+0x2ae0] ;  /* 0x002ae000011d7983 */ /* 0x000f220000300800 */
[----:B------:R-:W-:Y:S03]  /*e620*/  HMMA.16816.F32.BF16 R12, R20, R18, R12 ;  /* 0x00000012140c723c */ /* 0x000fe6000004180c */
[----:B------:R-:W3:Y:S04]  /*e630*/  LDL.LU R26, [R1+0xd8] ;  /* 0x0000d800011a7983 */ /* 0x000ee80000300800 */
[----:B------:R-:W-:Y:S04]  /*e640*/  STL.64 [R1+0x29b8], R10 ;  /* 0x0029b80a01007387 */ /* 0x000fe80000100a00 */
[----:B------:R-:W-:Y:S11]  /*e650*/  STL.64 [R1+0x29b0], R8 ;  /* 0x0029b00801007387 */ /* 0x000ff60000100a00 */
[----:B------:R-:W-:Y:S01]  /*e660*/  @!UPT UIADD3 URZ, URZ, URZ, URZ ;  /* 0x0000003f3f3ff290 */ /* 0x000fe2000fffe03f */
[----:B------:R-:W-:Y:S04]  /*e670*/  STL.64 [R1], R12 ;  /* 0x0000000c01007387 */ /* 0x000fe80000100a00 */
[----:B------:R-:W-:Y:S01]  /*e680*/  STL.64 [R1+0x8], R14 ;  /* 0x0000080e01007387 */ /* 0x000fe20000100a00 */
[----:B------:R-:W-:-:S03]  /*e690*/  MOV R27, R28 ;  /* 0x0000001c001b7202 */ /* 0x000fc60000000f00 */
[----:B--2---:R-:W-:Y:S04]  /*e6a0*/  LDSM.16.MT88.4 R16, [R3+0xc000] ;  /* 0x00c000000310783b */ /* 0x004fe80000004200 */
[----:B----4-:R-:W0:Y:S04]  /*e6b0*/  LDSM.16.M88.4 R12, [R29+0x21080] ;  /* 0x021080001d0c783b */ /* 0x010e280000000200 */
[----:B0-----:R0:W-:Y:S04]  /*e6c0*/  STL.64 [R1+0x1e8], R14 ;  /* 0x0001e80e01007387 */ /* 0x0011e80000100a00 */
[----:B0-----:R-:W2:Y:S01]  /*e6d0*/  LDL.LU.64 R14, [R1+0x2ad8] ;  /* 0x002ad800010e7983 */ /* 0x001ea20000300a00 */
[----:B---3--:R-:W-:Y:S01]  /*e6e0*/  IMAD.MOV.U32 R10, RZ, RZ, R2 ;  /* 0x000000ffff0a7224 */ /* 0x008fe200078e0002 */
[----:B-----5:R-:W-:Y:S01]  /*e6f0*/  MOV R11, R0 ;  /* 0x00000000000b7202 */ /* 0x020fe20000000f00 */
[----:B------:R-:W-:Y:S01]  /*e700*/  IMAD.MOV.U32 R2, RZ, RZ, R12 ;  /* 0x000000ffff027224 */ /* 0x000fe200078e000c */
[----:B------:R-:W-:-:S05]  /*e710*/  MOV R0, R13 ;  /* 0x0000000d00007202 */ /* 0x000fca0000000f00 */
[C---:B------:R-:W-:Y:S01]  /*e720*/  HMMA.16816.F32.BF16 R4, R20.reuse, R10, R4 ;  /* 0x0000000a1404723c */ /* 0x040fe20000041804 */
[----:B------:R-:W0:Y:S07]  /*e730*/  LDSM.16.M88.4 R8, [R29+0x20080] ;  /* 0x020080001d08783b */ /* 0x000e2e0000000200 */
[----:B--2---:R-:W-:Y:S01]  /*e740*/  HMMA.16816.F32.BF16 R12, R20, R14, R24 ;  /* 0x0000000e140c723c */ /* 0x004fe20000041818 */
[----:B------:R-:W2:Y:S04]  /*e750*/  LDL.LU.64 R26, [R1+0x2ad0] ;  /* 0x002ad000011a7983 */ /* 0x000ea80000300a00 */
[----:B------:R-:W2:Y:S11]  /*e760*/  LDL.LU.64 R24, [R1+0x2ac8] ;  /* 0x002ac80001187983 */ /* 0x000eb60000300a00 */
[----:B------:R-:W-:Y:S07]  /*e770*/  @!UPT UIADD3 URZ, URZ, URZ, URZ ;  /* 0x0000003f3f3ff290 */ /* 0x000fee000fffe03f */
[----:B------:R-:W-:Y:S01]  /*e780*/  STL.64 [R1+0xd0], R12 ;  /* 0x0000d00c01007387 */ /* 0x000fe20000100a00 */
[----:B------:R-:W-:-:S03]  /*e790*/  IMAD.MOV.U32 R28, RZ, RZ, R15 ;  /* 0x000000ffff1c7224 */ /* 0x000fc600078e000f */
[----:B------:R-:W-:Y:S04]  /*e7a0*/  STL [R1+0xd8], R14 ;  /* 0x0000d80e01007387 */ /* 0x000fe80000100800 */
[----:B------:R-:W1:Y:S04]  /*e7b0*/  LDSM.16.M88.4 R12, [R29+0x22080] ;  /* 0x022080001d0c783b */ /* 0x000e680000000200 */
[----:B0-----:R-:W-:Y:S04]  /*e7c0*/  STL.64 [R1+0x1d8], R10 ;  /* 0x0001d80a01007387 */ /* 0x001fe80000100a00 */
[----:B------:R-:W-:Y:S04]  /*e7d0*/  STL [R1+0x2990], R28 ;  /* 0x0029901c01007387 */ /* 0x000fe80000100800 */
[----:B-1----:R0:W-:Y:S04]  /*e7e0*/  STL.64 [R1+0x1c8], R14 ;  /* 0x0001c80e01007387 */ /* 0x0021e80000100a00 */
[----:B0-----:R-:W2:Y:S01]  /*e7f0*/  LDL.LU.64 R14, [R1+0x2ac0] ;  /* 0x002ac000010e7983 */ /* 0x001ea20000300a00 */
[----:B------:R-:W-:Y:S01]  /*e800*/  MOV R11, R12 ;  /* 0x0000000c000b7202 */ /* 0x000fe20000000f00 */
[----:B------:R-:W-:-:S02]  /*e810*/  IMAD.MOV.U32 R10, RZ, RZ, R13 ;  /* 0x000000ffff0a7224 */ /* 0x000fc400078e000d */
[----:B--2---:R-:W-:Y:S01]  /*e820*/  HMMA.16816.F32.BF16 R12, R20, R14, R24 ;  /* 0x0000000e140c723c */ /* 0x004fe20000041818 */
[----:B------:R-:W2:Y:S04]  /*e830*/  LDL.LU.64 R26, [R1+0x2ab8] ;  /* 0x002ab800011a7983 */ /* 0x000ea80000300a00 */
[----:B------:R-:W2:Y:S11]  /*e840*/  LDL.LU.64 R24, [R1+0x2ab0] ;  /* 0x002ab00001187983 */ /* 0x000eb60000300a00 */
[----:B------:R-:W-:Y:S07]  /*e850*/  @!UPT UIADD3 URZ, URZ, URZ, URZ ;  /* 0x0000003f3f3ff290 */ /* 0x000fee000fffe03f */
[----:B------:R-:W-:Y:S01]  /*e860*/  STL.64 [R1+0x10], R12 ;  /* 0x0000100c01007387 */ /* 0x000fe20000100a00 */
[----:B------:R-:W-:-:S03]  /*e870*/  MOV R28, R14 ;  /* 0x0000000e001c7202 */ /* 0x000fc60000000f00 */
[----:B------:R0:W-:Y:S04]  /*e880*/  STL [R1+0x1c], R15 ;  /* 0x00001c0f01007387 */ /* 0x0001e80000100800 */
[----:B0-----:R-:W2:Y:S04]  /*e890*/  LDL.LU.64 R14, [R1+0x2aa8] ;  /* 0x002aa800010e7983 */ /* 0x001ea80000300a00 */
        /* <DEDUP_REMOVED lines=8> */
[----:B--2---:R-:W-:Y:S02]  /*e920*/  HMMA.16816.F32.BF16 R12, R20, R14, R24 ;  /* 0x0000000e140c723c */ /* 0x004fe40000041818 */
[----:B------:R-:W2:Y:S04]  /*e930*/  LDL.LU.64 R26, [R1+0x2a88] ;  /* 0x002a8800011a7983 */ /* 0x000ea80000300a00 */
[----:B------:R-:W2:Y:S11]  /*e940*/  LDL.LU.64 R24, [R1+0x2a80] ;  /* 0x002a800001187983 */ /* 0x000eb60000300a00 */
[----:B------:R-:W-:Y:S06]  /*e950*/  @!UPT UIADD3 URZ, URZ, URZ, URZ ;  /* 0x0000003f3f3ff290 */ /* 0x000fec000fffe03f */
[----:B------:R-:W-:Y:S01]  /*e960*/  STL.64 [R1+0x80], R12 ;  /* 0x0000800c01007387 */ /* 0x000fe20000100a00 */
[----:B------:R-:W-:-:S03]  /*e970*/  IMAD.MOV.U32 R28, RZ, RZ, R15 ;  /* 0x000000ffff1c7224 */ /* 0x000fc600078e000f */
        /* <DEDUP_REMOVED lines=52> */
[----:B--2---:R-:W-:Y:S02]  /*ecc0*/  HMMA.16816.F32.BF16 R20, R20, R26, R12 ;  /* 0x0000001a1414723c */ /* 0x004fe4000004180c */
[----:B------:R-:W2:Y:S04]  /*ecd0*/  LDL.LU.64 R26, [R1+0x29c8] ;  /* 0x0029c800011a7983 */ /* 0x000ea80000300a00 */
[----:B------:R-:W2:Y:S01]  /*ece0*/  LDL.LU.64 R24, [R1+0x29c0] ;  /* 0x0029c00001187983 */ /* 0x000ea20000300a00 */
[----:B------:R-:W-:Y:S01]  /*ecf0*/  MOV R12, R11 ;  /* 0x0000000b000c7202 */ /* 0x000fe20000000f00 */
[----:B------:R-:W-:Y:S11]  /*ed00*/  IMAD.MOV.U32 R13, RZ, RZ, R10 ;  /* 0x000000ffff0d7224 */ /* 0x000ff600078e000a */
[----:B------:R-:W-:Y:S04]  /*ed10*/  @!UPT UIADD3 URZ, URZ, URZ, URZ ;  /* 0x0000003f3f3ff290 */ /* 0x000fe8000fffe03f */
[----:B------:R-:W-:Y:S04]  /*ed20*/  STL.64 [R1+0x28b0], R22 ;  /* 0x0028b01601007387 */ /* 0x000fe80000100a00 */
[----:B------:R0:W-:Y:S04]  /*ed30*/  STL.64 [R1+0x28a8], R20 ;  /* 0x0028a81401007387 */ /* 0x0001e80000100a00 */
[----:B------:R-:W3:Y:S01]  /*ed40*/  LDL.LU.64 R10, [R1+0x29b8] ;  /* 0x0029b800010a7983 */ /* 0x000ee20000300a00 */
[----:B--2---:R-:W-:Y:S03]  /*ed50*/  HMMA.16816.F32.BF16 R24, R16, R8, R24 ;  /* 0x000000081018723c */ /* 0x004fe60000041818 */
[----:B------:R-:W3:Y:S01]  /*ed60*/  LDL.LU.64 R8, [R1+0x29b0] ;  /* 0x0029b00001087983 */ /* 0x000ee20000300a00 */
[----:B0-----:R-:W-:Y:S01]  /*ed70*/  MOV R20, R2 ;  /* 0x0000000200147202 */ /* 0x001fe20000000f00 */
[----:B------:R-:W-:-:S03]  /*ed80*/  IMAD.MOV.U32 R21, RZ, RZ, R0 ;  /* 0x000000ffff157224 */ /* 0x000fc600078e0000 */
[C---:B------:R-:W-:Y:S01]  /*ed90*/  HMMA.16816.F32.BF16 R4, R16.reuse, R12, R4 ;  /* 0x0000000c1004723c */ /* 0x040fe20000041804 */
[----:B------:R-:W0:Y:S11]  /*eda0*/  LDSM.16.M88.4 R12, [R29+0x25080] ;  /* 0x025080001d0c783b */ /* 0x000e360000000200 */
[----:B------:R-:W-:Y:S03]  /*edb0*/  @!UPT UIADD3 URZ, URZ, URZ, URZ ;  /* 0x0000003f3f3ff290 */ /* 0x000fe6000fffe03f */
[----:B------:R-:W-:Y:S04]  /*edc0*/  STL.64 [R1+0x28a0], R26 ;  /* 0x0028a01a01007387 */ /* 0x000fe80000100a00 */
[----:B------:R-:W-:Y:S04]  /*edd0*/  STL.64 [R1+0x2898], R24 ;  /* 0x0028981801007387 */ /* 0x000fe80000100a00 */
[----:B------:R-:W-:Y:S01]  /*ede0*/  LDSM.16.M88.4 R24, [R29+0x29080] ;  /* 0x029080001d18783b */ /* 0x000fe20000000200 */
[----:B0-----:R-:W-:Y:S01]  /*edf0*/  IMAD.MOV.U32 R28, RZ, RZ, R12 ;  /* 0x000000ffff1c7224 */ /* 0x001fe200078e000c */
[----:B---3--:R-:W-:Y:S02]  /*ee00*/  HMMA.16816.F32.BF16 R8, R16, R20, R8 ;  /* 0x000000141008723c */ /* 0x008fe40000041808 */
[----:B------:R-:W0:Y:S11]  /*ee10*/  LDSM.16.M88.4 R20, [R29+0x23080] ;  /* 0x023080001d14783b */ /* 0x000e360000000200 */
[----:B------:R-:W-:Y:S10]  /*ee20*/  @!UPT UIADD3 URZ, URZ, URZ, URZ ;  /* 0x0000003f3f3ff290 */ /* 0x000ff4000fffe03f */
[----:B------:R-:W-:Y:S04]  /*ee30*/  STL.64 [R1+0x2890], R10 ;  /* 0x0028900a01007387 */ /* 0x000fe80000100a00 */
[----:B------:R0:W-:Y:S02]  /*ee40*/  STL.64 [R1+0x2888], R8 ;  /* 0x0028880801007387 */ /* 0x0001e40000100a00 */
[----:B0-----:R-:W-:Y:S01]  /*ee50*/  IMAD.MOV.U32 R8, RZ, RZ, R21 ;  /* 0x000000ffff087224 */ /* 0x001fe200078e0015 */
[----:B------:R-:W-:Y:S01]  /*ee60*/  MOV R9, R20 ;  /* 0x0000001400097202 */ /* 0x000fe20000000f00 */
[----:B------:R-:W-:Y:S04]  /*ee70*/  STL.64 [R1+0xf8], R22 ;  /* 0x0000f81601007387 */ /* 0x000fe80000100a00 */
[----:B------:R-:W-:Y:S04]  /*ee80*/  STL [R1+0x29a0], R8 ;  /* 0x0029a00801007387 */ /* 0x000fe80000100800 */
[----:B------:R-:W-:Y:S04]  /*ee90*/  STL [R1+0x299c], R9 ;  /* 0x00299c0901007387 */ /* 0x000fe80000100800 */
[----:B------:R-:W0:Y:S04]  /*eea0*/  LDSM.16.M88.4 R8, [R29+0x24080] ;  /* 0x024080001d08783b */ /* 0x000e280000000200 */
[----:B------:R-:W-:Y:S04]  /*eeb0*/  STL [R1+0x29a8], R18 ;  /* 0x0029a81201007387 */ /* 0x000fe80000100800 */
[----:B------:R-:W-:Y:S04]  /*eec0*/  STL [R1+0x29a4], R19 ;  /* 0x0029a41301007387 */ /* 0x000fe80000100800 */
[----:B------:R-:W-:Y:S04]  /*eed0*/  STL.64 [R1+0x2880], R6 ;  /* 0x0028800601007387 */ /* 0x000fe80000100a00 */
[----:B------:R-:W-:Y:S04]  /*eee0*/  STL.64 [R1+0x2878], R4 ;  /* 0x0028780401007387 */ /* 0x000fe80000100a00 */
[----:B------:R-:W-:Y:S04]  /*eef0*/  LDSM.16.M88.4 R20, [R29+0x2a080] ;  /* 0x02a080001d14783b */ /* 0x000fe80000000200 */
[----:B0-----:R0:W-:Y:S04]  /*ef00*/  STL.64 [R1+0x108], R10 ;  /* 0x0001080a01007387 */ /* 0x0011e80000100a00 */
[----:B------:R-:W-:Y:S01]  /*ef10*/  STL.64 [R1+0x118], R14 ;  /* 0x0001180e01007387 */ /* 0x000fe20000100a00 */
[----:B0-----:R-:W-:-:S03]  /*ef20*/  MOV R10, R13 ;  /* 0x0000000d000a7202 */ /* 0x001fc60000000f00 */
[----:B------:R-:W0:Y:S01]  /*ef30*/  LDSM.16.M88.4 R12, [R29+0x26080] ;  /* 0x026080001d0c783b */ /* 0x000e220000000200 */
[----:B------:R-:W-:Y:S01]  /*ef40*/  MOV R5, R8 ;  /* 0x0000000800057202 */ /* 0x000fe20000000f00 */
[----:B------:R-:W-:Y:S01]  /*ef50*/  IMAD.MOV.U32 R4, RZ, RZ, R9 ;  /* 0x000000ffff047224 */ /* 0x000fe200078e0009 */
[----:B0-----:R-:W-:Y:S01]  /*ef60*/  MOV R8, R12 ;  /* 0x0000000c00087202 */ /* 0x001fe20000000f00 */
[----:B------:R-:W-:Y:S01]  /*ef70*/  STL.64 [R1+0x128], R14 ;  /* 0x0001280e01007387 */ /* 0x000fe20000100a00 */
[----:B------:R-:W-:-:S03]  /*ef80*/  IMAD.MOV.U32 R9, RZ, RZ, R13 ;  /* 0x000000ffff097224 */ /* 0x000fc600078e000d */
[----:B------:R-:W0:Y:S02]  /*ef90*/  LDSM.16.M88.4 R12, [R29+0x27080] ;  /* 0x027080001d0c783b */ /* 0x000e240000000200 */
[----:B0-----:R-:W-:Y:S02]  /*efa0*/  MOV R2, R12 ;  /* 0x0000000c00027202 */ /* 0x001fe40000000f00 */
[----:B------:R-:W-:Y:S01]  /*efb0*/  STL.64 [R1+0x138], R14 ;  /* 0x0001380e01007387 */ /* 0x000fe20000100a00 */
[----:B------:R-:W-:-:S03]  /*efc0*/  IMAD.MOV.U32 R0, RZ, RZ, R13 ;  /* 0x000000ffff007224 */ /* 0x000fc600078e000d */
[----:B------:R-:W0:Y:S02]  /*efd0*/  LDSM.16.M88.4 R12, [R29+0x28080] ;  /* 0x028080001d0c783b */ /* 0x000e240000000200 */
[----:B0-----:R-:W-:Y:S02]  /*efe0*/  MOV R18, R12 ;  /* 0x0000000c00127202 */ /* 0x001fe40000000f00 */
[----:B------:R-:W-:Y:S01]  /*eff0*/  STL.64 [R1+0x148], R14 ;  /* 0x0001480e01007387 */ /* 0x000fe20000100a00 */
[----:B------:R-:W-:-:S03]  /*f000*/  IMAD.MOV.U32 R19, RZ, RZ, R13 ;  /* 0x000000ffff137224 */ /* 0x000fc600078e000d */
[----:B------:R-:W0:Y:S04]  /*f010*/  LDSM.16.M88.4 R12, [R29+0x2b080] ;  /* 0x02b080001d0c783b */ /* 0x000e280000000200 */
[----:B------:R-:W-:Y:S04]  /*f020*/  STL.64 [R1+0x150], R24 ;  /* 0x0001501801007387 */ /* 0x000fe80000100a00 */
[----:B------:R-:W-:Y:S04]  /*f030*/  STL.64 [R1+0x158], R26 ;  /* 0x0001581a01007387 */ /* 0x000fe80000100a00 */
[----:B------:R-:W-:Y:S04]  /*f040*/  STL.64 [R1+0x160], R20 ;  /* 0x0001601401007387 */ /* 0x000fe80000100a00 */
[----:B------:R-:W-:Y:S04]  /*f050*/  STL.64 [R1+0x168], R22 ;  /* 0x0001681601007387 */ /* 0x000fe80000100a00 */
[----:B------:R-:W1:Y:S04]  /*f060*/  LDSM.16.M88.4 R20, [R29+0x2c080] ;  /* 0x02c080001d14783b */ /* 0x000e680000000200 */
[----:B------:R-:W-:Y:S01]  /*f070*/  LDSM.16.M88.4 R24, [R29+0x2f080] ;  /* 0x02f080001d18783b */ /* 0x000fe20000000200 */
[----:B0-----:R-:W-:-:S03]  /*f080*/  MOV R7, R12 ;  /* 0x0000000c00077202 */ /* 0x001fc60000000f00 */
[----:B------:R-:W-:Y:S01]  /*f090*/  STL.64 [R1+0x178], R14 ;  /* 0x0001780e01007387 */ /* 0x000fe20000100a00 */
[----:B------:R-:W-:-:S03]  /*f0a0*/  IMAD.MOV.U32 R6, RZ, RZ, R13 ;  /* 0x000000ffff067224 */ /* 0x000fc600078e000d */
[----:B------:R-:W0:Y:S04]  /*f0b0*/  LDSM.16.M88.4 R12, [R29+0x2d080] ;  /* 0x02d080001d0c783b */ /* 0x000e280000000200 */
[----:B------:R2:W-:Y:S04]  /*f0c0*/  STL.64 [R1+0x2988], R6 ;  /* 0x0029880601007387 */ /* 0x0005e80000100a00 */
[----:B-1----:R-:W-:Y:S01]  /*f0d0*/  STL.64 [R1+0x180], R20 ;  /* 0x0001801401007387 */ /* 0x002fe20000100a00 */
[----:B--2---:R-:W-:-:S03]  /*f0e0*/  MOV R7, R10 ;  /* 0x0000000a00077202 */ /* 0x004fc60000000f00 */
[----:B------:R-:W-:Y:S04]  /*f0f0*/  STL.64 [R1+0x188], R22 ;  /* 0x0001881601007387 */ /* 0x000fe80000100a00 */
[----:B------:R-:W-:Y:S01]  /*f100*/  LDSM.16.M88.4 R20, [R29+0x2e080] ;  /* 0x02e080001d14783b */ /* 0x000fe20000000200 */
[----:B0-----:R-:W-:-:S03]  /*f110*/  IMAD.MOV.U32 R11, RZ, RZ, R12 ;  /* 0x000000ffff0b7224 */ /* 0x001fc600078e000c */
[----:B------:R-:W-:Y:S01]  /*f120*/  STL.64 [R1+0x198], R14 ;  /* 0x0001980e01007387 */ /* 0x000fe20000100a00 */
[----:B------:R-:W-:-:S03]  /*f130*/  MOV R10, R13 ;  /* 0x0000000d000a7202 */ /* 0x000fc60000000f00 */
[----:B------:R-:W0:Y:S04]  /*f140*/  LDSM.16.MT88.4 R12, [R3+0xe000] ;  /* 0x00e00000030c783b */ /* 0x000e280000004200 */
[----:B------:R-:W-:Y:S04]  /*f150*/  STL [R1+0x2530], R29 ;  /* 0x0025301d01007387 */ /* 0x000fe80000100800 */
[----:B0-----:R-:W-:Y:S04]  /*f160*/  STL.64 [R1+0x28c0], R14 ;  /* 0x0028c00e01007387 */ /* 0x001fe80000100a00 */
[----:B------:R0:W-:Y:S02]  /*f170*/  STL.64 [R1+0x28b8], R12 ;  /* 0x0028b80c01007387 */ /* 0x0001e40000100a00 */
[----:B0-----:R-:W-:Y:S01]  /*f180*/  IMAD.MOV.U32 R12, RZ, RZ, R18 ;  /* 0x000000ffff0c7224 */ /* 0x001fe200078e0012 */
[----:B------:R-:W-:Y:S01]  /*f190*/  MOV R13, R19 ;  /* 0x00000013000d7202 */ /* 0x000fe20000000f00 */
[----:B------:R-:W2:Y:S04]  /*f1a0*/  LDL.LU R18, [R1+0x29a8] ;  /* 0x0029a80001127983 */ /* 0x000ea80000300800 */
[----:B------:R-:W2:Y:S04]  /*f1b0*/  LDL.LU R19, [R1+0x29a4] ;  /* 0x0029a40001137983 */ /* 0x000ea80000300800 */
[----:B------:R-:W-:Y:S04]  /*f1c0*/  STL.64 [R1+0x2928], R12 ;  /* 0x0029280c01007387 */ /* 0x000fe80000100a00 */
[----:B------:R-:W-:Y:S04]  /*f1d0*/  STL.64 [R1+0x1a8], R22 ;  /* 0x0001a81601007387 */ /* 0x000fe80000100a00 */
[----:B------:R0:W-:Y:S04]  /*f1e0*/  STL.64 [R1+0x28c8], R20 ;  /* 0x0028c81401007387 */ /* 0x0001e80000100a00 */
[----:B0-----:R-:W3:Y:S04]  /*f1f0*/  LDL.LU R20, [R1+0xa0] ;  /* 0x0000a00001147983 */ /* 0x001ee80000300800 */
[----:B------:R-:W3:Y:S04]  /*f200*/  LDL.LU R21, [R1+0xa4] ;  /* 0x0000a40001157983 */ /* 0x000ee80000300800 */
[----:B------:R-:W4:Y:S04]  /*f210*/  LDL.LU R22, [R1+0xa8] ;  /* 0x0000a80001167983 */ /* 0x000f280000300800 */
[----:B------:R-:W4:Y:S04]  /*f220*/  LDL.LU R23, [R1+0xac] ;  /* 0x0000ac0001177983 */ /* 0x000f280000300800 */
[----:B----4-:R-:W-:Y:S04]  /*f230*/  STL.64 [R1+0x2938], R22 ;  /* 0x0029381601007387 */ /* 0x010fe80000100a00 */
[----:B---3--:R0:W-:Y:S02]  /*f240*/  STL.64 [R1+0x2930], R20 ;  /* 0x0029301401007387 */ /* 0x0081e40000100a00 */
[----:B0-----:R-:W-:Y:S01]  /*f250*/  IMAD.MOV.U32 R20, RZ, RZ, R8 ;  /* 0x000000ffff147224 */ /* 0x001fe200078e0008 */
[----:B------:R-:W-:Y:S01]  /*f260*/  MOV R21, R9 ;  /* 0x0000000900157202 */ /* 0x000fe20000000f00 */
[----:B------:R-:W3:Y:S04]  /*f270*/  LDL.LU R8, [R1+0x29a0] ;  /* 0x0029a00001087983 */ /* 0x000ee80000300800 */
[----:B------:R-:W4:Y:S04]  /*f280*/  LDL.LU R9, [R1+0x299c] ;  /* 0x00299c0001097983 */ /* 0x000f280000300800 */
[----:B------:R0:W-:Y:S02]  /*f290*/  STL.64 [R1+0x2950], R20 ;  /* 0x0029501401007387 */ /* 0x0001e40000100a00 */
[----:B0-----:R-:W-:Y:S01]  /*f2a0*/  IMAD.MOV.U32 R20, RZ, RZ, R28 ;  /* 0x000000ffff147224 */ /* 0x001fe200078e001c */
[----:B------:R-:W-:Y:S01]  /*f2b0*/  MOV R21, R7 ;  /* 0x0000000700157202 */ /* 0x000fe20000000f00 */
[----:B------:R-:W5:Y:S04]  /*f2c0*/  LDL.LU R28, [R1+0x2998] ;  /* 0x00299800011c7983 */ /* 0x000f680000300800 */
[----:B------:R0:W-:Y:S02]  /*f2d0*/  STL.64 [R1+0x2968], R20 ;  /* 0x0029681401007387 */ /* 0x0001e40000100a00 */
[----:B0-----:R-:W-:Y:S01]  /*f2e0*/  IMAD.MOV.U32 R20, RZ, RZ, R5 ;  /* 0x000000ffff147224 */ /* 0x001fe200078e0005 */
[----:B------:R-:W-:-:S02]  /*f2f0*/  MOV R21, R4 ;  /* 0x0000000400157202 */ /* 0x000fc40000000f00 */
[----:B------:R-:W2:Y:S04]  /*f300*/  LDL.LU R4, [R1] ;  /* 0x0000000001047983 */ /* 0x000ea80000300800 */
[----:B------:R-:W2:Y:S04]  /*f310*/  LDL.LU R5, [R1+0x4] ;  /* 0x0000040001057983 */ /* 0x000ea80000300800 */
[----:B------:R-:W2:Y:S04]  /*f320*/  LDL.LU R6, [R1+0x8] ;  /* 0x0000080001067983 */ /* 0x000ea80000300800 */
[----:B------:R-:W2:Y:S04]  /*f330*/  LDL.LU R7, [R1+0xc] ;  /* 0x00000c0001077983 */ /* 0x000ea80000300800 */
[----:B------:R-:W-:Y:S04]  /*f340*/  STL.64 [R1+0x2980], R20 ;  /* 0x0029801401007387 */ /* 0x000fe80000100a00 */
[----:B------:R-:W2:Y:S04]  /*f350*/  LDL.LU R12, [R1+0x80] ;  /* 0x00008000010c7983 */ /* 0x000ea80000300800 */
[----:B------:R-:W2:Y:S04]  /*f360*/  LDL.LU R13, [R1+0x84] ;  /* 0x00008400010d7983 */ /* 0x000ea80000300800 */
[----:B------:R-:W2:Y:S01]  /*f370*/  LDL.LU R14, [R1+0x88] ;  /* 0x00008800010e7983 */ /* 0x000ea20000300800 */
[----:B-----5:R-:W-:-:S03]  /*f380*/  IMAD.MOV.U32 R15, RZ, RZ, R28 ;  /* 0x000000ffff0f7224 */ /* 0x020fc600078e001c */
[----:B------:R-:W5:Y:S04]  /*f390*/  LDL.LU R28, [R1+0x2994] ;  /* 0x00299400011c7983 */ /* 0x000f680000300800 */
[----:B--2---:R-:W-:Y:S04]  /*f3a0*/  STL.64 [R1+0x2948], R14 ;  /* 0x0029480e01007387 */ /* 0x004fe80000100a00 */
[----:B------:R0:W-:Y:S04]  /*f3b0*/  STL.64 [R1+0x2940], R12 ;  /* 0x0029400c01007387 */ /* 0x0001e80000100a00 */
[----:B0-----:R-:W2:Y:S04]  /*f3c0*/  LDL.LU R12, [R1+0x70] ;  /* 0x00007000010c7983 */ /* 0x001ea80000300800 */
[----:B------:R-:W2:Y:S04]  /*f3d0*/  LDL.LU R13, [R1+0x74] ;  /* 0x00007400010d7983 */ /* 0x000ea80000300800 */
[----:B------:R-:W2:Y:S04]  /*f3e0*/  LDL.LU R14, [R1+0x78] ;  /* 0x00007800010e7983 */ /* 0x000ea80000300800 */
[----:B------:R-:W2:Y:S01]  /*f3f0*/  LDL.LU R15, [R1+0x7c] ;  /* 0x00007c00010f7983 */ /* 0x000ea20000300800 */
[----:B----4-:R-:W-:Y:S01]  /*f400*/  IMAD.MOV.U32 R20, RZ, RZ, R9 ;  /* 0x000000ffff147224 */ /* 0x010fe200078e0009 */
[----:B---3--:R-:W-:-:S07]  /*f410*/  MOV R21, R8 ;  /* 0x0000000800157202 */ /* 0x008fce0000000f00 */
[----:B------:R-:W-:Y:S01]  /*f420*/  HMMA.16816.F32.BF16 R20, R16, R20, R4 ;  /* 0x000000141014723c */ /* 0x000fe20000041804 */
[----:B--2---:R5:W-:Y:S04]  /*f430*/  STL.64 [R1+0x2960], R14 ;  /* 0x0029600e01007387 */ /* 0x004be80000100a00 */
[----:B------:R0:W-:Y:S01]  /*f440*/  STL.64 [R1+0x2958], R12 ;  /* 0x0029580c01007387 */ /* 0x0001e20000100a00 */
[----:B-----5:R-:W-:-:S03]  /*f450*/  MOV R14, R28 ;  /* 0x0000001c000e7202 */ /* 0x020fc60000000f00 */
[----:B0-----:R-:W2:Y:S04]  /*f460*/  LDL.LU R12, [R1+0x10] ;  /* 0x00001000010c7983 */ /* 0x001ea80000300800 */
[----:B------:R-:W2:Y:S04]  /*f470*/  LDL.LU R13, [R1+0x14] ;  /* 0x00001400010d7983 */ /* 0x000ea80000300800 */
[----:B------:R-:W3:Y:S04]  /*f480*/  LDL.LU R28, [R1+0x2990] ;  /* 0x00299000011c7983 */ /* 0x000ee80000300800 */
[----:B------:R-:W4:Y:S03]  /*f490*/  LDL.LU R15, [R1+0x1c] ;  /* 0x00001c00010f7983 */ /* 0x000f260000300800 */
[----:B------:R-:W-:Y:S01]  /*f4a0*/  MOV R9, R20 ;  /* 0x0000001400097202 */ /* 0x000fe20000000f00 */
[----:B------:R-:W-:Y:S01]  /*f4b0*/  IMAD.MOV.U32 R8, RZ, RZ, R21 ;  /* 0x000000ffff087224 */ /* 0x000fe200078e0015 */
[----:B----4-:R-:W-:Y:S04]  /*f4c0*/  STL.64 [R1+0x2978], R14 ;  /* 0x0029780e01007387 */ /* 0x010fe80000100a00 */
[----:B--2---:R0:W-:Y:S04]  /*f4d0*/  STL.64 [R1+0x2970], R12 ;  /* 0x0029700c01007387 */ /* 0x0041e80000100a00 */
[----:B0-----:R-:W2:Y:S04]  /*f4e0*/  LDL.LU R12, [R1+0xd0] ;  /* 0x0000d000010c7983 */ /* 0x001ea80000300800 */
[----:B------:R-:W2:Y:S04]  /*f4f0*/  LDL.LU R13, [R1+0xd4] ;  /* 0x0000d400010d7983 */ /* 0x000ea80000300800 */
[----:B------:R-:W2:Y:S04]  /*f500*/  LDL.LU R14, [R1+0xd8] ;  /* 0x0000d800010e7983 */ /* 0x000ea80000300800 */
[----:B------:R-:W-:Y:S04]  /*f510*/  STL [R1+0x2814], R3 ;  /* 0x0028140301007387 */ /* 0x000fe80000100800 */
[----:B------:R-:W-:Y:S04]  /*f520*/  STL.64 [R1+0x1b8], R26 ;  /* 0x0001b81a01007387 */ /* 0x000fe80000100a00 */
[----:B------:R-:W-:Y:S04]  /*f530*/  STL.64 [R1+0x28d0], R24 ;  /* 0x0028d01801007387 */ /* 0x000fe80000100a00 */
[----:B------:R-:W4:Y:S04]  /*f540*/  LDL.LU.64 R6, [R1+0x2988] ;  /* 0x0029880001067983 */ /* 0x000f280000300a00 */
[----:B------:R-:W2:Y:S01]  /*f550*/  LDL.LU.64 R20, [R1+0x2980] ;  /* 0x0029800001147983 */ /* 0x000ea20000300a00 */
[----:B---3--:R-:W-:Y:S01]  /*f560*/  IMAD.MOV.U32 R15, RZ, RZ, R28 ;  /* 0x000000ffff0f7224 */ /* 0x008fe200078e001c */
[----:B------:R-:W-:Y:S01]  /*f570*/  MOV R5, R22 ;  /* 0x0000001600057202 */ /* 0x000fe20000000f00 */
[----:B------:R-:W-:Y:S01]  /*f580*/  IMAD.MOV.U32 R4, RZ, RZ, R23 ;  /* 0x000000ffff047224 */ /* 0x000fe200078e0017 */
[----:B------:R-:W-:Y:S04]  /*f590*/  STL.64 [R1+0x2900], R8 ;  /* 0x0029000801007387 */ /* 0x000fe80000100a00 */
[----:B------:R-:W-:Y:S01]  /*f5a0*/  STL.64 [R1+0x28f0], R4 ;  /* 0x0028f00401007387 */ /* 0x000fe20000100a00 */
[----:B--2---:R-:W-:Y:S03]  /*f5b0*/  HMMA.16816.F32.BF16 R20, R16, R20, R12 ;  /* 0x000000141014723c */ /* 0x004fe6000004180c */
[----:B------:R-:W2:Y:S04]  /*f5c0*/  LDL.LU.64 R14, [R1+0x2978] ;  /* 0x00297800010e7983 */ /* 0x000ea80000300a00 */
[----:B------:R-:W2:Y:S11]  /*f5d0*/  LDL.LU.64 R12, [R1+0x2970] ;  /* 0x00297000010c7983 */ /* 0x000eb60000300a00 */
[----:B------:R-:W-:Y:S05]  /*f5e0*/  @!UPT UIADD3 URZ, URZ, URZ, URZ ;  /* 0x0000003f3f3ff290 */ /* 0x000fea000fffe03f */
[----:B------:R0:W-:Y:S01]  /*f5f0*/  STL [R1+0xd0], R20 ;  /* 0x0000d01401007387 */ /* 0x0001e20000100800 */
[----:B------:R-:W-:-:S03]  /*f600*/  MOV R29, R21 ;  /* 0x00000015001d7202 */ /* 0x000fc60000000f00 */
[----:B0-----:R-:W2:Y:S01]  /*f610*/  LDL.LU.64 R20, [R1+0x2968] ;  /* 0x0029680001147983 */ /* 0x001ea20000300a00 */
[----:B------:R-:W-:Y:S01]  /*f620*/  MOV R24, R2 ;  /* 0x0000000200187202 */ /* 0x000fe20000000f00 */
[----:B------:R-:W-:Y:S01]  /*f630*/  IMAD.MOV.U32 R25, RZ, RZ, R0 ;  /* 0x000000ffff197224 */ /* 0x000fe200078e0000 */
[----:B------:R-:W-:Y:S01]  /*f640*/  MOV R0, R23 ;  /* 0x0000001700007202 */ /* 0x000fe20000000f00 */
[----:B------:R-:W-:-:S04]  /*f650*/  IMAD.MOV.U32 R2, RZ, RZ, R22 ;  /* 0x000000ffff027224 */ /* 0x000fc800078e0016 */
[----:B------:R-:W-:Y:S04]  /*f660*/  STL [R1+0x2820], R0 ;  /* 0x0028200001007387 */ /* 0x000fe80000100800 */
[----:B------:R-:W-:Y:S04]  /*f670*/  STL [R1+0x281c], R2 ;  /* 0x00281c0201007387 */ /* 0x000fe80000100800 */
[----:B------:R-:W-:Y:S01]  /*f680*/  STL [R1+0x2818], R29 ;  /* 0x0028181d01007387 */ /* 0x000fe20000100800 */
[----:B--2---:R-:W-:Y:S03]  /*f690*/  HMMA.16816.F32.BF16 R20, R16, R20, R12 ;  /* 0x000000141014723c */ /* 0x004fe6000004180c */
[----:B------:R-:W2:Y:S04]  /*f6a0*/  LDL.LU.64 R14, [R1+0x2960] ;  /* 0x00296000010e7983 */ /* 0x000ea80000300a00 */
[----:B------:R-:W2:Y:S11]  /*f6b0*/  LDL.LU.64 R12, [R1+0x2958] ;  /* 0x00295800010c7983 */ /* 0x000eb60000300a00 */
[----:B------:R-:W-:Y:S05]  /*f6c0*/  @!UPT UIADD3 URZ, URZ, URZ, URZ ;  /* 0x0000003f3f3ff290 */ /* 0x000fea000fffe03f */
[----:B------:R0:W-:Y:S01]  /*f6d0*/  STL [R1+0x10], R20 ;  /* 0x0000101401007387 */ /* 0x0001e20000100800 */
[----:B------:R-:W-:-:S03]  /*f6e0*/  IMAD.MOV.U32 R3, RZ, RZ, R21 ;  /* 0x000000ffff037224 */ /* 0x000fc600078e0015 */
[----:B------:R2:W-:Y:S04]  /*f6f0*/  STL [R1+0x1c], R23 ;  /* 0x00001c1701007387 */ /* 0x0005e80000100800 */
[----:B0-----:R-:W2:Y:S01]  /*f700*/  LDL.LU.64 R20, [R1+0x2950] ;  /* 0x0029500001147983 */ /* 0x001ea20000300a00 */
[----:B------:R-:W-:-:S05]  /*f710*/  MOV R28, R22 ;  /* 0x00000016001c7202 */ /* 0x000fca0000000f00 */
[----:B------:R-:W-:Y:S04]  /*f720*/  STL [R1+0x2828], R28 ;  /* 0x0028281c01007387 */ /* 0x000fe80000100800 */
[----:B------:R-:W-:Y:S01]  /*f730*/  STL [R1+0x2824], R3 ;  /* 0x0028240301007387 */ /* 0x000fe20000100800 */
[C---:B--2---:R-:W-:Y:S03]  /*f740*/  HMMA.16816.F32.BF16 R20, R16.reuse, R20, R12 ;  /* 0x000000141014723c */ /* 0x044fe6000004180c */
[----:B------:R-:W2:Y:S04]  /*f750*/  LDL.LU.64 R14, [R1+0x2948] ;  /* 0x00294800010e7983 */ /* 0x000ea80000300a00 */
[----:B------:R-:W2:Y:S11]  /*f760*/  LDL.LU.64 R12, [R1+0x2940] ;  /* 0x00294000010c7983 */ /* 0x000eb60000300a00 */
[----:B------:R-:W-:Y:S06]  /*f770*/  @!UPT UIADD3 URZ, URZ, URZ, URZ ;  /* 0x0000003f3f3ff290 */ /* 0x000fec000fffe03f */
[----:B------:R-:W-:Y:S01]  /*f780*/  IMAD.MOV.U32 R29, RZ, RZ, R23 ;  /* 0x000000ffff1d7224 */ /* 0x000fe200078e0017 */
[----:B------:R-:W-:Y:S01]  /*f790*/  MOV R2, R22 ;  /* 0x0000001600027202 */ /* 0x000fe20000000f00 */
[----:B------:R-:W-:Y:S01]  /*f7a0*/  IMAD.MOV.U32 R0, RZ, RZ, R21 ;  /* 0x000000ffff007224 */ /* 0x000fe200078e0015 */
[----:B------:R0:W-:Y:S04]  /*f7b0*/  STL [R1+0x30], R20 ;  /* 0x0000301401007387 */ /* 0x0001e80000100800 */
[----:B------:R-:W3:Y:S04]  /*f7c0*/  LDL.LU.64 R22, [R1+0x2938] ;  /* 0x0029380001167983 */ /* 0x000ee80000300a00 */
[----:B0-----:R-:W3:Y:S04]  /*f7d0*/  LDL.LU.64 R20, [R1+0x2930] ;  /* 0x0029300001147983 */ /* 0x001ee80000300a00 */
[----:B------:R0:W-:Y:S04]  /*f7e0*/  STL [R1+0x2834], R29 ;  /* 0x0028341d01007387 */ /* 0x0001e80000100800 */
[----:B------:R1:W-:Y:S04]  /*f7f0*/  STL [R1+0x2830], R2 ;  /* 0x0028300201007387 */ /* 0x0003e80000100800 */
[----:B------:R5:W-:Y:S01]  /*f800*/  STL [R1+0x282c], R0 ;  /* 0x00282c0001007387 */ /* 0x000be20000100800 */
[C---:B--2---:R-:W-:Y:S03]  /*f810*/  HMMA.16816.F32.BF16 R24, R16.reuse, R24, R12 ;  /* 0x000000181018723c */ /* 0x044fe6000004180c */
[----:B------:R-:W3:Y:S11]  /*f820*/  LDL.LU.64 R12, [R1+0x2928] ;  /* 0x00292800010c7983 */ /* 0x000ef60000300a00 */
[----:B------:R-:W-:Y:S10]  /*f830*/  @!UPT UIADD3 URZ, URZ, URZ, URZ ;  /* 0x0000003f3f3ff290 */ /* 0x000ff4000fffe03f */
[----:B------:R-:W-:Y:S01]  /*f840*/  IMAD.MOV.U32 R3, RZ, RZ, R27 ;  /* 0x000000ffff037224 */ /* 0x000fe200078e001b */
[----:B------:R-:W-:Y:S01]  /*f850*/  MOV R28, R26 ;  /* 0x0000001a001c7202 */ /* 0x000fe20000000f00 */
[----:B------:R-:W-:Y:S04]  /*f860*/  STL.64 [R1+0x90], R24 ;  /* 0x0000901801007387 */ /* 0x000fe80000100a00 */
[----:B------:R-:W-:Y:S04]  /*f870*/  STL [R1+0x283c], R3 ;  /* 0x00283c0301007387 */ /* 0x000fe80000100800 */
[----:B------:R-:W-:Y:S01]  /*f880*/  STL [R1+0x2838], R28 ;  /* 0x0028381c01007387 */ /* 0x000fe20000100800 */
[----:B---3--:R-:W-:Y:S11]  /*f890*/  HMMA.16816.F32.BF16 R12, R16, R12, R20 ;  /* 0x0000000c100c723c */ /* 0x008ff60000041814 */
[----:B------:R-:W-:Y:S11]  /*f8a0*/  @!UPT UIADD3 URZ, URZ, URZ, URZ ;  /* 0x0000003f3f3ff290 */ /* 0x000ff6000fffe03f */
[----:B------:R-:W-:Y:S01]  /*f8b0*/  @!UPT UIADD3 URZ, URZ, URZ, URZ ;  /* 0x0000003f3f3ff290 */ /* 0x000fe2000fffe03f */
[----:B------:R2:W-:Y:S01]  /*f8c0*/  STL [R1+0xa0], R12 ;  /* 0x0000a00c01007387 */ /* 0x0005e20000100800 */
[----:B0-----:R-:W-:Y:S01]  /*f8d0*/  MOV R29, R13 ;  /* 0x0000000d001d7202 */ /* 0x001fe20000000f00 */
[----:B-1----:R-:W-:Y:S01]  /*f8e0*/  IMAD.MOV.U32 R2, RZ, RZ, R14 ;  /* 0x000000ffff027224 */ /* 0x002fe200078e000e */
[----:B-----5:R-:W-:Y:S01]  /*f8f0*/  MOV R0, R15 ;  /* 0x0000000f00007202 */ /* 0x020fe20000000f00 */
[----:B--2---:R-:W2:Y:S04]  /*f900*/  LDL.LU R12, [R1+0x20] ;  /* 0x00002000010c7983 */ /* 0x004ea80000300800 */
[----:B------:R-:W2:Y:S04]  /*f910*/  LDL.LU R13, [R1+0x24] ;  /* 0x00002400010d7983 */ /* 0x000ea80000300800 */
[----:B------:R-:W3:Y:S04]  /*f920*/  LDL.LU R14, [R1+0x28] ;  /* 0x00002800010e7983 */ /* 0x000ee80000300800 */
[----:B------:R-:W3:Y:S04]  /*f930*/  LDL.LU R15, [R1+0x2c] ;  /* 0x00002c00010f7983 */ /* 0x000ee80000300800 */
[----:B------:R-:W5:Y:S04]  /*f940*/  LDL.LU R8, [R1+0x160] ;  /* 0x0001600001087983 */ /* 0x000f680000300800 */
[----:B------:R-:W5:Y:S01]  /*f950*/  LDL.LU R9, [R1+0x164] ;  /* 0x0001640001097983 */ /* 0x000f620000300800 */
[----:B----4-:R-:W-:Y:S01]  /*f960*/  IMAD.MOV.U32 R4, RZ, RZ, R7 ;  /* 0x000000ffff047224 */ /* 0x010fe200078e0007 */
[----:B------:R-:W-:-:S02]  /*f970*/  MOV R5, R6 ;  /* 0x0000000600057202 */ /* 0x000fc40000000f00 */
[----:B-----5:R0:W-:Y:S04]  /*f980*/  STL.64 [R1+0x2910], R8 ;  /* 0x0029100801007387 */ /* 0x0201e80000100a00 */
[----:B0-----:R-:W4:Y:S04]  /*f990*/  LDL.LU R8, [R1+0x150] ;  /* 0x0001500001087983 */ /* 0x001f280000300800 */
[----:B------:R-:W4:Y:S04]  /*f9a0*/  LDL.LU R9, [R1+0x154] ;  /* 0x0001540001097983 */ /* 0x000f280000300800 */
[----:B------:R0:W-:Y:S04]  /*f9b0*/  STL.64 [R1+0x2908], R4 ;  /* 0x0029080401007387 */ /* 0x0001e80000100a00 */
[----:B0-----:R-:W5:Y:S04]  /*f9c0*/  LDL.LU R4, [R1+0xc0] ;  /* 0x0000c00001047983 */ /* 0x001f680000300800 */
[----:B------:R-:W5:Y:S04]  /*f9d0*/  LDL.LU R5, [R1+0xc4] ;  /* 0x0000c40001057983 */ /* 0x000f680000300800 */
[----:B------:R-:W2:Y:S04]  /*f9e0*/  LDL.LU R6, [R1+0xc8] ;  /* 0x0000c80001067983 */ /* 0x000ea80000300800 */
[----:B------:R-:W2:Y:S04]  /*f9f0*/  LDL.LU R7, [R1+0xcc] ;  /* 0x0000cc0001077983 */ /* 0x000ea80000300800 */
[----:B--2---:R-:W-:Y:S04]  /*fa00*/  STL.64 [R1+0x2920], R6 ;  /* 0x0029200601007387 */ /* 0x004fe80000100a00 */
[----:B-----5:R0:W-:Y:S04]  /*fa10*/  STL.64 [R1+0x2918], R4 ;  /* 0x0029180401007387 */ /* 0x0201e80000100a00 */
[----:B0-----:R-:W4:Y:S04]  /*fa20*/  LDL.LU R4, [R1+0xb0] ;  /* 0x0000b00001047983 */ /* 0x001f280000300800 */
[----:B------:R-:W4:Y:S04]  /*fa30*/  LDL.LU R5, [R1+0xb4] ;  /* 0x0000b40001057983 */ /* 0x000f280000300800 */
[----:B------:R-:W4:Y:S04]  /*fa40*/  LDL.LU R6, [R1+0xb8] ;  /* 0x0000b80001067983 */ /* 0x000f280000300800 */
[----:B------:R-:W4:Y:S04]  /*fa50*/  LDL.LU R7, [R1+0xbc] ;  /* 0x0000bc0001077983 */ /* 0x000f280000300800 */
[----:B---3--:R-:W-:Y:S04]  /*fa60*/  STL.64 [R1+0x28e0], R14 ;  /* 0x0028e00e01007387 */ /* 0x008fe80000100a00 */
[----:B------:R0:W-:Y:S04]  /*fa70*/  STL.64 [R1+0x28d8], R12 ;  /* 0x0028d80c01007387 */ /* 0x0001e80000100a00 */
[----:B0-----:R-:W2:Y:S04]  /*fa80*/  LDL.LU R12, [R1+0x180] ;  /* 0x00018000010c7983 */ /* 0x001ea80000300800 */
[----:B------:R-:W2:Y:S01]  /*fa90*/  LDL.LU R13, [R1+0x184] ;  /* 0x00018400010d7983 */ /* 0x000ea20000300800 */
[----:B------:R-:W-:Y:S01]  /*faa0*/  IMAD.MOV.U32 R20, RZ, RZ, R11 ;  /* 0x000000ffff147224 */ /* 0x000fe200078e000b */
[----:B------:R-:W-:-:S02]  /*fab0*/  MOV R21, R10 ;  /* 0x0000000a00157202 */ /* 0x000fc40000000f00 */
[----:B----4-:R-:W-:Y:S01]  /*fac0*/  HMMA.16816.F32.BF16 R8, R16, R8, R4 ;  /* 0x000000081008723c */ /* 0x010fe20000041804 */
[----:B--2---:R0:W-:Y:S04]  /*fad0*/  STL.64 [R1+0x28f8], R12 ;  /* 0x0028f80c01007387 */ /* 0x0041e80000100a00 */
[----:B0-----:R-:W2:Y:S04]  /*fae0*/  LDL.LU R12, [R1+0x60] ;  /* 0x00006000010c7983 */ /* 0x001ea80000300800 */
[----:B------:R-:W2:Y:S04]  /*faf0*/  LDL.LU R13, [R1+0x64] ;  /* 0x00006400010d7983 */ /* 0x000ea80000300800 */
[----:B------:R-:W2:Y:S04]  /*fb00*/  LDL.LU R14, [R1+0x68] ;  /* 0x00006800010e7983 */ /* 0x000ea80000300800 */
[----:B------:R-:W2:Y:S04]  /*fb10*/  LDL.LU R15, [R1+0x6c] ;  /* 0x00006c00010f7983 */ /* 0x000ea80000300800 */
[----:B------:R0:W-:Y:S04]  /*fb20*/  STL.64 [R1+0x28e8], R20 ;  /* 0x0028e81401007387 */ /* 0x0001e80000100a00 */
[----:B0-----:R-:W3:Y:S04]  /*fb30*/  LDL.LU R20, [R1+0x50] ;  /* 0x0000500001147983 */ /* 0x001ee80000300800 */
[----:B------:R-:W3:Y:S04]  /*fb40*/  LDL.LU R21, [R1+0x54] ;  /* 0x0000540001157983 */ /* 0x000ee80000300800 */
[----:B------:R-:W3:Y:S04]  /*fb50*/  LDL.LU R22, [R1+0x58] ;  /* 0x0000580001167983 */ /* 0x000ee80000300800 */
[----:B------:R-:W3:Y:S04]  /*fb60*/  LDL.LU R23, [R1+0x5c] ;  /* 0x00005c0001177983 */ /* 0x000ee80000300800 */
[----:B------:R-:W4:Y:S04]  /*fb70*/  LDL.LU R24, [R1+0x40] ;  /* 0x0000400001187983 */ /* 0x000f280000300800 */
[----:B------:R-:W4:Y:S04]  /*fb80*/  LDL.LU R25, [R1+0x44] ;  /* 0x0000440001197983 */ /* 0x000f280000300800 */
[----:B------:R-:W4:Y:S04]  /*fb90*/  LDL.LU R26, [R1+0x48] ;  /* 0x00004800011a7983 */ /* 0x000f280000300800 */
[----:B------:R-:W4:Y:S04]  /*fba0*/  LDL.LU R27, [R1+0x4c] ;  /* 0x00004c00011b7983 */ /* 0x000f280000300800 */
[----:B------:R-:W-:Y:S04]  /*fbb0*/  STL [R1+0x2848], R0 ;  /* 0x0028480001007387 */ /* 0x000fe80000100800 */
[----:B------:R-:W-:Y:S04]  /*fbc0*/  STL [R1+0x2844], R2 ;  /* 0x0028440201007387 */ /* 0x000fe80000100800 */
[----:B------:R-:W-:Y:S04]  /*fbd0*/  STL [R1+0x2840], R29 ;  /* 0x0028401d01007387 */ /* 0x000fe80000100800 */
[----:B------:R-:W5:Y:S04]  /*fbe0*/  LDL.LU.64 R6, [R1+0x2920] ;  /* 0x0029200001067983 */ /* 0x000f680000300a00 */
[----:B------:R-:W5:Y:S04]  /*fbf0*/  LDL.LU.64 R4, [R1+0x2918] ;  /* 0x0029180001047983 */ /* 0x000f680000300a00 */
[----:B------:R0:W-:Y:S04]  /*fc00*/  STL.64 [R1+0xb0], R8 ;  /* 0x0000b00801007387 */ /* 0x0001e80000100a00 */
[----:B0-----:R-:W5:Y:S01]  /*fc10*/  LDL.LU.64 R8, [R1+0x2910] ;  /* 0x0029100001087983 */ /* 0x001f620000300a00 */
[----:B------:R-:W-:Y:S01]  /*fc20*/  MOV R28, R11 ;  /* 0x0000000b001c7202 */ /* 0x000fe20000000f00 */
[----:B------:R-:W-:-:S04]  /*fc30*/  IMAD.MOV.U32 R3, RZ, RZ, R10 ;  /* 0x000000ffff037224 */ /* 0x000fc800078e000a */
[----:B------:R-:W-:Y:S04]  /*fc40*/  STL [R1+0x2850], R28 ;  /* 0x0028501c01007387 */ /* 0x000fe80000100800 */
[----:B------:R-:W-:Y:S01]  /*fc50*/  STL [R1+0x284c], R3 ;  /* 0x00284c0301007387 */ /* 0x000fe20000100800 */
[C---:B-----5:R-:W-:Y:S03]  /*fc60*/  HMMA.16816.F32.BF16 R8, R16.reuse, R8, R4 ;  /* 0x000000081008723c */ /* 0x060fe60000041804 */
[----:B------:R-:W2:Y:S11]  /*fc70*/  LDL.LU.64 R4, [R1+0x2908] ;  /* 0x0029080001047983 */ /* 0x000eb60000300a00 */
[----:B------:R-:W-:Y:S09]  /*fc80*/  @!UPT UIADD3 URZ, URZ, URZ, URZ ;  /* 0x0000003f3f3ff290 */ /* 0x000ff2000fffe03f */
[----:B------:R0:W-:Y:S01]  /*fc90*/  STL [R1+0xe0], R8 ;  /* 0x0000e00801007387 */ /* 0x0001e20000100800 */
[----:B------:R-:W-:Y:S01]  /*fca0*/  IMAD.MOV.U32 R29, RZ, RZ, R11 ;  /* 0x000000ffff1d7224 */ /* 0x000fe200078e000b */
[----:B------:R-:W-:Y:S01]  /*fcb0*/  MOV R2, R10 ;  /* 0x0000000a00027202 */ /* 0x000fe20000000f00 */
[----:B------:R-:W-:Y:S02]  /*fcc0*/  IMAD.MOV.U32 R0, RZ, RZ, R9 ;  /* 0x000000ffff007224 */ /* 0x000fe400078e0009 */
[----:B0-----:R-:W5:Y:S04]  /*fcd0*/  LDL.LU.64 R8, [R1+0x2900] ;  /* 0x0029000001087983 */ /* 0x001f680000300a00 */
[----:B------:R-:W3:Y:S04]  /*fce0*/  LDL.LU R10, [R1+0x1d8] ;  /* 0x0001d800010a7983 */ /* 0x000ee80000300800 */
[----:B------:R-:W3:Y:S04]  /*fcf0*/  LDL.LU R11, [R1+0x1dc] ;  /* 0x0001dc00010b7983 */ /* 0x000ee80000300800 */
[----:B------:R-:W-:Y:S04]  /*fd00*/  STL [R1+0x285c], R29 ;  /* 0x00285c1d01007387 */ /* 0x000fe80000100800 */
[----:B------:R-:W-:Y:S04]  /*fd10*/  STL [R1+0x2858], R2 ;  /* 0x0028580201007387 */ /* 0x000fe80000100800 */
[----:B------:R-:W-:Y:S01]  /*fd20*/  STL [R1+0x2854], R0 ;  /* 0x0028540001007387 */ /* 0x000fe20000100800 */
[C---:B--2---:R-:W-:Y:S03]  /*fd30*/  HMMA.16816.F32.BF16 R4, R16.reuse, R4, R12 ;  /* 0x000000041004723c */ /* 0x044fe6000004180c */
[----:B------:R-:W3:Y:S11]  /*fd40*/  LDL.LU.64 R12, [R1+0x28f8] ;  /* 0x0028f800010c7983 */ /* 0x000ef60000300a00 */
[----:B------:R-:W-:Y:S09]  /*fd50*/  @!UPT UIADD3 URZ, URZ, URZ, URZ ;  /* 0x0000003f3f3ff290 */ /* 0x000ff2000fffe03f */
[----:B------:R0:W-:Y:S01]  /*fd60*/  STL.64 [R1+0x80], R4 ;  /* 0x0000800401007387 */ /* 0x0001e20000100a00 */
[----:B------:R-:W-:Y:S01]  /*fd70*/  IMAD.MOV.U32 R3, RZ, RZ, R7 ;  /* 0x000000ffff037224 */ /* 0x000fe200078e0007 */
[----:B------:R-:W-:Y:S02]  /*fd80*/  MOV R28, R6 ;  /* 0x00000006001c7202 */ /* 0x000fe40000000f00 */
[----:B0-----:R-:W2:Y:S04]  /*fd90*/  LDL.LU.64 R4, [R1+0x28f0] ;  /* 0x0028f00001047983 */ /* 0x001ea80000300a00 */
[----:B------:R-:W2:Y:S04]  /*fda0*/  LDL.LU R6, [R1+0x1e8] ;  /* 0x0001e80001067983 */ /* 0x000ea80000300800 */
[----:B------:R-:W2:Y:S04]  /*fdb0*/  LDL.LU R7, [R1+0x1ec] ;  /* 0x0001ec0001077983 */ /* 0x000ea80000300800 */
[----:B------:R-:W-:Y:S04]  /*fdc0*/  STL [R1+0x2864], R3 ;  /* 0x0028640301007387 */ /* 0x000fe80000100800 */
[----:B------:R-:W-:Y:S01]  /*fdd0*/  STL [R1+0x2860], R28 ;  /* 0x0028601c01007387 */ /* 0x000fe20000100800 */
[C---:B---3--:R-:W-:Y:S03]  /*fde0*/  HMMA.16816.F32.BF16 R12, R16.reuse, R12, R20 ;  /* 0x0000000c100c723c */ /* 0x048fe60000041814 */
[----:B------:R-:W4:Y:S11]  /*fdf0*/  LDL.LU.64 R20, [R1+0x28e8] ;  /* 0x0028e80001147983 */ /* 0x000f360000300a00 */
[----:B------:R-:W-:Y:S10]  /*fe00*/  @!UPT UIADD3 URZ, URZ, URZ, URZ ;  /* 0x0000003f3f3ff290 */ /* 0x000ff4000fffe03f */
[----:B------:R-:W-:Y:S01]  /*fe10*/  MOV R0, R15 ;  /* 0x0000000f00007202 */ /* 0x000fe20000000f00 */
[----:B------:R-:W-:Y:S01]  /*fe20*/  IMAD.MOV.U32 R2, RZ, RZ, R14 ;  /* 0x000000ffff027224 */ /* 0x000fe200078e000e */
[----:B------:R-:W-:Y:S01]  /*fe30*/  MOV R29, R13 ;  /* 0x0000000d001d7202 */ /* 0x000fe20000000f00 */
[----:B------:R0:W-:Y:S04]  /*fe40*/  STL [R1+0x70], R12 ;  /* 0x0000700c01007387 */ /* 0x0001e80000100800 */
[----:B------:R-:W3:Y:S04]  /*fe50*/  LDL.LU.64 R14, [R1+0x28e0] ;  /* 0x0028e000010e7983 */ /* 0x000ee80000300a00 */
[----:B0-----:R-:W3:Y:S04]  /*fe60*/  LDL.LU.64 R12, [R1+0x28d8] ;  /* 0x0028d800010c7983 */ /* 0x001ee80000300a00 */
[----:B------:R-:W-:Y:S04]  /*fe70*/  STL [R1+0x2870], R0 ;  /* 0x0028700001007387 */ /* 0x000fe80000100800 */
[----:B------:R-:W-:Y:S04]  /*fe80*/  STL [R1+0x286c], R2 ;  /* 0x00286c0201007387 */ /* 0x000fe80000100800 */
[----:B------:R-:W-:Y:S01]  /*fe90*/  STL [R1+0x2868], R29 ;  /* 0x0028681d01007387 */ /* 0x000fe20000100800 */
[C---:B----4-:R-:W-:Y:S03]  /*fea0*/  HMMA.16816.F32.BF16 R20, R16.reuse, R20, R24 ;  /* 0x000000141014723c */ /* 0x050fe60000041818 */
[----:B------:R-:W4:Y:S11]  /*feb0*/  LDL.LU.64 R24, [R1+0x28d0] ;  /* 0x0028d00001187983 */ /* 0x000f360000300a00 */
[----:B------:R-:W-:Y:S09]  /*fec0*/  @!UPT UIADD3 URZ, URZ, URZ, URZ ;  /* 0x0000003f3f3ff290 */ /* 0x000ff2000fffe03f */
[----:B------:R0:W-:Y:S04]  /*fed0*/  STL.64 [R1+0x60], R20 ;  /* 0x0000601401007387 */ /* 0x0001e80000100a00 */
[----:B0-----:R-:W3:Y:S01]  /*fee0*/  LDL.LU.64 R20, [R1+0x28c8] ;  /* 0x0028c80001147983 */ /* 0x001ee20000300a00 */
[----:B------:R-:W-:Y:S01]  /*fef0*/  IMAD.MOV.U32 R3, RZ, RZ, R22 ;  /* 0x000000ffff037224 */ /* 0x000fe200078e0016 */
[----:B------:R-:W-:Y:S02]  /*ff00*/  MOV R28, R23 ;  /* 0x00000017001c7202 */ /* 0x000fe40000000f00 */
[C---:B---3--:R-:W-:Y:S01]  /*ff10*/  HMMA.16816.F32.BF16 R20, R16.reuse, R20, R12 ;  /* 0x000000141014723c */ /* 0x048fe2000004180c */
[----:B------:R-:W3:Y:S04]  /*ff20*/  LDL.LU.64 R14, [R1+0x28c0] ;  /* 0x0028c000010e7983 */ /* 0x000ee80000300a00 */
[----:B------:R-:W3:Y:S11]  /*ff30*/  LDL.LU.64 R12, [R1+0x28b8] ;  /* 0x0028b800010c7983 */ /* 0x000ef60000300a00 */
[----:B------:R-:W-:Y:S07]  /*ff40*/  @!UPT UIADD3 URZ, URZ, URZ, URZ ;  /* 0x0000003f3f3ff290 */ /* 0x000fee000fffe03f */
[----:B------:R0:W-:Y:S01]  /*ff50*/  STL [R1+0x40], R20 ;  /* 0x0000401401007387 */ /* 0x0001e20000100800 */
[----:B------:R-:W-:Y:S01]  /*ff60*/  MOV R2, R22 ;  /* 0x0000001600027202 */ /* 0x000fe20000000f00 */
[----:B------:R-:W-:Y:S02]  /*ff70*/  IMAD.MOV.U32 R29, RZ, RZ, R23 ;  /* 0x000000ffff1d7224 */ /* 0x000fe400078e0017 */
[----:B------:R-:W-:Y:S01]  /*ff80*/  IMAD.MOV.U32 R0, RZ, RZ, R21 ;  /* 0x000000ffff007224 */ /* 0x000fe200078e0015 */
[----:B------:R-:W4:Y:S04]  /*ff90*/  LDL.LU.64 R22, [R1+0x28b0] ;  /* 0x0028b00001167983 */ /* 0x000f280000300a00 */
[----:B0-----:R-:W4:Y:S04]  /*ffa0*/  LDL.LU.64 R20, [R1+0x28a8] ;  /* 0x0028a80001147983 */ /* 0x001f280000300a00 */
[----:B------:R-:W3:Y:S01]  /*ffb0*/  LDL.LU.64 R26, [R1+0x28a0] ;  /* 0x0028a000011a7983 */ /* 0x000ee20000300a00 */
[----:B----4-:R-:W-:Y:S03]  /*ffc0*/  HMMA.16816.F32.BF16 R16, R16, R24, R20 ;  /* 0x000000181010723c */ /* 0x010fe60000041814 */
[----:B------:R-:W3:Y:S04]  /*ffd0*/  LDL.LU.64 R24, [R1+0x2898] ;  /* 0x0028980001187983 */ /* 0x000ee80000300a00 */
[----:B------:R-:W4:Y:S04]  /*ffe0*/  LDL.LU R22, [R1+0xf8] ;  /* 0x0000f80001167983 */ /* 0x000f280000300800 */
[----:B------:R-:W4:Y:S11]  /*fff0*/  LDL.LU R23, [R1+0xfc] ;  /* 0x0000fc0001177983 */ /* 0x000f360000300800 */
[----:B------:R-:W-:Y:S01]  /*10000*/  @!UPT UIADD3 URZ, URZ, URZ, URZ ;  /* 0x0000003f3f3ff290 */ /* 0x000fe2000fffe03f */
[----:B------:R-:W-:Y:S04]  /*10010*/  STL.64 [R1+0x2700], R18 ;  /* 0x0027001201007387 */ /* 0x000fe80000100a00 */
[----:B------:R5:W-:Y:S02]  /*10020*/  STL.64 [R1+0x26f8], R16 ;  /* 0x0026f81001007387 */ /* 0x000be40000100a00 */
[----:B-----5:R-:W-:Y:S01]  /*10030*/  MOV R16, R9 ;  /* 0x0000000900107202 */ /* 0x020fe20000000f00 */
[----:B------:R-:W-:Y:S01]  /*10040*/  IMAD.MOV.U32 R17, RZ, RZ, R8 ;  /* 0x000000ffff117224 */ /* 0x000fe200078e0008 */
[C---:B---3--:R-:W-:Y:S01]  /*10050*/  HMMA.16816.F32.BF16 R24, R12.reuse, R10, R24 ;  /* 0x0000000a0c18723c */ /* 0x048fe20000041818 */
[----:B------:R-:W3:Y:S04]  /*10060*/  LDL.LU.64 R10, [R1+0x2890] ;  /* 0x00289000010a7983 */ /* 0x000ee80000300a00 */
[----:B------:R-:W3:Y:S01]  /*10070*/  LDL.LU.64 R8, [R1+0x2888] ;  /* 0x0028880001087983 */ /* 0x000ee20000300a00 */
[----:B--2---:R-:W-:Y:S01]  /*10080*/  MOV R18, R5 ;  /* 0x0000000500127202 */ /* 0x004fe20000000f00 */
[----:B------:R-:W-:Y:S11]  /*10090*/  IMAD.MOV.U32 R19, RZ, RZ, R4 ;  /* 0x000000ffff137224 */ /* 0x000ff600078e0004 */
[----:B------:R-:W-:Y:S05]  /*100a0*/  @!UPT UIADD3 URZ, URZ, URZ, URZ ;  /* 0x0000003f3f3ff290 */ /* 0x000fea000fffe03f */
[----:B------:R0:W-:Y:S04]  /*100b0*/  STL.64 [R1+0x26f0], R26 ;  /* 0x0026f01a01007387 */ /* 0x0001e80000100a00 */
[----:B------:R-:W-:Y:S04]  /*100c0*/  STL.64 [R1+0x26e8], R24 ;  /* 0x0026e81801007387 */ /* 0x000fe80000100a00 */
[----:B0-----:R-:W2:Y:S04]  /*100d0*/  LDL.LU R26, [R1+0x1c8] ;  /* 0x0001c800011a7983 */ /* 0x001ea80000300800 */
[----:B------:R-:W2:Y:S01]  /*100e0*/  LDL.LU R27, [R1+0x1cc] ;  /* 0x0001cc00011b7983 */ /* 0x000ea20000300800 */
[C---:B---3--:R-:W-:Y:S03]  /*100f0*/  HMMA.16816.F32.BF16 R8, R12.reuse, R6, R8 ;  /* 0x000000060c08723c */ /* 0x048fe60000041808 */
[----:B------:R-:W2:Y:S04]  /*10100*/  LDL.LU.64 R6, [R1+0x2880] ;  /* 0x0028800001067983 */ /* 0x000ea80000300a00 */
[----:B------:R-:W2:Y:S01]  /*10110*/  LDL.LU.64 R4, [R1+0x2878] ;  /* 0x0028780001047983 */ /* 0x000ea20000300a00 */
[C---:B----4-:R-:W-:Y:S11]  /*10120*/  HMMA.16816.F32.BF16 R16, R12.reuse, R22, R16 ;  /* 0x000000160c10723c */ /* 0x050ff60000041810 */
[----:B------:R-:W-:Y:S04]  /*10130*/  @!UPT UIADD3 URZ, URZ, URZ, URZ ;  /* 0x0000003f3f3ff290 */ /* 0x000fe8000fffe03f */
[----:B------:R-:W-:Y:S01]  /*10140*/  STL [R1+0x26e4], R11 ;  /* 0x0026e40b01007387 */ /* 0x000fe20000100800 */
[----:B--2---:R-:W-:Y:S11]  /*10150*/  HMMA.16816.F32.BF16 R4, R12, R26, R4 ;  /* 0x0000001a0c04723c */ /* 0x004ff60000041804 */
[----:B------:R-:W-:Y:S11]  /*10160*/  @!UPT UIADD3 URZ, URZ, URZ, URZ ;  /* 0x0000003f3f3ff290 */ /* 0x000ff6000fffe03f */
[----:B------:R-:W-:Y:S01]  /*10170*/  @!UPT UIADD3 URZ, URZ, URZ, URZ ;  /* 0x0000003f3f3ff290 */ /* 0x000fe2000fffe03f */
[----:B------:R-:W-:Y:S04]  /*10180*/  STL [R1+0x26e0], R5 ;  /* 0x0026e00501007387 */ /* 0x000fe80000100800 */
[----:B------:R-:W-:Y:S04]  /*10190*/  STL [R1+0x26dc], R6 ;  /* 0x0026dc0601007387 */ /* 0x000fe80000100800 */
[----:B------:R-:W-:Y:S04]  /*101a0*/  STL [R1+0x26d8], R7 ;  /* 0x0026d80701007387 */ /* 0x000fe80000100800 */
[----:B------:R-:W-:Y:S04]  /*101b0*/  STL.64 [R1+0x2808], R14 ;  /* 0x0028080e01007387 */ /* 0x000fe80000100a00 */
[----:B------:R-:W-:Y:S04]  /*101c0*/  STL.64 [R1+0x2800], R12 ;  /* 0x0028000c01007387 */ /* 0x000fe80000100a00 */
[----:B------:R-:W-:Y:S04]  /*101d0*/  STL.64 [R1], R16 ;  /* 0x0000001001007387 */ /* 0x000fe80000100a00 */
[----:B------:R0:W-:Y:S04]  /*101e0*/  STL.64 [R1+0x8], R18 ;  /* 0x0000081201007387 */ /* 0x0001e80000100a00 */
[----:B0-----:R-:W2:Y:S04]  /*101f0*/  LDL.LU R18, [R1+0x1a8] ;  /* 0x0001a80001127983 */ /* 0x001ea80000300800 */
[----:B------:R-:W2:Y:S04]  /*10200*/  LDL.LU R19, [R1+0x1ac] ;  /* 0x0001ac0001137983 */ /* 0x000ea80000300800 */
[----:B--2---:R0:W-:Y:S04]  /*10210*/  STL.64 [R1+0x2710], R18 ;  /* 0x0027101201007387 */ /* 0x0041e80000100a00 */
[----:B------:R-:W2:Y:S04]  /*10220*/  LDL.LU R26, [R1+0x1b8] ;  /* 0x0001b800011a7983 */ /* 0x000ea80000300800 */
[----:B------:R-:W2:Y:S04]  /*10230*/  LDL.LU R27, [R1+0x1bc] ;  /* 0x0001bc00011b7983 */ /* 0x000ea80000300800 */
[----:B0-----:R-:W3:Y:S04]  /*10240*/  LDL.LU R18, [R1+0x198] ;  /* 0x0001980001127983 */ /* 0x001ee80000300800 */
[----:B------:R-:W3:Y:S01]  /*10250*/  LDL.LU R19, [R1+0x19c] ;  /* 0x00019c0001137983 */ /* 0x000ee20000300800 */
[----:B------:R-:W-:-:S03]  /*10260*/  MOV R25, R0 ;  /* 0x0000000000197202 */ /* 0x000fc60000000f00 */
[----:B---3--:R-:W-:Y:S04]  /*10270*/  STL.64 [R1+0x2728], R18 ;  /* 0x0027281201007387 */ /* 0x008fe80000100a00 */
[----:B--2---:R0:W-:Y:S04]  /*10280*/  STL.64 [R1+0x2708], R26 ;  /* 0x0027081a01007387 */ /* 0x0041e80000100a00 */
[----:B------:R-:W2:Y:S04]  /*10290*/  LDL.LU R24, [R1+0x40] ;  /* 0x0000400001187983 */ /* 0x000ea80000300800 */
[----:B------:R-:W3:Y:S01]  /*102a0*/  LDL.LU R0, [R1+0x2870] ;  /* 0x0028700001007983 */ /* 0x000ee20000300800 */
[----:B0-----:R-:W-:Y:S01]  /*102b0*/  IMAD.MOV.U32 R26, RZ, RZ, R2 ;  /* 0x000000ffff1a7224 */ /* 0x001fe200078e0002 */
[----:B------:R-:W-:-:S02]  /*102c0*/  MOV R27, R29 ;  /* 0x0000001d001b7202 */ /* 0x000fc40000000f00 */
[----:B------:R-:W4:Y:S04]  /*102d0*/  LDL.LU R2, [R1+0x286c] ;  /* 0x00286c0001027983 */ /* 0x000f280000300800 */
[----:B------:R-:W5:Y:S04]  /*102e0*/  LDL.LU R29, [R1+0x2868] ;  /* 0x00286800011d7983 */ /* 0x000f680000300800 */
[----:B------:R-:W2:Y:S04]  /*102f0*/  LDL.LU R18, [R1+0x188] ;  /* 0x0001880001127983 */ /* 0x000ea80000300800 */
[----:B------:R-:W2:Y:S04]  /*10300*/  LDL.LU R19, [R1+0x18c] ;  /* 0x00018c0001137983 */ /* 0x000ea80000300800 */
[----:B--2---:R-:W-:Y:S04]  /*10310*/  STL.64 [R1+0x2740], R18 ;  /* 0x0027401201007387 */ /* 0x004fe80000100a00 */
[----:B------:R0:W-:Y:S04]  /*10320*/  STL.64 [R1+0x2720], R26 ;  /* 0x0027201a01007387 */ /* 0x0001e80000100a00 */
[----:B------:R1:W-:Y:S01]  /*10330*/  STL.64 [R1+0x2718], R24 ;  /* 0x0027181801007387 */ /* 0x0003e20000100a00 */
[----:B0-----:R-:W-:Y:S01]  /*10340*/  IMAD.MOV.U32 R26, RZ, RZ, R3 ;  /* 0x000000ffff1a7224 */ /* 0x001fe200078e0003 */
[----:B------:R-:W-:-:S02]  /*10350*/  MOV R27, R28 ;  /* 0x0000001c001b7202 */ /* 0x000fc40000000f00 */
        /* <DEDUP_REMOVED lines=9> */
[----:B----4-:R-:W-:Y:S01]  /*103f0*/  MOV R26, R2 ;  /* 0x00000002001a7202 */ /* 0x010fe20000000f00 */
[----:B---3--:R-:W-:-:S02]  /*10400*/  IMAD.MOV.U32 R27, RZ, RZ, R0 ;  /* 0x000000ffff1b7224 */ /* 0x008fc400078e0000 */
[----:B0-----:R-:W2:Y:S01]  /*10410*/  LDL.LU R24, [R1+0x70] ;  /* 0x0000700001187983 */ /* 0x001ea20000300800 */
[----:B-----5:R-:W-:-:S03]  /*10420*/  IMAD.MOV.U32 R25, RZ, RZ, R29 ;  /* 0x000000ffff197224 */ /* 0x020fc600078e001d */
        /* <DEDUP_REMOVED lines=12> */
[----:B------:R-:W-:-:S02]  /*104f0*/  IMAD.MOV.U32 R27, RZ, RZ, R3 ;  /* 0x000000ffff1b7224 */ /* 0x000fc400078e0003 */
        /* <DEDUP_REMOVED lines=9> */
[----:B----4-:R-:W-:Y:S01]  /*10590*/  IMAD.MOV.U32 R26, RZ, RZ, R2 ;  /* 0x000000ffff1a7224 */ /* 0x010fe200078e0002 */
[----:B---3--:R-:W-:-:S02]  /*105a0*/  MOV R27, R29 ;  /* 0x0000001d001b7202 */ /* 0x008fc40000000f00 */
[----:B0-----:R-:W2:Y:S01]  /*105b0*/  LDL.LU R24, [R1+0xe0] ;  /* 0x0000e00001187983 */ /* 0x001ea20000300800 */
[----:B-----5:R-:W-:-:S03]  /*105c0*/  MOV R25, R0 ;  /* 0x0000000000197202 */ /* 0x020fc60000000f00 */
        /* <DEDUP_REMOVED lines=22> */
[----:B------:R-:W-:Y:S04]  /*10730*/  STL.64 [R1+0x2798], R26 ;  /* 0x0027981a01007387 */ /* 0x000fe80000100a00 */
[----:B------:R0:W-:Y:S04]  /*10740*/  STL.64 [R1+0x2790], R24 ;  /* 0x0027901801007387 */ /* 0x0001e80000100a00 */
[----:B0-----:R-:W2:Y:S01]  /*10750*/  LDL.LU R24, [R1+0xa0] ;  /* 0x0000a00001187983 */ /* 0x001ea20000300800 */
[----:B----4-:R-:W-:Y:S01]  /*10760*/  MOV R26, R2 ;  /* 0x00000002001a7202 */ /* 0x010fe20000000f00 */
[----:B---3--:R-:W-:-:S02]  /*10770*/  IMAD.MOV.U32 R27, RZ, RZ, R0 ;  /* 0x000000ffff1b7224 */ /* 0x008fc400078e0000 */
[----:B-----5:R-:W-:Y:S02]  /*10780*/  IMAD.MOV.U32 R25, RZ, RZ, R29 ;  /* 0x000000ffff197224 */ /* 0x020fe400078e001d */
[----:B------:R-:W3:Y:S04]  /*10790*/  LDL.LU R29, [R1+0x2834] ;  /* 0x00283400011d7983 */ /* 0x000ee80000300800 */
[----:B------:R-:W4:Y:S04]  /*107a0*/  LDL.LU R2, [R1+0x2830] ;  /* 0x0028300001027983 */ /* 0x000f280000300800 */
[----:B------:R-:W5:Y:S04]  /*107b0*/  LDL.LU R0, [R1+0x282c] ;  /* 0x00282c0001007983 */ /* 0x000f680000300800 */
[----:B------:R-:W-:Y:S04]  /*107c0*/  STL.64 [R1+0x27b0], R26 ;  /* 0x0027b01a01007387 */ /* 0x000fe80000100a00 */
[----:B--2---:R0:W-:Y:S04]  /*107d0*/  STL.64 [R1+0x27a8], R24 ;  /* 0x0027a81801007387 */ /* 0x0041e80000100a00 */
[----:B0-----:R-:W2:Y:S04]  /*107e0*/  LDL.LU R24, [R1+0x90] ;  /* 0x0000900001187983 */ /* 0x001ea80000300800 */
[----:B------:R-:W2:Y:S01]  /*107f0*/  LDL.LU R25, [R1+0x94] ;  /* 0x0000940001197983 */ /* 0x000ea20000300800 */
[----:B------:R-:W-:Y:S01]  /*10800*/  MOV R26, R28 ;  /* 0x0000001c001a7202 */ /* 0x000fe20000000f00 */
[----:B------:R-:W-:-:S02]  /*10810*/  IMAD.MOV.U32 R27, RZ, RZ, R3 ;  /* 0x000000ffff1b7224 */ /* 0x000fc400078e0003 */
[----:B------:R-:W3:Y:S04]  /*10820*/  LDL.LU R28, [R1+0x2828] ;  /* 0x00282800011c7983 */ /* 0x000ee80000300800 */
[----:B------:R-:W3:Y:S04]  /*10830*/  LDL.LU R3, [R1+0x2824] ;  /* 0x0028240001037983 */ /* 0x000ee80000300800 */
[----:B------:R-:W-:Y:S04]  /*10840*/  STL.64 [R1+0x27c8], R26 ;  /* 0x0027c81a01007387 */ /* 0x000fe80000100a00 */
[----:B--2---:R0:W-:Y:S04]  /*10850*/  STL.64 [R1+0x27c0], R24 ;  /* 0x0027c01801007387 */ /* 0x0041e80000100a00 */
[----:B0-----:R-:W2:Y:S01]  /*10860*/  LDL.LU R24, [R1+0x30] ;  /* 0x0000300001187983 */ /* 0x001ea20000300800 */
[----:B----4-:R-:W-:Y:S01]  /*10870*/  IMAD.MOV.U32 R26, RZ, RZ, R2 ;  /* 0x000000ffff1a7224 */ /* 0x010fe200078e0002 */
[----:B---3--:R-:W-:-:S02]  /*10880*/  MOV R27, R29 ;  /* 0x0000001d001b7202 */ /* 0x008fc40000000f00 */
[----:B-----5:R-:W-:Y:S02]  /*10890*/  MOV R25, R0 ;  /* 0x0000000000197202 */ /* 0x020fe40000000f00 */
[----:B------:R-:W3:Y:S04]  /*108a0*/  LDL.LU R0, [R1+0x2820] ;  /* 0x0028200001007983 */ /* 0x000ee80000300800 */
[----:B------:R-:W4:Y:S04]  /*108b0*/  LDL.LU R2, [R1+0x281c] ;  /* 0x00281c0001027983 */ /* 0x000f280000300800 */
[----:B------:R-:W5:Y:S04]  /*108c0*/  LDL.LU R29, [R1+0x2818] ;  /* 0x00281800011d7983 */ /* 0x000f680000300800 */
[----:B------:R0:W-:Y:S02]  /*108d0*/  STL.64 [R1+0x27e0], R26 ;  /* 0x0027e01a01007387 */ /* 0x0001e40000100a00 */
[----:B0-----:R-:W-:-:S02]  /*108e0*/  MOV R26, R28 ;  /* 0x0000001c001a7202 */ /* 0x001fc40000000f00 */
[----:B--2---:R0:W-:Y:S04]  /*108f0*/  STL.64 [R1+0x27d8], R24 ;  /* 0x0027d81801007387 */ /* 0x0041e80000100a00 */
[----:B0-----:R-:W2:Y:S01]  /*10900*/  LDL.LU R24, [R1+0x10] ;  /* 0x0000100001187983 */ /* 0x001ea20000300800 */
[----:B------:R-:W-:-:S03]  /*10910*/  IMAD.MOV.U32 R25, RZ, RZ, R3 ;  /* 0x000000ffff197224 */ /* 0x000fc600078e0003 */
[----:B------:R-:W2:Y:S04]  /*10920*/  LDL.LU R3, [R1+0x2814] ;  /* 0x0028140001037983 */ /* 0x000ea80000300800 */
[----:B------:R-:W3:Y:S04]  /*10930*/  LDL.LU R28, [R1+0x2810] ;  /* 0x00281000011c7983 */ /* 0x000ee80000300800 */
[----:B------:R-:W4:Y:S04]  /*10940*/  LDL.LU R27, [R1+0x1c] ;  /* 0x00001c00011b7983 */ /* 0x000f280000300800 */
[----:B--2---:R-:W-:Y:S04]  /*10950*/  LDSM.16.MT88.4 R20, [R3+0x10000] ;  /* 0x010000000314783b */ /* 0x004fe80000004200 */
[----:B---3--:R-:W0:Y:S04]  /*10960*/  LDSM.16.M88.4 R12, [R28+0x20100] ;  /* 0x020100001c0c783b */ /* 0x008e280000000200 */
[----:B----4-:R-:W-:Y:S04]  /*10970*/  STL.64 [R1+0x27f8], R26 ;  /* 0x0027f81a01007387 */ /* 0x010fe80000100a00 */
[----:B------:R1:W-:Y:S04]  /*10980*/  STL.64 [R1+0x27f0], R24 ;  /* 0x0027f01801007387 */ /* 0x0003e80000100a00 */
[----:B-1----:R-:W2:Y:S04]  /*10990*/  LDL.LU R24, [R1+0xd0] ;  /* 0x0000d00001187983 */ /* 0x002ea80000300800 */
[----:B------:R-:W-:Y:S01]  /*109a0*/  STL [R1+0x26d4], R3 ;  /* 0x0026d40301007387 */ /* 0x000fe20000100800 */
[----:B0-----:R-:W-:-:S03]  /*109b0*/  MOV R11, R12 ;  /* 0x0000000c000b7202 */ /* 0x001fc60000000f00 */
[----:B------:R-:W-:Y:S01]  /*109c0*/  STL.64 [R1+0x1e8], R14 ;  /* 0x0001e80e01007387 */ /* 0x000fe20000100a00 */
[----:B------:R-:W-:-:S03]  /*109d0*/  IMAD.MOV.U32 R5, RZ, RZ, R13 ;  /* 0x000000ffff057224 */ /* 0x000fc600078e000d */
[----:B------:R-:W0:Y:S04]  /*109e0*/  LDSM.16.M88.4 R12, [R28+0x21100] ;  /* 0x021100001c0c783b */ /* 0x000e280000000200 */
[----:B0-----:R0:W-:Y:S01]  /*109f0*/  STL.64 [R1+0x1f8], R14 ;  /* 0x0001f80e01007387 */ /* 0x0011e20000100a00 */
[----:B------:R-:W-:Y:S01]  /*10a00*/  MOV R6, R12 ;  /* 0x0000000c00067202 */ /* 0x000fe20000000f00 */
[----:B------:R-:W-:Y:S02]  /*10a10*/  IMAD.MOV.U32 R7, RZ, RZ, R13 ;  /* 0x000000ffff077224 */ /* 0x000fe400078e000d */
[----:B0-----:R-:W2:Y:S04]  /*10a20*/  LDL.LU.64 R14, [R1+0x2808] ;  /* 0x00280800010e7983 */ /* 0x001ea80000300a00 */
[----:B------:R-:W2:Y:S01]  /*10a30*/  LDL.LU.64 R12, [R1+0x2800] ;  /* 0x00280000010c7983 */ /* 0x000ea20000300a00 */
[----:B-----5:R-:W-:Y:S01]  /*10a40*/  IMAD.MOV.U32 R25, RZ, RZ, R29 ;  /* 0x000000ffff197224 */ /* 0x020fe200078e001d */
[----:B------:R-:W-:Y:S01]  /*10a50*/  MOV R26, R2 ;  /* 0x00000002001a7202 */ /* 0x000fe20000000f00 */
[----:B------:R-:W-:-:S07]  /*10a60*/  IMAD.MOV.U32 R27, RZ, RZ, R0 ;  /* 0x000000ffff1b7224 */ /* 0x000fce00078e0000 */
        /* <DEDUP_REMOVED lines=8> */
[----:B------:R-:W-:Y:S04]  /*10af0*/  STL [R1+0x2698], R29 ;  /* 0x0026981d01007387 */ /* 0x000fe80000100800 */
[----:B0-----:R0:W-:Y:S04]  /*10b00*/  STL.64 [R1+0x1d8], R18 ;  /* 0x0001d81201007387 */ /* 0x0011e80000100a00 */
[----:B0-----:R-:W2:Y:S01]  /*10b10*/  LDL.LU.64 R18, [R1+0x27e8] ;  /* 0x0027e80001127983 */ /* 0x001ea20000300a00 */
[----:B------:R-:W-:Y:S01]  /*10b20*/  IMAD.MOV.U32 R2, RZ, RZ, R16 ;  /* 0x000000ffff027224 */ /* 0x000fe200078e0010 */
[----:B------:R-:W-:-:S02]  /*10b30*/  MOV R0, R17 ;  /* 0x0000001100007202 */ /* 0x000fc40000000f00 */
[----:B--2---:R-:W-:Y:S01]  /*10b40*/  HMMA.16816.F32.BF16 R16, R12, R18, R24 ;  /* 0x000000120c10723c */ /* 0x004fe20000041818 */
[----:B------:R-:W2:Y:S04]  /*10b50*/  LDL.LU.64 R26, [R1+0x27e0] ;  /* 0x0027e000011a7983 */ /* 0x000ea80000300a00 */
[----:B------:R-:W2:Y:S11]  /*10b60*/  LDL.LU.64 R24, [R1+0x27d8] ;  /* 0x0027d80001187983 */ /* 0x000eb60000300a00 */
[----:B------:R-:W-:Y:S07]  /*10b70*/  @!UPT UIADD3 URZ, URZ, URZ, URZ ;  /* 0x0000003f3f3ff290 */ /* 0x000fee000fffe03f */
        /* <DEDUP_REMOVED lines=68> */
[----:B------:R0:W-:Y:S01]  /*10fc0*/  STL.64 [R1+0x70], R16 ;  /* 0x0000701001007387 */ /* 0x0001e20000100a00 */
[----:B------:R-:W-:Y:S01]  /*10fd0*/  MOV R3, R18 ;  /* 0x0000001200037202 */ /* 0x000fe20000000f00 */
[----:B------:R-:W-:Y:S02]  /*10fe0*/  IMAD.MOV.U32 R29, RZ, RZ, R19 ;  /* 0x000000ffff1d7224 */ /* 0x000fe400078e0013 */
[----:B------:R-:W2:Y:S04]  /*10ff0*/  LDL.LU.64 R18, [R1+0x2700] ;  /* 0x0027000001127983 */ /* 0x000ea80000300a00 */
[----:B0-----:R-:W2:Y:S02]  /*11000*/  LDL.LU.64 R16, [R1+0x26f8] ;  /* 0x0026f80001107983 */ /* 0x001ea40000300a00 */
[----:B--2---:R-:W-:Y:S02]  /*11010*/  HMMA.16816.F32.BF16 R12, R12, R26, R16 ;  /* 0x0000001a0c0c723c */ /* 0x004fe40000041810 */
[----:B------:R-:W2:Y:S04]  /*11020*/  LDL.LU.64 R26, [R1+0x26f0] ;  /* 0x0026f000011a7983 */ /* 0x000ea80000300a00 */
[----:B------:R-:W2:Y:S01]  /*11030*/  LDL.LU.64 R24, [R1+0x26e8] ;  /* 0x0026e80001187983 */ /* 0x000ea20000300a00 */
[----:B------:R-:W-:-:S03]  /*11040*/  MOV R16, R11 ;  /* 0x0000000b00107202 */ /* 0x000fc60000000f00 */
[----:B------:R-:W3:Y:S01]  /*11050*/  LDL.LU R11, [R1+0x26e4] ;  /* 0x0026e400010b7983 */ /* 0x000ee20000300800 */
[----:B------:R-:W-:Y:S11]  /*11060*/  IMAD.MOV.U32 R17, RZ, RZ, R5 ;  /* 0x000000ffff117224 */ /* 0x000ff600078e0005 */
[----:B------:R-:W-:Y:S01]  /*11070*/  @!UPT UIADD3 URZ, URZ, URZ, URZ ;  /* 0x0000003f3f3ff290 */ /* 0x000fe2000fffe03f */
[----:B------:R0:W-:Y:S04]  /*11080*/  STL.64 [R1+0x10], R12 ;  /* 0x0000100c01007387 */ /* 0x0001e80000100a00 */
[----:B------:R-:W-:Y:S04]  /*11090*/  STL.64 [R1+0x18], R14 ;  /* 0x0000180e01007387 */ /* 0x000fe80000100a00 */
[----:B------:R-:W4:Y:S01]  /*110a0*/  LDL.LU R5, [R1+0x26e0] ;  /* 0x0026e00001057983 */ /* 0x000f220000300800 */
[----:B0-----:R-:W-:Y:S01]  /*110b0*/  MOV R12, R6 ;  /* 0x00000006000c7202 */ /* 0x001fe20000000f00 */
[----:B------:R-:W-:-:S02]  /*110c0*/  IMAD.MOV.U32 R13, RZ, RZ, R7 ;  /* 0x000000ffff0d7224 */ /* 0x000fc400078e0007 */
[----:B------:R-:W4:Y:S04]  /*110d0*/  LDL.LU R6, [R1+0x26dc] ;  /* 0x0026dc0001067983 */ /* 0x000f280000300800 */
[----:B------:R-:W4:Y:S01]  /*110e0*/  LDL.LU R7, [R1+0x26d8] ;  /* 0x0026d80001077983 */ /* 0x000f220000300800 */
[C---:B---3--:R-:W-:Y:S03]  /*110f0*/  HMMA.16816.F32.BF16 R8, R20.reuse, R12, R8 ;  /* 0x0000000c1408723c */ /* 0x048fe60000041808 */
[----:B------:R-:W0:Y:S05]  /*11100*/  LDSM.16.M88.4 R12, [R28+0x23100] ;  /* 0x023100001c0c783b */ /* 0x000e2a0000000200 */
[----:B--2---:R-:W-:Y:S07]  /*11110*/  HMMA.16816.F32.BF16 R16, R20, R16, R24 ;  /* 0x000000101410723c */ /* 0x004fee0000041818 */
[----:B------:R-:W-:Y:S01]  /*11120*/  MOV R24, R2 ;  /* 0x0000000200187202 */ /* 0x000fe20000000f00 */
[----:B------:R-:W-:-:S07]  /*11130*/  IMAD.MOV.U32 R25, RZ, RZ, R0 ;  /* 0x000000ffff197224 */ /* 0x000fce00078e0000 */
[----:B----4-:R-:W-:Y:S08]  /*11140*/  HMMA.16816.F32.BF16 R4, R20, R24, R4 ;  /* 0x000000181404723c */ /* 0x010ff00000041804 */
[----:B------:R-:W-:Y:S04]  /*11150*/  STL.64 [R1+0x2570], R18 ;  /* 0x0025701201007387 */ /* 0x000fe80000100a00 */
[----:B------:R-:W-:Y:S01]  /*11160*/  STL.64 [R1+0x2568], R16 ;  /* 0x0025681001007387 */ /* 0x000fe20000100a00 */
[----:B0-----:R-:W-:Y:S01]  /*11170*/  IMAD.MOV.U32 R0, RZ, RZ, R15 ;  /* 0x000000ffff007224 */ /* 0x001fe200078e000f */
[----:B------:R-:W-:-:S02]  /*11180*/  MOV R2, R14 ;  /* 0x0000000e00027202 */ /* 0x000fc40000000f00 */
[----:B------:R-:W-:Y:S04]  /*11190*/  STL.64 [R1+0x2560], R10 ;  /* 0x0025600a01007387 */ /* 0x000fe80000100a00 */
[----:B------:R-:W-:Y:S04]  /*111a0*/  STL.64 [R1+0x2558], R8 ;  /* 0x0025580801007387 */ /* 0x000fe80000100a00 */
[----:B------:R-:W-:Y:S04]  /*111b0*/  STL [R1+0x26b4], R0 ;  /* 0x0026b40001007387 */ /* 0x000fe80000100800 */
[----:B------:R-:W-:Y:S04]  /*111c0*/  STL [R1+0x26b0], R2 ;  /* 0x0026b00201007387 */ /* 0x000fe80000100800 */
[----:B------:R-:W-:Y:S04]  /*111d0*/  STL [R1+0x26ac], R12 ;  /* 0x0026ac0c01007387 */ /* 0x000fe80000100800 */
[----:B------:R-:W-:Y:S04]  /*111e0*/  STL [R1+0x26a4], R13 ;  /* 0x0026a40d01007387 */ /* 0x000fe80000100800 */
[----:B------:R-:W-:Y:S04]  /*111f0*/  STL [R1+0x26c4], R20 ;  /* 0x0026c41401007387 */ /* 0x000fe80000100800 */
[----:B------:R-:W-:Y:S04]  /*11200*/  STL [R1+0x26c0], R21 ;  /* 0x0026c01501007387 */ /* 0x000fe80000100800 */
[----:B------:R-:W-:Y:S04]  /*11210*/  STL [R1+0x26bc], R22 ;  /* 0x0026bc1601007387 */ /* 0x000fe80000100800 */
[----:B------:R-:W-:Y:S04]  /*11220*/  STL [R1+0x26b8], R23 ;  /* 0x0026b81701007387 */ /* 0x000fe80000100800 */
[----:B------:R0:W-:Y:S04]  /*11230*/  STL.64 [R1+0x2550], R6 ;  /* 0x0025500601007387 */ /* 0x0001e80000100a00 */
[----:B------:R1:W-:Y:S04]  /*11240*/  STL.64 [R1+0x2548], R4 ;  /* 0x0025480401007387 */ /* 0x0003e80000100a00 */
[----:B------:R-:W-:Y:S04]  /*11250*/  LDSM.16.M88.4 R16, [R28+0x2f100] ;  /* 0x02f100001c10783b */ /* 0x000fe80000000200 */
[----:B0-----:R-:W2:Y:S04]  /*11260*/  LDL.LU R6, [R1+0x1f8] ;  /* 0x0001f80001067983 */ /* 0x001ea80000300800 */
[----:B------:R-:W2:Y:S04]  /*11270*/  LDL.LU R7, [R1+0x1fc] ;  /* 0x0001fc0001077983 */ /* 0x000ea80000300800 */
[----:B--2---:R0:W-:Y:S04]  /*11280*/  STL.64 [R1+0x2578], R6 ;  /* 0x0025780601007387 */ /* 0x0041e80000100a00 */
[----:B------:R-:W2:Y:S04]  /*11290*/  LDL.LU R10, [R1+0x1e8] ;  /* 0x0001e800010a7983 */ /* 0x000ea80000300800 */
[----:B------:R-:W2:Y:S04]  /*112a0*/  LDL.LU R11, [R1+0x1ec] ;  /* 0x0001ec00010b7983 */ /* 0x000ea80000300800 */
[----:B--2---:R-:W-:Y:S04]  /*112b0*/  STL.64 [R1+0x2580], R10 ;  /* 0x0025800a01007387 */ /* 0x004fe80000100a00 */
[----:B-1----:R-:W2:Y:S04]  /*112c0*/  LDL.LU R4, [R1+0x10] ;  /* 0x0000100001047983 */ /* 0x002ea80000300800 */
[----:B------:R-:W2:Y:S04]  /*112d0*/  LDL.LU R5, [R1+0x14] ;  /* 0x0000140001057983 */ /* 0x000ea80000300800 */
[----:B0-----:R-:W3:Y:S04]  /*112e0*/  LDL.LU R6, [R1+0x18] ;  /* 0x0000180001067983 */ /* 0x001ee80000300800 */
[----:B------:R-:W3:Y:S04]  /*112f0*/  LDL.LU R7, [R1+0x1c] ;  /* 0x00001c0001077983 */ /* 0x000ee80000300800 */
[----:B------:R-:W0:Y:S04]  /*11300*/  LDSM.16.M88.4 R8, [R28+0x24100] ;  /* 0x024100001c08783b */ /* 0x000e280000000200 */
[----:B---3--:R-:W-:Y:S04]  /*11310*/  STL.64 [R1+0x2590], R6 ;  /* 0x0025900601007387 */ /* 0x008fe80000100a00 */
[----:B--2---:R1:W-:Y:S04]  /*11320*/  STL.64 [R1+0x2588], R4 ;  /* 0x0025880401007387 */ /* 0x0043e80000100a00 */
[----:B-1----:R-:W2:Y:S04]  /*11330*/  LDL.LU R4, [R1+0x70] ;  /* 0x0000700001047983 */ /* 0x002ea80000300800 */
[----:B------:R-:W2:Y:S01]  /*11340*/  LDL.LU R5, [R1+0x74] ;  /* 0x0000740001057983 */ /* 0x000ea20000300800 */
[----:B------:R-:W-:Y:S01]  /*11350*/  MOV R6, R3 ;  /* 0x0000000300067202 */ /* 0x000fe20000000f00 */
[----:B------:R-:W-:-:S02]  /*11360*/  IMAD.MOV.U32 R7, RZ, RZ, R29 ;  /* 0x000000ffff077224 */ /* 0x000fc400078e001d */
[----:B------:R-:W3:Y:S04]  /*11370*/  LDL.LU R3, [R1+0x26d4] ;  /* 0x0026d40001037983 */ /* 0x000ee80000300800 */
[----:B------:R-:W-:Y:S01]  /*11380*/  STL.64 [R1+0x25a0], R6 ;  /* 0x0025a00601007387 */ /* 0x000fe20000100a00 */
[----:B0-----:R-:W-:Y:S01]  /*11390*/  IMAD.MOV.U32 R14, RZ, RZ, R9 ;  /* 0x000000ffff0e7224 */ /* 0x001fe200078e0009 */
[----:B------:R-:W-:Y:S02]  /*113a0*/  MOV R15, R8 ;  /* 0x00000008000f7202 */ /* 0x000fe40000000f00 */
[----:B--2---:R-:W-:Y:S04]  /*113b0*/  STL.64 [R1+0x2598], R4 ;  /* 0x0025980401007387 */ /* 0x004fe80000100a00 */
[----:B------:R-:W0:Y:S04]  /*113c0*/  LDSM.16.M88.4 R4, [R28+0x25100] ;  /* 0x025100001c04783b */ /* 0x000e280000000200 */
[----:B------:R-:W-:Y:S04]  /*113d0*/  STL.64 [R1+0x118], R10 ;  /* 0x0001180a01007387 */ /* 0x000fe80000100a00 */
[----:B------:R-:W-:Y:S04]  /*113e0*/  STL [R1+0x26cc], R14 ;  /* 0x0026cc0e01007387 */ /* 0x000fe80000100800 */
[----:B------:R-:W-:Y:S04]  /*113f0*/  STL [R1+0x26c8], R15 ;  /* 0x0026c80f01007387 */ /* 0x000fe80000100800 */
[----:B------:R-:W-:Y:S01]  /*11400*/  LDSM.16.M88.4 R8, [R28+0x2e100] ;  /* 0x02e100001c08783b */ /* 0x000fe20000000200 */
[----:B0-----:R-:W-:-:S03]  /*11410*/  MOV R29, R4 ;  /* 0x00000004001d7202 */ /* 0x001fc60000000f00 */
[----:B------:R-:W-:Y:S01]  /*11420*/  STL.64 [R1+0x128], R6 ;  /* 0x0001280601007387 */ /* 0x000fe20000100a00 */
[----:B------:R-:W-:-:S03]  /*11430*/  IMAD.MOV.U32 R13, RZ, RZ, R5 ;  /* 0x000000ffff0d7224 */ /* 0x000fc600078e0005 */
[----:B------:R-:W0:Y:S04]  /*11440*/  LDSM.16.M88.4 R4, [R28+0x26100] ;  /* 0x026100001c04783b */ /* 0x000e280000000200 */
[----:B------:R-:W-:Y:S01]  /*11450*/  STL [R1+0x26d0], R29 ;  /* 0x0026d01d01007387 */ /* 0x000fe20000100800 */
[----:B0-----:R-:W-:-:S03]  /*11460*/  MOV R2, R4 ;  /* 0x0000000400027202 */ /* 0x001fc60000000f00 */
        /* <DEDUP_REMOVED lines=27> */
[----:B------:R-:W-:Y:S04]  /*11620*/  STL [R1+0x22d8], R28 ;  /* 0x0022d81c01007387 */ /* 0x000fe80000100800 */
[----:B0-----:R-:W-:Y:S04]  /*11630*/  STL.64 [R1+0x1a8], R6 ;  /* 0x0001a80601007387 */ /* 0x001fe80000100a00 */
[----:B------:R0:W-:Y:S02]  /*11640*/  STL.64 [R1+0x25b8], R4 ;  /* 0x0025b80401007387 */ /* 0x0001e40000100a00 */
[----:B0-----:R-:W-:Y:S01]  /*11650*/  MOV R4, R27 ;  /* 0x0000001b00047202 */ /* 0x001fe20000000f00 */
[----:B------:R-:W-:-:S05]  /*11660*/  IMAD.MOV.U32 R5, RZ, RZ, R26 ;  /* 0x000000ffff057224 */ /* 0x000fca00078e001a */
[----:B------:R0:W-:Y:S02]  /*11670*/  STL.64 [R1+0x25d0], R4 ;  /* 0x0025d00401007387 */ /* 0x0001e40000100a00 */
[----:B0-----:R-:W-:Y:S01]  /*11680*/  MOV R4, R25 ;  /* 0x0000001900047202 */ /* 0x001fe20000000f00 */
[----:B------:R-:W-:Y:S02]  /*11690*/  IMAD.MOV.U32 R5, RZ, RZ, R24 ;  /* 0x000000ffff057224 */ /* 0x000fe400078e0018 */
[----:B---3--:R-:W0:Y:S04]  /*116a0*/  LDSM.16.MT88.4 R24, [R3+0x12000] ;  /* 0x012000000318783b */ /* 0x008e280000004200 */
[----:B------:R-:W-:Y:S04]  /*116b0*/  STL.64 [R1+0x25e8], R4 ;  /* 0x0025e80401007387 */ /* 0x000fe80000100a00 */
[----:B0-----:R-:W-:Y:S04]  /*116c0*/  STL.64 [R1+0x25b0], R26 ;  /* 0x0025b01a01007387 */ /* 0x001fe80000100a00 */
[----:B------:R0:W-:Y:S04]  /*116d0*/  STL.64 [R1+0x25a8], R24 ;  /* 0x0025a81801007387 */ /* 0x0001e80000100a00 */
[----:B0-----:R-:W2:Y:S04]  /*116e0*/  LDL.LU R24, [R1+0x90] ;  /* 0x0000900001187983 */ /* 0x001ea80000300800 */
[----:B------:R-:W2:Y:S04]  /*116f0*/  LDL.LU R25, [R1+0x94] ;  /* 0x0000940001197983 */ /* 0x000ea80000300800 */
[----:B------:R-:W3:Y:S04]  /*11700*/  LDL.LU R26, [R1+0x98] ;  /* 0x00009800011a7983 */ /* 0x000ee80000300800 */
[----:B------:R-:W3:Y:S01]  /*11710*/  LDL.LU R27, [R1+0x9c] ;  /* 0x00009c00011b7983 */ /* 0x000ee20000300800 */
[----:B------:R-:W-:Y:S01]  /*11720*/  MOV R4, R29 ;  /* 0x0000001d00047202 */ /* 0x000fe20000000f00 */
[----:B------:R-:W-:-:S02]  /*11730*/  IMAD.MOV.U32 R5, RZ, RZ, R14 ;  /* 0x000000ffff057224 */ /* 0x000fc400078e000e */
[----:B------:R-:W4:Y:S04]  /*11740*/  LDL.LU R29, [R1+0x26d0] ;  /* 0x0026d000011d7983 */ /* 0x000f280000300800 */
[----:B------:R-:W5:Y:S04]  /*11750*/  LDL.LU R14, [R1+0x26cc] ;  /* 0x0026cc00010e7983 */ /* 0x000f680000300800 */
[----:B------:R0:W-:Y:S02]  /*11760*/  STL.64 [R1+0x2600], R4 ;  /* 0x0026000401007387 */ /* 0x0001e40000100a00 */
[----:B0-----:R-:W-:Y:S01]  /*11770*/  MOV R4, R15 ;  /* 0x0000000f00047202 */ /* 0x001fe20000000f00 */
[----:B------:R-:W-:Y:S01]  /*11780*/  IMAD.MOV.U32 R5, RZ, RZ, R20 ;  /* 0x000000ffff057224 */ /* 0x000fe200078e0014 */
[----:B------:R-:W4:Y:S04]  /*11790*/  LDL.LU R15, [R1+0x26c8] ;  /* 0x0026c800010f7983 */ /* 0x000f280000300800 */
[----:B------:R-:W4:Y:S04]  /*117a0*/  LDL.LU R20, [R1+0x26c4] ;  /* 0x0026c40001147983 */ /* 0x000f280000300800 */
[----:B------:R-:W-:Y:S04]  /*117b0*/  STL.64 [R1+0x2618], R4 ;  /* 0x0026180401007387 */ /* 0x000fe80000100a00 */
[----:B---3--:R-:W-:Y:S04]  /*117c0*/  STL.64 [R1+0x25c8], R26 ;  /* 0x0025c81a01007387 */ /* 0x008fe80000100a00 */
[----:B--2---:R0:W-:Y:S04]  /*117d0*/  STL.64 [R1+0x25c0], R24 ;  /* 0x0025c01801007387 */ /* 0x0041e80000100a00 */
[----:B0-----:R-:W2:Y:S04]  /*117e0*/  LDL.LU R24, [R1+0xa0] ;  /* 0x0000a00001187983 */ /* 0x001ea80000300800 */
[----:B------:R-:W2:Y:S04]  /*117f0*/  LDL.LU R25, [R1+0xa4] ;  /* 0x0000a40001197983 */ /* 0x000ea80000300800 */
[----:B------:R-:W3:Y:S04]  /*11800*/  LDL.LU R26, [R1+0xa8] ;  /* 0x0000a800011a7983 */ /* 0x000ee80000300800 */
[----:B------:R-:W3:Y:S01]  /*11810*/  LDL.LU R27, [R1+0xac] ;  /* 0x0000ac00011b7983 */ /* 0x000ee20000300800 */
[----:B------:R-:W-:Y:S01]  /*11820*/  MOV R4, R21 ;  /* 0x0000001500047202 */ /* 0x000fe20000000f00 */
[----:B------:R-:W-:-:S02]  /*11830*/  IMAD.MOV.U32 R5, RZ, RZ, R22 ;  /* 0x000000ffff057224 */ /* 0x000fc400078e0016 */
[----:B------:R-:W2:Y:S04]  /*11840*/  LDL.LU R21, [R1+0x26c0] ;  /* 0x0026c00001157983 */ /* 0x000ea80000300800 */
        /* <DEDUP_REMOVED lines=22> */
[----:B------:R-:W5:Y:S04]  /*119b0*/  LDL.LU R12, [R1+0x26ac] ;  /* 0x0026ac00010c7983 */ /* 0x000f680000300800 */
[----:B------:R4:W-:Y:S02]  /*119c0*/  STL.64 [R1+0x2660], R4 ;  /* 0x0026600401007387 */ /* 0x0009e40000100a00 */
[----:B----4-:R-:W-:Y:S01]  /*119d0*/  MOV R4, R29 ;  /* 0x0000001d00047202 */ /* 0x010fe20000000f00 */
        /* <DEDUP_REMOVED lines=8> */
[----:B------:R-:W3:Y:S01]  /*11a60*/  LDL.LU R26, [R1+0xd8] ;  /* 0x0000d800011a7983 */ /* 0x000ee20000300800 */
[----:B------:R-:W-:Y:S01]  /*11a70*/  IMAD.MOV.U32 R4, RZ, RZ, R15 ;  /* 0x000000ffff047224 */ /* 0x000fe200078e000f */
[----:B-----5:R-:W-:-:S02]  /*11a80*/  MOV R5, R14 ;  /* 0x0000000e00057202 */ /* 0x020fc40000000f00 */
[----:B----4-:R-:W-:Y:S02]  /*11a90*/  MOV R27, R29 ;  /* 0x0000001d001b7202 */ /* 0x010fe40000000f00 */
[----:B------:R-:W4:Y:S04]  /*11aa0*/  LDL.LU R29, [R1+0x26a0] ;  /* 0x0026a000011d7983 */ /* 0x000f280000300800 */
[----:B------:R0:W-:Y:S04]  /*11ab0*/  STL.64 [R1+0x2690], R4 ;  /* 0x0026900401007387 */ /* 0x0001e80000100a00 */
[----:B0-----:R-:W5:Y:S04]  /*11ac0*/  LDL.LU R4, [R1] ;  /* 0x0000000001047983 */ /* 0x001f680000300800 */
[----:B------:R-:W5:Y:S04]  /*11ad0*/  LDL.LU R5, [R1+0x4] ;  /* 0x0000040001057983 */ /* 0x000f680000300800 */
[----:B------:R-:W5:Y:S04]  /*11ae0*/  LDL.LU R6, [R1+0x8] ;  /* 0x0000080001067983 */ /* 0x000f680000300800 */
[----:B------:R-:W5:Y:S04]  /*11af0*/  LDL.LU R7, [R1+0xc] ;  /* 0x00000c0001077983 */ /* 0x000f680000300800 */
[----:B---3--:R-:W-:Y:S04]  /*11b00*/  STL.64 [R1+0x2628], R26 ;  /* 0x0026281a01007387 */ /* 0x008fe80000100a00 */
[----:B--2---:R0:W-:Y:S04]  /*11b10*/  STL.64 [R1+0x2620], R24 ;  /* 0x0026201801007387 */ /* 0x0041e80000100a00 */
[----:B0-----:R-:W2:Y:S04]  /*11b20*/  LDL.LU R24, [R1+0xc0] ;  /* 0x0000c00001187983 */ /* 0x001ea80000300800 */
[----:B------:R-:W2:Y:S04]  /*11b30*/  LDL.LU R25, [R1+0xc4] ;  /* 0x0000c40001197983 */ /* 0x000ea80000300800 */
[----:B------:R-:W3:Y:S04]  /*11b40*/  LDL.LU R26, [R1+0xc8] ;  /* 0x0000c800011a7983 */ /* 0x000ee80000300800 */
[----:B------:R-:W3:Y:S04]  /*11b50*/  LDL.LU R27, [R1+0xcc] ;  /* 0x0000cc00011b7983 */ /* 0x000ee80000300800 */
[----:B---3--:R-:W-:Y:S04]  /*11b60*/  STL.64 [R1+0x2640], R26 ;  /* 0x0026401a01007387 */ /* 0x008fe80000100a00 */
[----:B--2---:R0:W-:Y:S04]  /*11b70*/  STL.64 [R1+0x2638], R24 ;  /* 0x0026381801007387 */ /* 0x0041e80000100a00 */
[----:B0-----:R-:W2:Y:S04]  /*11b80*/  LDL.LU R24, [R1+0x50] ;  /* 0x0000500001187983 */ /* 0x001ea80000300800 */
[----:B------:R-:W2:Y:S04]  /*11b90*/  LDL.LU R25, [R1+0x54] ;  /* 0x0000540001197983 */ /* 0x000ea80000300800 */
[----:B------:R-:W3:Y:S01]  /*11ba0*/  LDL.LU R26, [R1+0x58] ;  /* 0x00005800011a7983 */ /* 0x000ee20000300800 */
[----:B----4-:R-:W-:-:S03]  /*11bb0*/  IMAD.MOV.U32 R27, RZ, RZ, R29 ;  /* 0x000000ffff1b7224 */ /* 0x010fc600078e001d */
[----:B------:R-:W4:Y:S04]  /*11bc0*/  LDL.LU R29, [R1+0x269c] ;  /* 0x00269c00011d7983 */ /* 0x000f280000300800 */
[----:B---3--:R-:W-:Y:S04]  /*11bd0*/  STL.64 [R1+0x2658], R26 ;  /* 0x0026581a01007387 */ /* 0x008fe80000100a00 */
[----:B--2---:R0:W-:Y:S04]  /*11be0*/  STL.64 [R1+0x2650], R24 ;  /* 0x0026501801007387 */ /* 0x0041e80000100a00 */
[----:B0-----:R-:W2:Y:S04]  /*11bf0*/  LDL.LU R24, [R1+0x30] ;  /* 0x0000300001187983 */ /* 0x001ea80000300800 */
[----:B------:R-:W2:Y:S04]  /*11c00*/  LDL.LU R25, [R1+0x34] ;  /* 0x0000340001197983 */ /* 0x000ea80000300800 */
[----:B------:R-:W3:Y:S04]  /*11c10*/  LDL.LU R26, [R1+0x38] ;  /* 0x00003800011a7983 */ /* 0x000ee80000300800 */
[----:B------:R-:W3:Y:S04]  /*11c20*/  LDL.LU R27, [R1+0x3c] ;  /* 0x00003c00011b7983 */ /* 0x000ee80000300800 */
[----:B---3--:R4:W-:Y:S04]  /*11c30*/  STL.64 [R1+0x2670], R26 ;  /* 0x0026701a01007387 */ /* 0x0089e80000100a00 */
[----:B--2---:R0:W-:Y:S01]  /*11c40*/  STL.64 [R1+0x2668], R24 ;  /* 0x0026681801007387 */ /* 0x0041e20000100a00 */
[----:B----4-:R-:W-:-:S03]  /*11c50*/  MOV R26, R29 ;  /* 0x0000001d001a7202 */ /* 0x010fc60000000f00 */
[----:B0-----:R-:W2:Y:S04]  /*11c60*/  LDL.LU R24, [R1+0x20] ;  /* 0x0000200001187983 */ /* 0x001ea80000300800 */
[----:B------:R-:W2:Y:S04]  /*11c70*/  LDL.LU R25, [R1+0x24] ;  /* 0x0000240001197983 */ /* 0x000ea80000300800 */
[----:B------:R-:W3:Y:S04]  /*11c80*/  LDL.LU R29, [R1+0x2698] ;  /* 0x00269800011d7983 */ /* 0x000ee80000300800 */
[----:B------:R-:W4:Y:S01]  /*11c90*/  LDL.LU R27, [R1+0x2c] ;  /* 0x00002c00011b7983 */ /* 0x000f220000300800 */
[----:B-----5:R-:W-:Y:S03]  /*11ca0*/  HMMA.16816.F32.BF16 R12, R20, R12, R4 ;  /* 0x0000000c140c723c */ /* 0x020fe60000041804 */
[----:B----4-:R-:W-:Y:S04]  /*11cb0*/  STL.64 [R1+0x2688], R26 ;  /* 0x0026881a01007387 */ /* 0x010fe80000100a00 */
[----:B--2---:R0:W-:Y:S04]  /*11cc0*/  STL.64 [R1+0x2680], R24 ;  /* 0x0026801801007387 */ /* 0x0041e80000100a00 */
[----:B0-----:R-:W2:Y:S04]  /*11cd0*/  LDL.LU R24, [R1+0xf0] ;  /* 0x0000f00001187983 */ /* 0x001ea80000300800 */
[----:B------:R-:W2:Y:S04]  /*11ce0*/  LDL.LU R25, [R1+0xf4] ;  /* 0x0000f40001197983 */ /* 0x000ea80000300800 */
[----:B------:R-:W2:Y:S04]  /*11cf0*/  LDL.LU R26, [R1+0xf8] ;  /* 0x0000f800011a7983 */ /* 0x000ea80000300800 */
[----:B------:R-:W-:Y:S04]  /*11d00*/  STL.64 [R1+0x1b8], R10 ;  /* 0x0001b80a01007387 */ /* 0x000fe80000100a00 */
[----:B------:R-:W-:Y:S04]  /*11d10*/  STL [R1+0x2534], R3 ;  /* 0x0025340301007387 */ /* 0x000fe80000100800 */
[----:B------:R-:W-:Y:S04]  /*11d20*/  STL.64 [R1+0x1c8], R18 ;  /* 0x0001c81201007387 */ /* 0x000fe80000100a00 */
[----:B------:R-:W2:Y:S01]  /*11d30*/  LDL.LU.64 R4, [R1+0x2690] ;  /* 0x0026900001047983 */ /* 0x000ea20000300a00 */
[----:B---3--:R-:W-:-:S03]  /*11d40*/  IMAD.MOV.U32 R27, RZ, RZ, R29 ;  /* 0x000000ffff1b7224 */ /* 0x008fc600078e001d */
        /* <DEDUP_REMOVED lines=9> */
[----:B------:R-:W-:-:S05]  /*11de0*/  MOV R29, R6 ;  /* 0x00000006001d7202 */ /* 0x000fca0000000f00 */
[----:B------:R-:W-:Y:S01]  /*11df0*/  STL [R1+0x2538], R29 ;  /* 0x0025381d01007387 */ /* 0x000fe20000100800 */
[C---:B--2---:R-:W-:Y:S03]  /*11e00*/  HMMA.16816.F32.BF16 R4, R20.reuse, R4, R24 ;  /* 0x000000041404723c */ /* 0x044fe60000041818 */
[----:B------:R-:W2:Y:S04]  /*11e10*/  LDL.LU.64 R26, [R1+0x2670] ;  /* 0x00267000011a7983 */ /* 0x000ea80000300a00 */
[----:B------:R-:W2:Y:S11]  /*11e20*/  LDL.LU.64 R24, [R1+0x2668] ;  /* 0x0026680001187983 */ /* 0x000eb60000300a00 */
[----:B------:R-:W-:Y:S05]  /*11e30*/  @!UPT UIADD3 URZ, URZ, URZ, URZ ;  /* 0x0000003f3f3ff290 */ /* 0x000fea000fffe03f */
[----:B------:R2:W-:Y:S01]  /*11e40*/  STL.64 [R1+0x8], R6 ;  /* 0x0000080601007387 */ /* 0x0005e20000100a00 */
[----:B------:R-:W-:Y:S01]  /*11e50*/  IMAD.MOV.U32 R14, RZ, RZ, R4 ;  /* 0x000000ffff0e7224 */ /* 0x000fe200078e0004 */
[----:B------:R-:W-:Y:S02]  /*11e60*/  MOV R15, R5 ;  /* 0x00000005000f7202 */ /* 0x000fe40000000f00 */
[----:B------:R-:W2:Y:S02]  /*11e70*/  LDL.LU.64 R4, [R1+0x2660] ;  /* 0x0026600001047983 */ /* 0x000ea40000300a00 */
[----:B--2---:R-:W-:Y:S02]  /*11e80*/  HMMA.16816.F32.BF16 R4, R20, R4, R24 ;  /* 0x000000041404723c */ /* 0x004fe40000041818 */
[----:B------:R-:W2:Y:S04]  /*11e90*/  LDL.LU.64 R26, [R1+0x2658] ;  /* 0x00265800011a7983 */ /* 0x000ea80000300a00 */
[----:B------:R-:W2:Y:S11]  /*11ea0*/  LDL.LU.64 R24, [R1+0x2650] ;  /* 0x0026500001187983 */ /* 0x000eb60000300a00 */
[----:B------:R-:W-:Y:S06]  /*11eb0*/  @!UPT UIADD3 URZ, URZ, URZ, URZ ;  /* 0x0000003f3f3ff290 */ /* 0x000fec000fffe03f */
[----:B------:R0:W-:Y:S01]  /*11ec0*/  STL [R1+0x40], R4 ;  /* 0x0000400401007387 */ /* 0x0001e20000100800 */
[----:B------:R-:W-:-:S03]  /*11ed0*/  IMAD.MOV.U32 R29, RZ, RZ, R5 ;  /* 0x000000ffff1d7224 */ /* 0x000fc600078e0005 */
[----:B------:R2:W-:Y:S04]  /*11ee0*/  STL [R1+0x48], R6 ;  /* 0x0000480601007387 */ /* 0x0005e80000100800 */
[----:B0-----:R-:W2:Y:S01]  /*11ef0*/  LDL.LU.64 R4, [R1+0x2648] ;  /* 0x0026480001047983 */ /* 0x001ea20000300a00 */
[----:B------:R-:W-:Y:S02]  /*11f00*/  MOV R3, R7 ;  /* 0x0000000700037202 */ /* 0x000fe40000000f00 */
[C---:B--2---:R-:W-:Y:S01]  /*11f10*/  HMMA.16816.F32.BF16 R4, R20.reuse, R4, R24 ;  /* 0x000000041404723c */ /* 0x044fe20000041818 */
[----:B------:R-:W2:Y:S04]  /*11f20*/  LDL.LU.64 R26, [R1+0x2640] ;  /* 0x00264000011a7983 */ /* 0x000ea80000300a00 */
[----:B------:R-:W2:Y:S11]  /*11f30*/  LDL.LU.64 R24, [R1+0x2638] ;  /* 0x0026380001187983 */ /* 0x000eb60000300a00 */
[----:B------:R-:W-:Y:S07]  /*11f40*/  @!UPT UIADD3 URZ, URZ, URZ, URZ ;  /* 0x0000003f3f3ff290 */ /* 0x000fee000fffe03f */
[----:B------:R0:W-:Y:S04]  /*11f50*/  STL.64 [R1+0x60], R4 ;  /* 0x0000600401007387 */ /* 0x0001e80000100a00 */
[----:B------:R2:W-:Y:S04]  /*11f60*/  STL.64 [R1+0x68], R6 ;  /* 0x0000680601007387 */ /* 0x0005e80000100a00 */
[----:B0-----:R-:W2:Y:S02]  /*11f70*/  LDL.LU.64 R4, [R1+0x2630] ;  /* 0x0026300001047983 */ /* 0x001ea40000300a00 */
[C---:B--2---:R-:W-:Y:S02]  /*11f80*/  HMMA.16816.F32.BF16 R4, R20.reuse, R4, R24 ;  /* 0x000000041404723c */ /* 0x044fe40000041818 */
[----:B------:R-:W2:Y:S04]  /*11f90*/  LDL.LU.64 R26, [R1+0x2628] ;  /* 0x00262800011a7983 */ /* 0x000ea80000300a00 */
[----:B------:R-:W2:Y:S11]  /*11fa0*/  LDL.LU.64 R24, [R1+0x2620] ;  /* 0x0026200001187983 */ /* 0x000eb60000300a00 */
[----:B------:R-:W-:Y:S06]  /*11fb0*/  @!UPT UIADD3 URZ, URZ, URZ, URZ ;  /* 0x0000003f3f3ff290 */ /* 0x000fec000fffe03f */
        /* <DEDUP_REMOVED lines=37> */
[----:B0-----:R-:W3:Y:S04]  /*12210*/  LDL.LU.64 R6, [R1+0x25a0] ;  /* 0x0025a00001067983 */ /* 0x001ee80000300a00 */
[----:B------:R-:W3:Y:S02]  /*12220*/  LDL.LU.64 R4, [R1+0x2598] ;  /* 0x0025980001047983 */ /* 0x000ee40000300a00 */
[C---:B---3--:R-:W-:Y:S02]  /*12230*/  HMMA.16816.F32.BF16 R8, R20.reuse, R8, R4 ;  /* 0x000000081408723c */ /* 0x048fe40000041804 */
[----:B------:R-:W3:Y:S04]  /*12240*/  LDL.LU.64 R6, [R1+0x2590] ;  /* 0x0025900001067983 */ /* 0x000ee80000300a00 */
[----:B------:R-:W3:Y:S11]  /*12250*/  LDL.LU.64 R4, [R1+0x2588] ;  /* 0x0025880001047983 */ /* 0x000ef60000300a00 */
[----:B------:R-:W-:Y:S06]  /*12260*/  @!UPT UIADD3 URZ, URZ, URZ, URZ ;  /* 0x0000003f3f3ff290 */ /* 0x000fec000fffe03f */
[----:B------:R-:W-:Y:S04]  /*12270*/  STL.64 [R1+0x90], R8 ;  /* 0x0000900801007387 */ /* 0x000fe80000100a00 */
[----:B------:R0:W-:Y:S04]  /*12280*/  STL.64 [R1+0x98], R10 ;  /* 0x0000980a01007387 */ /* 0x0001e80000100a00 */
[----:B0-----:R-:W2:Y:S01]  /*12290*/  LDL.LU.64 R10, [R1+0x2580] ;  /* 0x00258000010a7983 */ /* 0x001ea20000300a00 */
[----:B---3--:R-:W-:Y:S03]  /*122a0*/  HMMA.16816.F32.BF16 R16, R20, R16, R4 ;  /* 0x000000101410723c */ /* 0x008fe60000041804 */
[----:B------:R-:W3:Y:S11]  /*122b0*/  LDL.LU.64 R6, [R1+0x2578] ;  /* 0x0025780001067983 */ /* 0x000ef60000300a00 */
[----:B------:R-:W-:Y:S09]  /*122c0*/  @!UPT UIADD3 URZ, URZ, URZ, URZ ;  /* 0x0000003f3f3ff290 */ /* 0x000ff2000fffe03f */
[----:B------:R0:W-:Y:S01]  /*122d0*/  STL.64 [R1+0x70], R16 ;  /* 0x0000701001007387 */ /* 0x0001e20000100a00 */
[----:B------:R-:W-:Y:S01]  /*122e0*/  IMAD.MOV.U32 R23, RZ, RZ, R18 ;  /* 0x000000ffff177224 */ /* 0x000fe200078e0012 */
[----:B------:R-:W-:Y:S02]  /*122f0*/  MOV R22, R19 ;  /* 0x0000001300167202 */ /* 0x000fe40000000f00 */
[----:B------:R-:W2:Y:S04]  /*12300*/  LDL.LU.64 R18, [R1+0x2570] ;  /* 0x0025700001127983 */ /* 0x000ea80000300a00 */
[----:B0-----:R-:W2:Y:S02]  /*12310*/  LDL.LU.64 R16, [R1+0x2568] ;  /* 0x0025680001107983 */ /* 0x001ea40000300a00 */
[C---:B--2---:R-:W-:Y:S02]  /*12320*/  HMMA.16816.F32.BF16 R16, R24.reuse, R10, R16 ;  /* 0x0000000a1810723c */ /* 0x044fe40000041810 */
[----:B------:R-:W3:Y:S04]  /*12330*/  LDL.LU.64 R10, [R1+0x2560] ;  /* 0x00256000010a7983 */ /* 0x000ee80000300a00 */
[----:B------:R-:W3:Y:S11]  /*12340*/  LDL.LU.64 R8, [R1+0x2558] ;  /* 0x0025580001087983 */ /* 0x000ef60000300a00 */
[----:B------:R-:W-:Y:S06]  /*12350*/  @!UPT UIADD3 URZ, URZ, URZ, URZ ;  /* 0x0000003f3f3ff290 */ /* 0x000fec000fffe03f */
[----:B------:R-:W-:Y:S04]  /*12360*/  STL.64 [R1+0x50], R16 ;  /* 0x0000501001007387 */ /* 0x000fe80000100a00 */
[----:B------:R0:W-:Y:S02]  /*12370*/  STL.64 [R1+0x58], R18 ;  /* 0x0000581201007387 */ /* 0x0001e40000100a00 */
[----:B0-----:R-:W-:Y:S01]  /*12380*/  IMAD.MOV.U32 R18, RZ, RZ, R2 ;  /* 0x000000ffff127224 */ /* 0x001fe200078e0002 */
[----:B------:R-:W-:Y:S01]  /*12390*/  MOV R19, R0 ;  /* 0x0000000000137202 */ /* 0x000fe20000000f00 */
[C---:B---3--:R-:W-:Y:S01]  /*123a0*/  HMMA.16816.F32.BF16 R8, R24.reuse, R6, R8 ;  /* 0x000000061808723c */ /* 0x048fe20000041808 */
[----:B------:R-:W2:Y:S04]  /*123b0*/  LDL.LU.64 R6, [R1+0x2550] ;  /* 0x0025500001067983 */ /* 0x000ea80000300a00 */
[----:B------:R-:W2:Y:S11]  /*123c0*/  LDL.LU.64 R4, [R1+0x2548] ;  /* 0x0025480001047983 */ /* 0x000eb60000300a00 */
[----:B------:R-:W-:Y:S07]  /*123d0*/  @!UPT UIADD3 URZ, URZ, URZ, URZ ;  /* 0x0000003f3f3ff290 */ /* 0x000fee000fffe03f */
[----:B------:R2:W-:Y:S01]  /*123e0*/  STL [R1+0x30], R8 ;  /* 0x0000300801007387 */ /* 0x0005e20000100800 */
[----:B------:R-:W-:Y:S01]  /*123f0*/  MOV R2, R10 ;  /* 0x0000000a00027202 */ /* 0x000fe20000000f00 */
[----:B------:R-:W-:Y:S02]  /*12400*/  IMAD.MOV.U32 R0, RZ, RZ, R11 ;  /* 0x000000ffff007224 */ /* 0x000fe400078e000b */
[----:B------:R-:W2:Y:S04]  /*12410*/  LDL.LU R10, [R1+0x1d8] ;  /* 0x0001d800010a7983 */ /* 0x000ea80000300800 */
[----:B------:R-:W2:Y:S01]  /*12420*/  LDL.LU R11, [R1+0x1dc] ;  /* 0x0001dc00010b7983 */ /* 0x000ea20000300800 */
[----:B------:R-:W-:Y:S02]  /*12430*/  IMAD.MOV.U32 R28, RZ, RZ, R9 ;  /* 0x000000ffff1c7224 */ /* 0x000fe400078e0009 */
[----:B--2---:R-:W-:Y:S01]  /*12440*/  HMMA.16816.F32.BF16 R8, R24, R10, R4 ;  /* 0x0000000a1808723c */ /* 0x004fe20000041804 */
[----:B------:R-:W2:Y:S11]  /*12450*/  LDL.LU R6, [R1+0x138] ;  /* 0x0001380001067983 */ /* 0x000eb60000300800 */
[----:B------:R-:W-:Y:S11]  /*12460*/  @!UPT UIADD3 URZ, URZ, URZ, URZ ;  /* 0x0000003f3f3ff290 */ /* 0x000ff6000fffe03f */
[----:B------:R-:W-:Y:S04]  /*12470*/  STL.64 [R1+0x20], R8 ;  /* 0x0000200801007387 */ /* 0x000fe80000100a00 */
[----:B------:R-:W-:Y:S04]  /*12480*/  STL.64 [R1+0x28], R10 ;  /* 0x0000280a01007387 */ /* 0x000fe80000100a00 */
[----:B------:R-:W2:Y:S01]  /*12490*/  LDL.LU R7, [R1+0x13c] ;  /* 0x00013c0001077983 */ /* 0x000ea20000300800 */
[----:B------:R-:W-:Y:S01]  /*124a0*/  MOV R4, R14 ;  /* 0x0000000e00047202 */ /* 0x000fe20000000f00 */
[----:B------:R-:W-:-:S02]  /*124b0*/  IMAD.MOV.U32 R5, RZ, RZ, R15 ;  /* 0x000000ffff057224 */ /* 0x000fc400078e000f */
[----:B--2---:R0:W-:Y:S04]  /*124c0*/  STL.64 [R1+0x2500], R6 ;  /* 0x0025000601007387 */ /* 0x0041e80000100a00 */
[----:B------:R-:W2:Y:S04]  /*124d0*/  LDL.LU R14, [R1+0x2540] ;  /* 0x00254000010e7983 */ /* 0x000ea80000300800 */
[----:B------:R-:W2:Y:S04]  /*124e0*/  LDL.LU R15, [R1+0x253c] ;  /* 0x00253c00010f7983 */ /* 0x000ea80000300800 */
[----:B0-----:R-:W3:Y:S04]  /*124f0*/  LDL.LU R6, [R1+0x8] ;  /* 0x0000080001067983 */ /* 0x001ee80000300800 */
[----:B------:R-:W3:Y:S04]  /*12500*/  LDL.LU R7, [R1+0xc] ;  /* 0x00000c0001077983 */ /* 0x000ee80000300800 */
[----:B---3--:R0:W-:Y:S04]  /*12510*/  STL.64 [R1+0x2510], R6 ;  /* 0x0025100601007387 */ /* 0x0081e80000100a00 */
[----:B------:R-:W-:Y:S04]  /*12520*/  STL.64 [R1+0x2508], R4 ;  /* 0x0025080401007387 */ /* 0x000fe80000100a00 */
[----:B0-----:R-:W3:Y:S04]  /*12530*/  LDL.LU R6, [R1+0x118] ;  /* 0x0001180001067983 */ /* 0x001ee80000300800 */
[----:B------:R-:W3:Y:S04]  /*12540*/  LDL.LU R7, [R1+0x11c] ;  /* 0x00011c0001077983 */ /* 0x000ee80000300800 */
[----:B---3--:R2:W-:Y:S02]  /*12550*/  STL.64 [R1+0x2528], R6 ;  /* 0x0025280601007387 */ /* 0x0085e40000100a00 */
[----:B--2---:R-:W-:Y:S02]  /*12560*/  HMMA.16816.F32.BF16 R4, R24, R18, R12 ;  /* 0x000000121804723c */ /* 0x004fe4000004180c */
[----:B------:R-:W2:Y:S05]  /*12570*/  LDL.LU R12, [R1+0x40] ;  /* 0x00004000010c7983 */ /* 0x000eaa0000300800 */
[----:B------:R-:W-:Y:S11]  /*12580*/  MOV R13, R29 ;  /* 0x0000001d000d7202 */ /* 0x000ff60000000f00 */
[----:B------:R-:W-:Y:S05]  /*12590*/  @!UPT UIADD3 URZ, URZ, URZ, URZ ;  /* 0x0000003f3f3ff290 */ /* 0x000fea000fffe03f */
[----:B------:R-:W-:Y:S04]  /*125a0*/  STL.64 [R1+0x10], R4 ;  /* 0x0000100401007387 */ /* 0x000fe80000100a00 */
[----:B------:R-:W-:Y:S04]  /*125b0*/  STL.64 [R1+0x18], R6 ;  /* 0x0000180601007387 */ /* 0x000fe80000100a00 */
[----:B------:R-:W3:Y:S04]  /*125c0*/  LDL.LU R29, [R1+0x2538] ;  /* 0x00253800011d7983 */ /* 0x000ee80000300800 */
[----:B------:R-:W4:Y:S01]  /*125d0*/  LDL.LU R14, [R1+0x48] ;  /* 0x00004800010e7983 */ /* 0x000f220000300800 */
[----:B------:R-:W-:-:S03]  /*125e0*/  IMAD.MOV.U32 R15, RZ, RZ, R3 ;  /* 0x000000ffff0f7224 */ /* 0x000fc600078e0003 */
[----:B------:R-:W5:Y:S04]  /*125f0*/  LDL.LU R3, [R1+0x2534] ;  /* 0x0025340001037983 */ /* 0x000f680000300800 */
[----:B----4-:R3:W-:Y:S04]  /*12600*/  STL.64 [R1+0x2520], R14 ;  /* 0x0025200e01007387 */ /* 0x0107e80000100a00 */
[----:B--2---:R0:W-:Y:S04]  /*12610*/  STL.64 [R1+0x2518], R12 ;  /* 0x0025180c01007387 */ /* 0x0041e80000100a00 */
[----:B-----5:R-:W1:Y:S01]  /*12620*/  LDSM.16.MT88.4 R16, [R3+0x14000] ;  /* 0x014000000310783b */ /* 0x020e620000004200 */
[----:B---3--:R-:W-:-:S03]  /*12630*/  MOV R14, R29 ;  /* 0x0000001d000e7202 */ /* 0x008fc60000000f00 */
[----:B0-----:R-:W2:Y:S04]  /*12640*/  LDL.LU R12, [R1+0xf0] ;  /* 0x0000f000010c7983 */ /* 0x001ea80000300800 */
[----:B------:R-:W2:Y:S04]  /*12650*/  LDL.LU R13, [R1+0xf4] ;  /* 0x0000f400010d7983 */ /* 0x000ea80000300800 */
[----:B------:R-:W3:Y:S04]  /*12660*/  LDL.LU R29, [R1+0x2530] ;  /* 0x00253000011d7983 */ /* 0x000ee80000300800 */
[----:B------:R-:W2:Y:S04]  /*12670*/  LDL.LU R15, [R1+0xfc] ;  /* 0x0000fc00010f7983 */ /* 0x000ea80000300800 */
[----:B-1----:R0:W-:Y:S04]  /*12680*/  STL.64 [R1+0x2458], R18 ;  /* 0x0024581201007387 */ /* 0x0021e80000100a00 */
[----:B------:R-:W-:Y:S04]  /*12690*/  STL.64 [R1+0x2450], R16 ;  /* 0x0024501001007387 */ /* 0x000fe80000100a00 */
[----:B0-----:R-:W4:Y:S04]  /*126a0*/  LDL.LU R18, [R1+0x128] ;  /* 0x0001280001127983 */ /* 0x001f280000300800 */
[----:B------:R-:W4:Y:S04]  /*126b0*/  LDL.LU R19, [R1+0x12c] ;  /* 0x00012c0001137983 */ /* 0x000f280000300800 */
[----:B------:R-:W-:Y:S04]  /*126c0*/  STL [R1+0x2428], R3 ;  /* 0x0024280301007387 */ /* 0x000fe80000100800 */
[----:B---3--:R-:W0:Y:S02]  /*126d0*/  LDSM.16.M88.4 R4, [R29+0x20100] ;  /* 0x020100001d04783b */ /* 0x008e240000000200 */
[----:B0-----:R-:W-:-:S02]  /*126e0*/  IMAD.MOV.U32 R9, RZ, RZ, R4 ;  /* 0x000000ffff097224 */ /* 0x001fc400078e0004 */
[----:B------:R-:W-:Y:S01]  /*126f0*/  STL.64 [R1+0x248], R6 ;  /* 0x0002480601007387 */ /* 0x000fe20000100a00 */
[----:B------:R-:W-:-:S03]  /*12700*/  MOV R8, R5 ;  /* 0x0000000500087202 */ /* 0x000fc60000000f00 */
[----:B------:R-:W0:Y:S04]  /*12710*/  LDSM.16.M88.4 R4, [R29+0x21100] ;  /* 0x021100001d04783b */ /* 0x000e280000000200 */
        /* <DEDUP_REMOVED lines=10> */
[----:B------:R-:W-:Y:S04]  /*127c0*/  STL [R1+0xf8], R6 ;  /* 0x0000f80601007387 */ /* 0x000fe80000100800 */
[----:B------:R-:W0:Y:S04]  /*127d0*/  LDSM.16.M88.4 R4, [R29+0x22100] ;  /* 0x022100001d04783b */ /* 0x000e280000000200 */
[----:B------:R-:W-:Y:S04]  /*127e0*/  STL [R1+0x242c], R3 ;  /* 0x00242c0301007387 */ /* 0x000fe80000100800 */
[----:B0-----:R0:W-:Y:S01]  /*127f0*/  STL.64 [R1+0x238], R6 ;  /* 0x0002380601007387 */ /* 0x0011e20000100a00 */
[----:B------:R-:W-:Y:S01]  /*12800*/  MOV R11, R4 ;  /* 0x00000004000b7202 */ /* 0x000fe20000000f00 */
[----:B------:R-:W-:-:S02]  /*12810*/  IMAD.MOV.U32 R10, RZ, RZ, R5 ;  /* 0x000000ffff0a7224 */ /* 0x000fc400078e0005 */
[----:B0-----:R-:W4:Y:S04]  /*12820*/  LDL.LU.64 R6, [R1+0x2510] ;  /* 0x0025100001067983 */ /* 0x001f280000300a00 */
[----:B------:R-:W4:Y:S02]  /*12830*/  LDL.LU.64 R4, [R1+0x2508] ;  /* 0x0025080001047983 */ /* 0x000f240000300a00 */
[----:B----4-:R-:W-:Y:S02]  /*12840*/  HMMA.16816.F32.BF16 R16, R24, R18, R4 ;  /* 0x000000121810723c */ /* 0x010fe40000041804 */
[----:B------:R-:W2:Y:S11]  /*12850*/  LDL.LU.64 R6, [R1+0x2500] ;  /* 0x0025000001067983 */ /* 0x000eb60000300a00 */
[----:B------:R-:W-:Y:S10]  /*12860*/  @!UPT UIADD3 URZ, URZ, URZ, URZ ;  /* 0x0000003f3f3ff290 */ /* 0x000ff4000fffe03f */
[----:B------:R-:W-:Y:S01]  /*12870*/  STL.64 [R1], R16 ;  /* 0x0000001001007387 */ /* 0x000fe20000100a00 */
[----:B------:R-:W-:-:S03]  /*12880*/  MOV R3, R18 ;  /* 0x0000001200037202 */ /* 0x000fc60000000f00 */
[----:B------:R0:W-:Y:S04]  /*12890*/  STL [R1+0xc], R19 ;  /* 0x00000c1301007387 */ /* 0x0001e80000100800 */
[----:B------:R-:W3:Y:S04]  /*128a0*/  LDL.LU R18, [R1+0x1c8] ;  /* 0x0001c80001127983 */ /* 0x000ee80000300800 */
[----:B0-----:R-:W3:Y:S01]  /*128b0*/  LDL.LU R19, [R1+0x1cc] ;  /* 0x0001cc0001137983 */ /* 0x001ee20000300800 */
[----:B--2---:R-:W-:Y:S03]  /*128c0*/  HMMA.16816.F32.BF16 R4, R24, R6, R12 ;  /* 0x000000061804723c */ /* 0x004fe6000004180c */
[----:B---3--:R-:W-:Y:S11]  /*128d0*/  STL.64 [R1+0x2468], R18 ;  /* 0x0024681201007387 */ /* 0x008ff60000100a00 */
[----:B------:R-:W-:Y:S09]  /*128e0*/  @!UPT UIADD3 URZ, URZ, URZ, URZ ;  /* 0x0000003f3f3ff290 */ /* 0x000ff2000fffe03f */
[----:B------:R-:W-:Y:S04]  /*128f0*/  STL.64 [R1+0x23e8], R6 ;  /* 0x0023e80601007387 */ /* 0x000fe80000100a00 */
[----:B------:R0:W-:Y:S02]  /*12900*/  STL.64 [R1+0x23e0], R4 ;  /* 0x0023e00401007387 */ /* 0x0001e40000100a00 */
[----:B0-----:R-:W-:Y:S01]  /*12910*/  IMAD.MOV.U32 R4, RZ, RZ, R11 ;  /* 0x000000ffff047224 */ /* 0x001fe200078e000b */
[----:B------:R-:W-:-:S05]  /*12920*/  MOV R5, R10 ;  /* 0x0000000a00057202 */ /* 0x000fca0000000f00 */
[----:B------:R0:W-:Y:S04]  /*12930*/  STL.64 [R1+0x2438], R4 ;  /* 0x0024380401007387 */ /* 0x0001e80000100a00 */
[----:B------:R-:W2:Y:S04]  /*12940*/  LDL.LU R18, [R1+0x1b8] ;  /* 0x0001b80001127983 */ /* 0x000ea80000300800 */
[----:B------:R-:W2:Y:S01]  /*12950*/  LDL.LU R19, [R1+0x1bc] ;  /* 0x0001bc0001137983 */ /* 0x000ea20000300800 */
[----:B0-----:R-:W-:Y:S01]  /*12960*/  IMAD.MOV.U32 R4, RZ, RZ, R9 ;  /* 0x000000ffff047224 */ /* 0x001fe200078e0009 */
[----:B------:R-:W-:-:S02]  /*12970*/  MOV R5, R8 ;  /* 0x0000000800057202 */ /* 0x000fc40000000f00 */
[----:B--2---:R-:W-:Y:S04]  /*12980*/  STL.64 [R1+0x2480], R18 ;  /* 0x0024801201007387 */ /* 0x004fe80000100a00 */
[----:B------:R0:W-:Y:S04]  /*12990*/  STL.64 [R1+0x2460], R4 ;  /* 0x0024600401007387 */ /* 0x0001e80000100a00 */
[----:B0-----:R-:W2:Y:S04]  /*129a0*/  LDL.LU R4, [R1+0x70] ;  /* 0x0000700001047983 */ /* 0x001ea80000300800 */
[----:B------:R-:W2:Y:S04]  /*129b0*/  LDL.LU R5, [R1+0x74] ;  /* 0x0000740001057983 */ /* 0x000ea80000300800 */
[----:B------:R-:W3:Y:S04]  /*129c0*/  LDL.LU R18, [R1+0x1a8] ;  /* 0x0001a80001127983 */ /* 0x000ee80000300800 */
[----:B------:R-:W3:Y:S01]  /*129d0*/  LDL.LU R19, [R1+0x1ac] ;  /* 0x0001ac0001137983 */ /* 0x000ee20000300800 */
[----:B------:R-:W-:Y:S01]  /*129e0*/  IMAD.MOV.U32 R6, RZ, RZ, R23 ;  /* 0x000000ffff067224 */ /* 0x000fe200078e0017 */
[----:B------:R-:W-:-:S02]  /*129f0*/  MOV R7, R22 ;  /* 0x0000001600077202 */ /* 0x000fc40000000f00 */
[----:B---3--:R0:W-:Y:S04]  /*12a00*/  STL.64 [R1+0x2498], R18 ;  /* 0x0024981201007387 */ /* 0x0081e80000100a00 */
[----:B0-----:R-:W3:Y:S04]  /*12a10*/  LDL.LU R18, [R1+0x198] ;  /* 0x0001980001127983 */ /* 0x001ee80000300800 */
[----:B------:R-:W3:Y:S04]  /*12a20*/  LDL.LU R19, [R1+0x19c] ;  /* 0x00019c0001137983 */ /* 0x000ee80000300800 */
[----:B---3--:R-:W-:Y:S04]  /*12a30*/  STL.64 [R1+0x24b0], R18 ;  /* 0x0024b01201007387 */ /* 0x008fe80000100a00 */
[----:B------:R-:W-:Y:S04]  /*12a40*/  STL.64 [R1+0x2478], R6 ;  /* 0x0024780601007387 */ /* 0x000fe80000100a00 */
[----:B--2---:R0:W-:Y:S04]  /*12a50*/  STL.64 [R1+0x2470], R4 ;  /* 0x0024700401007387 */ /* 0x0041e80000100a00 */
[----:B0-----:R-:W2:Y:S04]  /*12a60*/  LDL.LU R4, [R1+0x90] ;  /* 0x0000900001047983 */ /* 0x001ea80000300800 */
[----:B------:R-:W2:Y:S04]  /*12a70*/  LDL.LU R5, [R1+0x94] ;  /* 0x0000940001057983 */ /* 0x000ea80000300800 */
[----:B------:R-:W3:Y:S04]  /*12a80*/  LDL.LU R6, [R1+0x98] ;  /* 0x0000980001067983 */ /* 0x000ee80000300800 */
[----:B------:R-:W3:Y:S04]  /*12a90*/  LDL.LU R7, [R1+0x9c] ;  /* 0x00009c0001077983 */ /* 0x000ee80000300800 */
[----:B------:R-:W4:Y:S04]  /*12aa0*/  LDL.LU R18, [R1+0x188] ;  /* 0x0001880001127983 */ /* 0x000f280000300800 */
[----:B------:R-:W4:Y:S04]  /*12ab0*/  LDL.LU R19, [R1+0x18c] ;  /* 0x00018c0001137983 */ /* 0x000f280000300800 */
[----:B----4-:R-:W-:Y:S04]  /*12ac0*/  STL.64 [R1+0x24c8], R18 ;  /* 0x0024c81201007387 */ /* 0x010fe80000100a00 */
[----:B---3--:R-:W-:Y:S04]  /*12ad0*/  STL.64 [R1+0x2490], R6 ;  /* 0x0024900601007387 */ /* 0x008fe80000100a00 */
[----:B--2---:R0:W-:Y:S04]  /*12ae0*/  STL.64 [R1+0x2488], R4 ;  /* 0x0024880401007387 */ /* 0x0041e80000100a00 */
[----:B0-----:R-:W2:Y:S04]  /*12af0*/  LDL.LU R4, [R1+0xa0] ;  /* 0x0000a00001047983 */ /* 0x001ea80000300800 */
[----:B------:R-:W2:Y:S04]  /*12b00*/  LDL.LU R5, [R1+0xa4] ;  /* 0x0000a40001057983 */ /* 0x000ea80000300800 */
[----:B------:R-:W3:Y:S04]  /*12b10*/  LDL.LU R6, [R1+0xa8] ;  /* 0x0000a80001067983 */ /* 0x000ee80000300800 */
[----:B------:R-:W3:Y:S04]  /*12b20*/  LDL.LU R7, [R1+0xac] ;  /* 0x0000ac0001077983 */ /* 0x000ee80000300800 */
[----:B------:R-:W4:Y:S04]  /*12b30*/  LDL.LU R18, [R1+0x178] ;  /* 0x0001780001127983 */ /* 0x000f280000300800 */
[----:B------:R-:W4:Y:S04]  /*12b40*/  LDL.LU R19, [R1+0x17c] ;  /* 0x00017c0001137983 */ /* 0x000f280000300800 */
[----:B------:R-:W5:Y:S04]  /*12b50*/  LDL.LU R10, [R1+0x148] ;  /* 0x00014800010a7983 */ /* 0x000f680000300800 */
[----:B------:R-:W5:Y:S04]  /*12b60*/  LDL.LU R11, [R1+0x14c] ;  /* 0x00014c00010b7983 */ /* 0x000f680000300800 */
        /* <DEDUP_REMOVED lines=9> */
[----:B----4-:R0:W-:Y:S04]  /*12c00*/  STL.64 [R1+0x24f8], R14 ;  /* 0x0024f80e01007387 */ /* 0x0101e80000100a00 */
[----:B------:R-:W5:Y:S04]  /*12c10*/  LDL.LU R12, [R1+0x60] ;  /* 0x00006000010c7983 */ /* 0x000f680000300800 */
[----:B------:R-:W5:Y:S04]  /*12c20*/  LDL.LU R13, [R1+0x64] ;  /* 0x00006400010d7983 */ /* 0x000f680000300800 */
[----:B0-----:R-:W5:Y:S04]  /*12c30*/  LDL.LU R14, [R1+0x68] ;  /* 0x00006800010e7983 */ /* 0x001f680000300800 */
[----:B------:R-:W5:Y:S04]  /*12c40*/  LDL.LU R15, [R1+0x6c] ;  /* 0x00006c00010f7983 */ /* 0x000f680000300800 */
[----:B------:R-:W4:Y:S04]  /*12c50*/  LDL.LU R22, [R1+0x168] ;  /* 0x0001680001167983 */ /* 0x000f280000300800 */
[----:B------:R-:W4:Y:S04]  /*12c60*/  LDL.LU R23, [R1+0x16c] ;  /* 0x00016c0001177983 */ /* 0x000f280000300800 */
[----:B----4-:R-:W-:Y:S04]  /*12c70*/  STL.64 [R1+0x24f0], R22 ;  /* 0x0024f01601007387 */ /* 0x010fe80000100a00 */
[----:B------:R0:W-:Y:S04]  /*12c80*/  STL.64 [R1+0x24e8], R20 ;  /* 0x0024e81401007387 */ /* 0x0001e80000100a00 */
[----:B0-----:R-:W4:Y:S04]  /*12c90*/  LDL.LU R20, [R1+0x80] ;  /* 0x0000800001147983 */ /* 0x001f280000300800 */
[----:B------:R-:W4:Y:S04]  /*12ca0*/  LDL.LU R21, [R1+0x84] ;  /* 0x0000840001157983 */ /* 0x000f280000300800 */
[----:B------:R-:W4:Y:S04]  /*12cb0*/  LDL.LU R22, [R1+0x88] ;  /* 0x0000880001167983 */ /* 0x000f280000300800 */
[----:B------:R-:W4:Y:S04]  /*12cc0*/  LDL.LU R23, [R1+0x8c] ;  /* 0x00008c0001177983 */ /* 0x000f280000300800 */
[----:B------:R-:W4:Y:S04]  /*12cd0*/  LDL.LU R16, [R1+0xd0] ;  /* 0x0000d00001107983 */ /* 0x000f280000300800 */
[----:B------:R-:W4:Y:S04]  /*12ce0*/  LDL.LU R17, [R1+0xd4] ;  /* 0x0000d40001117983 */ /* 0x000f280000300800 */
[----:B------:R-:W4:Y:S04]  /*12cf0*/  LDL.LU R18, [R1+0xd8] ;  /* 0x0000d80001127983 */ /* 0x000f280000300800 */
[----:B------:R-:W4:Y:S04]  /*12d00*/  LDL.LU R19, [R1+0xdc] ;  /* 0x0000dc0001137983 */ /* 0x000f280000300800 */
[----:B---3--:R-:W-:Y:S04]  /*12d10*/  STL.64 [R1+0x24c0], R6 ;  /* 0x0024c00601007387 */ /* 0x008fe80000100a00 */
[----:B--2---:R0:W-:Y:S04]  /*12d20*/  STL.64 [R1+0x24b8], R4 ;  /* 0x0024b80401007387 */ /* 0x0041e80000100a00 */
[----:B0-----:R-:W2:Y:S04]  /*12d30*/  LDL.LU R4, [R1+0xc0] ;  /* 0x0000c00001047983 */ /* 0x001ea80000300800 */
[----:B------:R-:W2:Y:S04]  /*12d40*/  LDL.LU R5, [R1+0xc4] ;  /* 0x0000c40001057983 */ /* 0x000ea80000300800 */
[----:B------:R-:W3:Y:S04]  /*12d50*/  LDL.LU R6, [R1+0xc8] ;  /* 0x0000c80001067983 */ /* 0x000ee80000300800 */
[----:B------:R-:W3:Y:S01]  /*12d60*/  LDL.LU R7, [R1+0xcc] ;  /* 0x0000cc0001077983 */ /* 0x000ee20000300800 */
[C---:B-----5:R-:W-:Y:S03]  /*12d70*/  HMMA.16816.F32.BF16 R8, R24.reuse, R10, R12 ;  /* 0x0000000a1808723c */ /* 0x060fe6000004180c */
[----:B---3--:R-:W-:Y:S04]  /*12d80*/  STL.64 [R1+0x24d8], R6 ;  /* 0x0024d80601007387 */ /* 0x008fe80000100a00 */
[----:B--2---:R0:W-:Y:S04]  /*12d90*/  STL.64 [R1+0x24d0], R4 ;  /* 0x0024d00401007387 */ /* 0x0041e80000100a00 */
[----:B0-----:R-:W2:Y:S04]  /*12da0*/  LDL.LU R4, [R1+0xe0] ;  /* 0x0000e00001047983 */ /* 0x001ea80000300800 */
[----:B------:R-:W2:Y:S04]  /*12db0*/  LDL.LU R5, [R1+0xe4] ;  /* 0x0000e40001057983 */ /* 0x000ea80000300800 */
[----:B------:R-:W2:Y:S04]  /*12dc0*/  LDL.LU R6, [R1+0xe8] ;  /* 0x0000e80001067983 */ /* 0x000ea80000300800 */
[----:B------:R-:W2:Y:S04]  /*12dd0*/  LDL.LU R7, [R1+0xec] ;  /* 0x0000ec0001077983 */ /* 0x000ea80000300800 */
[----:B------:R-:W4:Y:S04]  /*12de0*/  LDL.LU.64 R14, [R1+0x24f8] ;  /* 0x0024f800010e7983 */ /* 0x000f280000300a00 */
[----:B------:R-:W-:Y:S04]  /*12df0*/  STL.64 [R1+0x23d8], R10 ;  /* 0x0023d80a01007387 */ /* 0x000fe80000100a00 */
[----:B------:R0:W-:Y:S04]  /*12e00*/  STL.64 [R1+0x23d0], R8 ;  /* 0x0023d00801007387 */ /* 0x0001e80000100a00 */
[----:B0-----:R-:W3:Y:S04]  /*12e10*/  LDL.LU R8, [R1+0x20] ;  /* 0x0000200001087983 */ /* 0x001ee80000300800 */
[----:B------:R-:W3:Y:S04]  /*12e20*/  LDL.LU R9, [R1+0x24] ;  /* 0x0000240001097983 */ /* 0x000ee80000300800 */
[----:B------:R-:W5:Y:S04]  /*12e30*/  LDL.LU R10, [R1+0x28] ;  /* 0x00002800010a7983 */ /* 0x000f680000300800 */
[----:B------:R-:W5:Y:S01]  /*12e40*/  LDL.LU R11, [R1+0x2c] ;  /* 0x00002c00010b7983 */ /* 0x000f620000300800 */
[----:B----4-:R-:W-:Y:S03]  /*12e50*/  HMMA.16816.F32.BF16 R12, R24, R14, R20 ;  /* 0x0000000e180c723c */ /* 0x010fe60000041814 */
[----:B-----5:R-:W-:Y:S04]  /*12e60*/  STL.64 [R1+0x2448], R10 ;  /* 0x0024480a01007387 */ /* 0x020fe80000100a00 */
[----:B---3--:R0:W-:Y:S04]  /*12e70*/  STL.64 [R1+0x2440], R8 ;  /* 0x0024400801007387 */ /* 0x0081e80000100a00 */
[----:B0-----:R-:W3:Y:S04]  /*12e80*/  LDL.LU R8, [R1+0x50] ;  /* 0x0000500001087983 */ /* 0x001ee80000300800 */
[----:B------:R-:W3:Y:S04]  /*12e90*/  LDL.LU R9, [R1+0x54] ;  /* 0x0000540001097983 */ /* 0x000ee80000300800 */
[----:B------:R-:W3:Y:S04]  /*12ea0*/  LDL.LU R10, [R1+0x58] ;  /* 0x00005800010a7983 */ /* 0x000ee80000300800 */
[----:B------:R-:W3:Y:S04]  /*12eb0*/  LDL.LU R11, [R1+0x5c] ;  /* 0x00005c00010b7983 */ /* 0x000ee80000300800 */
[----:B------:R-:W4:Y:S04]  /*12ec0*/  LDL.LU.64 R22, [R1+0x24f0] ;  /* 0x0024f00001167983 */ /* 0x000f280000300a00 */
[----:B------:R-:W5:Y:S04]  /*12ed0*/  LDL.LU.64 R20, [R1+0x24e8] ;  /* 0x0024e80001147983 */ /* 0x000f680000300a00 */
[----:B------:R-:W-:Y:S04]  /*12ee0*/  STL.64 [R1+0x23c0], R14 ;  /* 0x0023c00e01007387 */ /* 0x000fe80000100a00 */
[----:B------:R5:W-:Y:S02]  /*12ef0*/  STL.64 [R1+0x23b8], R12 ;  /* 0x0023b80c01007387 */ /* 0x000be40000100a00 */
[----:B-----5:R-:W-:Y:S01]  /*12f00*/  IMAD.MOV.U32 R12, RZ, RZ, R21 ;  /* 0x000000ffff0c7224 */ /* 0x020fe200078e0015 */
[----:B------:R-:W-:-:S02]  /*12f10*/  MOV R13, R20 ;  /* 0x00000014000d7202 */ /* 0x000fc40000000f00 */
[C---:B----4-:R-:W-:Y:S01]  /*12f20*/  HMMA.16816.F32.BF16 R20, R24.reuse, R22, R16 ;  /* 0x000000161814723c */ /* 0x050fe20000041810 */
[----:B------:R-:W2:Y:S11]  /*12f30*/  LDL.LU.64 R18, [R1+0x24e0] ;  /* 0x0024e00001127983 */ /* 0x000eb60000300a00 */
[----:B------:R-:W-:Y:S11]  /*12f40*/  @!UPT UIADD3 URZ, URZ, URZ, URZ ;  /* 0x0000003f3f3ff290 */ /* 0x000ff6000fffe03f */
        /* <DEDUP_REMOVED lines=37> */
[----:B--2---:R-:W-:Y:S02]  /*131a0*/  HMMA.16816.F32.BF16 R24, R24, R18, R4 ;  /* 0x000000121818723c */ /* 0x004fe40000041804 */
[----:B------:R-:W3:Y:S04]  /*131b0*/  LDL.LU.64 R4, [R1+0x2460] ;  /* 0x0024600001047983 */ /* 0x000ee80000300a00 */
[----:B------:R-:W3:Y:S04]  /*131c0*/  LDL.LU.64 R18, [R1+0x2458] ;  /* 0x0024580001127983 */ /* 0x000ee80000300a00 */
[----:B------:R-:W3:Y:S11]  /*131d0*/  LDL.LU.64 R16, [R1+0x2450] ;  /* 0x0024500001107983 */ /* 0x000ef60000300a00 */
[----:B------:R-:W-:Y:S02]  /*131e0*/  @!UPT UIADD3 URZ, URZ, URZ, URZ ;  /* 0x0000003f3f3ff290 */ /* 0x000fe4000fffe03f */
[----:B------:R0:W-:Y:S04]  /*131f0*/  STL.64 [R1+0xe0], R24 ;  /* 0x0000e01801007387 */ /* 0x0001e80000100a00 */
[----:B------:R-:W-:Y:S04]  /*13200*/  STL.64 [R1+0xe8], R26 ;  /* 0x0000e81a01007387 */ /* 0x000fe80000100a00 */
[----:B0-----:R-:W2:Y:S01]  /*13210*/  LDL.LU R24, [R1+0x30] ;  /* 0x0000300001187983 */ /* 0x001ea20000300800 */
[----:B---3--:R-:W-:Y:S03]  /*13220*/  HMMA.16816.F32.BF16 R4, R16, R4, R8 ;  /* 0x000000041004723c */ /* 0x008fe60000041808 */
[----:B------:R-:W3:Y:S04]  /*13230*/  LDL.LU.64 R10, [R1+0x2448] ;  /* 0x00244800010a7983 */ /* 0x000ee80000300a00 */
[----:B------:R-:W3:Y:S11]  /*13240*/  LDL.LU.64 R8, [R1+0x2440] ;  /* 0x0024400001087983 */ /* 0x000ef60000300a00 */
[----:B------:R-:W-:Y:S05]  /*13250*/  @!UPT UIADD3 URZ, URZ, URZ, URZ ;  /* 0x0000003f3f3ff290 */ /* 0x000fea000fffe03f */
[----:B------:R0:W-:Y:S04]  /*13260*/  STL.64 [R1+0xd0], R4 ;  /* 0x0000d00401007387 */ /* 0x0001e80000100a00 */
[----:B------:R-:W-:Y:S04]  /*13270*/  STL.64 [R1+0xd8], R6 ;  /* 0x0000d80601007387 */ /* 0x000fe80000100a00 */
[----:B0-----:R-:W3:Y:S01]  /*13280*/  LDL.LU.64 R4, [R1+0x2438] ;  /* 0x0024380001047983 */ /* 0x001ee20000300a00 */
[----:B------:R-:W-:Y:S01]  /*13290*/  IMAD.MOV.U32 R25, RZ, RZ, R28 ;  /* 0x000000ffff197224 */ /* 0x000fe200078e001c */
[----:B------:R-:W-:Y:S01]  /*132a0*/  MOV R26, R2 ;  /* 0x00000002001a7202 */ /* 0x000fe20000000f00 */
[----:B------:R-:W-:-:S07]  /*132b0*/  IMAD.MOV.U32 R27, RZ, RZ, R0 ;  /* 0x000000ffff1b7224 */ /* 0x000fce00078e0000 */
[C---:B--2---:R-:W-:Y:S01]  /*132c0*/  HMMA.16816.F32.BF16 R24, R16.reuse, R12, R24 ;  /* 0x0000000c1018723c */ /* 0x044fe20000041818 */
[----:B------:R-:W0:Y:S11]  /*132d0*/  LDSM.16.M88.4 R12, [R29+0x23100] ;  /* 0x023100001d0c783b */ /* 0x000e360000000200 */
[----:B------:R-:W-:Y:S11]  /*132e0*/  @!UPT UIADD3 URZ, URZ, URZ, URZ ;  /* 0x0000003f3f3ff290 */ /* 0x000ff6000fffe03f */
[----:B------:R0:W-:Y:S04]  /*132f0*/  STL.64 [R1+0xc0], R24 ;  /* 0x0000c01801007387 */ /* 0x0001e80000100a00 */
[----:B------:R-:W-:Y:S01]  /*13300*/  STL.64 [R1+0xc8], R26 ;  /* 0x0000c81a01007387 */ /* 0x000fe20000100a00 */
[----:B0-----:R-:W-:Y:S01]  /*13310*/  MOV R25, R12 ;  /* 0x0000000c00197202 */ /* 0x001fe20000000f00 */
[----:B------:R-:W-:Y:S02]  /*13320*/  IMAD.MOV.U32 R24, RZ, RZ, R13 ;  /* 0x000000ffff187224 */ /* 0x000fe400078e000d */
[----:B------:R-:W-:Y:S04]  /*13330*/  STL.64 [R1+0x158], R14 ;  /* 0x0001580e01007387 */ /* 0x000fe80000100a00 */
[----:B------:R-:W-:Y:S04]  /*13340*/  STL.64 [R1+0x2430], R24 ;  /* 0x0024301801007387 */ /* 0x000fe80000100a00 */
[----:B------:R-:W0:Y:S04]  /*13350*/  LDSM.16.M88.4 R24, [R29+0x28100] ;  /* 0x028100001d18783b */ /* 0x000e280000000200 */
[----:B------:R-:W-:Y:S01]  /*13360*/  LDSM.16.M88.4 R12, [R29+0x27100] ;  /* 0x027100001d0c783b */ /* 0x000fe20000000200 */
[----:B0-----:R-:W-:Y:S01]  /*13370*/  IMAD.MOV.U32 R22, RZ, RZ, R24 ;  /* 0x000000ffff167224 */ /* 0x001fe200078e0018 */
[----:B------:R-:W-:Y:S01]  /*13380*/  MOV R23, R25 ;  /* 0x0000001900177202 */ /* 0x000fe20000000f00 */
[----:B---3--:R-:W-:Y:S01]  /*13390*/  HMMA.16816.F32.BF16 R4, R16, R4, R8 ;  /* 0x000000041004723c */ /* 0x008fe20000041808 */
[----:B------:R-:W-:Y:S11]  /*133a0*/  LDSM.16.M88.4 R8, [R29+0x26100] ;  /* 0x026100001d08783b */ /* 0x000ff60000000200 */
[----:B------:R-:W-:Y:S11]  /*133b0*/  @!UPT UIADD3 URZ, URZ, URZ, URZ ;  /* 0x0000003f3f3ff290 */ /* 0x000ff6000fffe03f */
[----:B------:R-:W-:Y:S01]  /*133c0*/  STL [R1+0xb4], R5 ;  /* 0x0000b40501007387 */ /* 0x000fe20000100800 */
[----:B------:R-:W-:Y:S01]  /*133d0*/  MOV R28, R4 ;  /* 0x00000004001c7202 */ /* 0x000fe20000000f00 */
[----:B------:R-:W-:Y:S01]  /*133e0*/  IMAD.MOV.U32 R0, RZ, RZ, R6 ;  /* 0x000000ffff007224 */ /* 0x000fe200078e0006 */
[----:B------:R-:W-:Y:S02]  /*133f0*/  MOV R2, R7 ;  /* 0x0000000700027202 */ /* 0x000fe40000000f00 */
[----:B------:R-:W0:Y:S04]  /*13400*/  LDSM.16.M88.4 R4, [R29+0x24100] ;  /* 0x024100001d04783b */ /* 0x000e280000000200 */
[----:B------:R-:W-:Y:S04]  /*13410*/  STL [R1+0x22f4], R28 ;  /* 0x0022f41c01007387 */ /* 0x000fe80000100800 */
[----:B------:R-:W-:Y:S04]  /*13420*/  STL [R1+0x22ec], R0 ;  /* 0x0022ec0001007387 */ /* 0x000fe80000100800 */
[----:B------:R-:W-:Y:S04]  /*13430*/  STL [R1+0x22e8], R2 ;  /* 0x0022e80201007387 */ /* 0x000fe80000100800 */
[----:B0-----:R-:W-:Y:S04]  /*13440*/  STL.64 [R1+0x168], R6 ;  /* 0x0001680601007387 */ /* 0x001fe80000100a00 */
[----:B------:R-:W-:Y:S04]  /*13450*/  STL.64 [R1+0x1b8], R26 ;  /* 0x0001b81a01007387 */ /* 0x000fe80000100a00 */
[----:B------:R-:W2:Y:S04]  /*13460*/  LDL.LU.64 R24, [R1+0x2430] ;  /* 0x0024300001187983 */ /* 0x000ea80000300a00 */
[----:B------:R0:W-:Y:S04]  /*13470*/  STL.64 [R1+0x23f8], R22 ;  /* 0x0023f81601007387 */ /* 0x0001e80000100a00 */
[----:B------:R1:W-:Y:S01]  /*13480*/  STL.64 [R1+0x23f0], R20 ;  /* 0x0023f01401007387 */ /* 0x0003e20000100a00 */
[----:B0-----:R-:W-:-:S03]  /*13490*/  IMAD.MOV.U32 R22, RZ, RZ, R3 ;  /* 0x000000ffff167224 */ /* 0x001fc600078e0003 */
[----:B-1----:R-:W3:Y:S04]  /*134a0*/  LDL.LU R20, [R1] ;  /* 0x0000000001147983 */ /* 0x002ee80000300800 */
[----:B------:R-:W3:Y:S04]  /*134b0*/  LDL.LU R21, [R1+0x4] ;  /* 0x0000040001157983 */ /* 0x000ee80000300800 */
[----:B------:R-:W4:Y:S04]  /*134c0*/  LDL.LU R3, [R1+0x242c] ;  /* 0x00242c0001037983 */ /* 0x000f280000300800 */
[----:B------:R-:W5:Y:S01]  /*134d0*/  LDL.LU R23, [R1+0xc] ;  /* 0x00000c0001177983 */ /* 0x000f620000300800 */
[----:B------:R-:W-:Y:S01]  /*134e0*/  IMAD.MOV.U32 R2, RZ, RZ, R4 ;  /* 0x000000ffff027224 */ /* 0x000fe200078e0004 */
[----:B------:R-:W-:-:S02]  /*134f0*/  MOV R0, R5 ;  /* 0x0000000500007202 */ /* 0x000fc40000000f00 */
[----:B------:R-:W0:Y:S04]  /*13500*/  LDSM.16.M88.4 R4, [R29+0x25100] ;  /* 0x025100001d04783b */ /* 0x000e280000000200 */
[----:B-----5:R-:W-:Y:S04]  /*13510*/  STL.64 [R1+0x2408], R22 ;  /* 0x0024081601007387 */ /* 0x020fe80000100a00 */
[----:B---3--:R1:W-:Y:S04]  /*13520*/  STL.64 [R1+0x2400], R20 ;  /* 0x0024001401007387 */ /* 0x0083e80000100a00 */
[----:B-1----:R-:W3:Y:S04]  /*13530*/  LDL.LU R20, [R1+0xf0] ;  /* 0x0000f00001147983 */ /* 0x002ee80000300800 */
[----:B------:R-:W3:Y:S04]  /*13540*/  LDL.LU R21, [R1+0xf4] ;  /* 0x0000f40001157983 */ /* 0x000ee80000300800 */
[----:B------:R-:W5:Y:S01]  /*13550*/  LDL.LU R22, [R1+0xf8] ;  /* 0x0000f80001167983 */ /* 0x000f620000300800 */
[----:B----4-:R-:W-:-:S03]  /*13560*/  MOV R23, R3 ;  /* 0x0000000300177202 */ /* 0x010fc60000000f00 */
[----:B------:R-:W4:Y:S04]  /*13570*/  LDL.LU R3, [R1+0x2428] ;  /* 0x0024280001037983 */ /* 0x000f280000300800 */
[----:B-----5:R-:W-:Y:S04]  /*13580*/  STL.64 [R1+0x2418], R22 ;  /* 0x0024181601007387 */ /* 0x020fe80000100a00 */
[----:B---3--:R2:W-:Y:S02]  /*13590*/  STL.64 [R1+0x2410], R20 ;  /* 0x0024101401007387 */ /* 0x0085e40000100a00 */
[----:B--2---:R-:W-:Y:S01]  /*135a0*/  IMAD.MOV.U32 R20, RZ, RZ, R25 ;  /* 0x000000ffff147224 */ /* 0x004fe200078e0019 */
[----:B------:R-:W-:-:S02]  /*135b0*/  MOV R21, R24 ;  /* 0x0000001800157202 */ /* 0x000fc40000000f00 */
[----:B------:R-:W1:Y:S04]  /*135c0*/  LDSM.16.M88.4 R24, [R29+0x29100] ;  /* 0x029100001d18783b */ /* 0x000e680000000200 */
[----:B0-----:R-:W-:Y:S04]  /*135d0*/  STL.64 [R1+0x188], R6 ;  /* 0x0001880601007387 */ /* 0x001fe80000100a00 */
[----:B------:R-:W-:Y:S04]  /*135e0*/  STL.64 [R1+0x198], R10 ;  /* 0x0001980a01007387 */ /* 0x000fe80000100a00 */
[----:B------:R0:W-:Y:S04]  /*135f0*/  STL.64 [R1+0x2420], R8 ;  /* 0x0024200801007387 */ /* 0x0001e80000100a00 */
[----:B0-----:R-:W2:Y:S04]  /*13600*/  LDL.LU R8, [R1+0x10] ;  /* 0x0000100001087983 */ /* 0x001ea80000300800 */
[----:B------:R-:W2:Y:S04]  /*13610*/  LDL.LU R9, [R1+0x14] ;  /* 0x0000140001097983 */ /* 0x000ea80000300800 */
[----:B------:R-:W2:Y:S04]  /*13620*/  LDL.LU R10, [R1+0x18] ;  /* 0x00001800010a7983 */ /* 0x000ea80000300800 */
[----:B------:R-:W2:Y:S01]  /*13630*/  LDL.LU R11, [R1+0x1c] ;  /* 0x00001c00010b7983 */ /* 0x000ea20000300800 */
[----:B-1----:R-:W-:-:S03]  /*13640*/  IMAD.MOV.U32 R7, RZ, RZ, R24 ;  /* 0x000000ffff077224 */ /* 0x002fc600078e0018 */
[----:B------:R-:W-:Y:S01]  /*13650*/  STL.64 [R1+0x1c8], R26 ;  /* 0x0001c81a01007387 */ /* 0x000fe20000100a00 */
[----:B------:R-:W-:-:S03]  /*13660*/  MOV R6, R25 ;  /* 0x0000001900067202 */ /* 0x000fc60000000f00 */
[----:B------:R-:W0:Y:S04]  /*13670*/  LDSM.16.M88.4 R24, [R29+0x2a100] ;  /* 0x02a100001d18783b */ /* 0x000e280000000200 */
[----:B------:R-:W-:Y:S04]  /*13680*/  STL.64 [R1+0x1a8], R14 ;  /* 0x0001a80e01007387 */ /* 0x000fe80000100a00 */
[----:B0-----:R-:W-:Y:S04]  /*13690*/  STL.64 [R1+0x1d0], R24 ;  /* 0x0001d01801007387 */ /* 0x001fe80000100a00 */
[----:B------:R-:W-:Y:S04]  /*136a0*/  STL.64 [R1+0x1d8], R26 ;  /* 0x0001d81a01007387 */ /* 0x000fe80000100a00 */
[----:B------:R-:W0:Y:S04]  /*136b0*/  LDSM.16.M88.4 R24, [R29+0x2b100] ;  /* 0x02b100001d18783b */ /* 0x000e280000000200 */
        /* <DEDUP_REMOVED lines=12> */
[----:B------:R-:W-:Y:S04]  /*13780*/  STL [R1+0x2028], R29 ;  /* 0x0020281d01007387 */ /* 0x000fe80000100800 */
[----:B0-----:R-:W-:Y:S04]  /*13790*/  STL.64 [R1+0x220], R24 ;  /* 0x0002201801007387 */ /* 0x001fe80000100a00 */
[----:B------:R-:W-:Y:S04]  /*137a0*/  STL.64 [R1+0x228], R26 ;  /* 0x0002281a01007387 */ /* 0x000fe80000100a00 */
[----:B----4-:R-:W0:Y:S01]  /*137b0*/  LDSM.16.MT88.4 R24, [R3+0x16000] ;  /* 0x016000000318783b */ /* 0x010e220000004200 */
[----:B--2---:R-:W-:Y:S03]  /*137c0*/  HMMA.16816.F32.BF16 R20, R16, R20, R8 ;  /* 0x000000141014723c */ /* 0x004fe60000041808 */
[----:B0-----:R-:W-:Y:S04]  /*137d0*/  STL.64 [R1+0x2360], R26 ;  /* 0x0023601a01007387 */ /* 0x001fe80000100a00 */
[----:B------:R-:W-:Y:S04]  /*137e0*/  STL.64 [R1+0x2358], R24 ;  /* 0x0023581801007387 */ /* 0x000fe80000100a00 */
[----:B------:R-:W-:Y:S04]  /*137f0*/  STL [R1+0x22f0], R3 ;  /* 0x0022f00301007387 */ /* 0x000fe80000100800 */
[----:B------:R-:W2:Y:S08]  /*13800*/  LDL.LU.64 R8, [R1+0x2420] ;  /* 0x0024200001087983 */ /* 0x000eb00000300a00 */
[----:B------:R-:W-:Y:S04]  /*13810*/  STL.64 [R1+0xa0], R20 ;  /* 0x0000a01401007387 */ /* 0x000fe80000100a00 */
[----:B------:R0:W-:Y:S04]  /*13820*/  STL.64 [R1+0xa8], R22 ;  /* 0x0000a81601007387 */ /* 0x0001e80000100a00 */
[----:B0-----:R-:W3:Y:S04]  /*13830*/  LDL.LU.64 R22, [R1+0x2418] ;  /* 0x0024180001167983 */ /* 0x001ee80000300a00 */
[----:B------:R-:W3:Y:S01]  /*13840*/  LDL.LU.64 R20, [R1+0x2410] ;  /* 0x0024100001147983 */ /* 0x000ee20000300a00 */
[----:B------:R-:W-:Y:S01]  /*13850*/  IMAD.MOV.U32 R24, RZ, RZ, R2 ;  /* 0x000000ffff187224 */ /* 0x000fe200078e0002 */
[----:B------:R-:W-:-:S07]  /*13860*/  MOV R25, R0 ;  /* 0x0000000000197202 */ /* 0x000fce0000000f00 */
[----:B---3--:R-:W-:Y:S01]  /*13870*/  HMMA.16816.F32.BF16 R24, R16, R24, R20 ;  /* 0x000000181018723c */ /* 0x008fe20000041814 */
[----:B------:R-:W3:Y:S04]  /*13880*/  LDL.LU.64 R22, [R1+0x2408] ;  /* 0x0024080001167983 */ /* 0x000ee80000300a00 */
[----:B------:R-:W3:Y:S11]  /*13890*/  LDL.LU.64 R20, [R1+0x2400] ;  /* 0x0024000001147983 */ /* 0x000ef60000300a00 */
[----:B------:R-:W-:Y:S08]  /*138a0*/  @!UPT UIADD3 URZ, URZ, URZ, URZ ;  /* 0x0000003f3f3ff290 */ /* 0x000ff0000fffe03f */
[----:B------:R-:W-:Y:S01]  /*138b0*/  IMAD.MOV.U32 R3, RZ, RZ, R24 ;  /* 0x000000ffff037224 */ /* 0x000fe200078e0018 */
[----:B------:R-:W-:Y:S01]  /*138c0*/  MOV R0, R25 ;  /* 0x0000001900007202 */ /* 0x000fe20000000f00 */
[----:B------:R-:W-:Y:S01]  /*138d0*/  IMAD.MOV.U32 R24, RZ, RZ, R7 ;  /* 0x000000ffff187224 */ /* 0x000fe200078e0007 */
[----:B------:R-:W-:Y:S01]  /*138e0*/  MOV R25, R6 ;  /* 0x0000000600197202 */ /* 0x000fe20000000f00 */
[----:B------:R-:W-:Y:S01]  /*138f0*/  IMAD.MOV.U32 R2, RZ, RZ, R26 ;  /* 0x000000ffff027224 */ /* 0x000fe200078e001a */
[----:B------:R-:W-:-:S05]  /*13900*/  MOV R29, R27 ;  /* 0x0000001b001d7202 */ /* 0x000fca0000000f00 */
[----:B------:R-:W-:Y:S04]  /*13910*/  STL [R1+0x2304], R29 ;  /* 0x0023041d01007387 */ /* 0x000fe80000100800 */
[----:B------:R-:W-:Y:S04]  /*13920*/  STL [R1+0x2300], R2 ;  /* 0x0023000201007387 */ /* 0x000fe80000100800 */
[----:B------:R-:W-:Y:S04]  /*13930*/  STL [R1+0x22fc], R0 ;  /* 0x0022fc0001007387 */ /* 0x000fe80000100800 */
[----:B------:R-:W-:Y:S01]  /*13940*/  STL [R1+0x22f8], R3 ;  /* 0x0022f80301007387 */ /* 0x000fe20000100800 */
[----:B---3--:R-:W-:Y:S03]  /*13950*/  HMMA.16816.F32.BF16 R4, R16, R4, R20 ;  /* 0x000000041004723c */ /* 0x008fe60000041814 */
[----:B------:R-:W3:Y:S04]  /*13960*/  LDL.LU.64 R22, [R1+0x23f8] ;  /* 0x0023f80001167983 */ /* 0x000ee80000300a00 */
[----:B------:R-:W4:Y:S11]  /*13970*/  LDL.LU.64 R20, [R1+0x23f0] ;  /* 0x0023f00001147983 */ /* 0x000f360000300a00 */
[----:B------:R-:W-:Y:S05]  /*13980*/  @!UPT UIADD3 URZ, URZ, URZ, URZ ;  /* 0x0000003f3f3ff290 */ /* 0x000fea000fffe03f */
[----:B------:R-:W-:Y:S01]  /*13990*/  STL.64 [R1+0xf0], R4 ;  /* 0x0000f00401007387 */ /* 0x000fe20000100a00 */
[----:B------:R-:W-:-:S03]  /*139a0*/  IMAD.MOV.U32 R28, RZ, RZ, R7 ;  /* 0x000000ffff1c7224 */ /* 0x000fc600078e0007 */
[----:B------:R0:W-:Y:S04]  /*139b0*/  STL [R1+0xf8], R6 ;  /* 0x0000f80601007387 */ /* 0x0001e80000100800 */
[----:B0-----:R-:W2:Y:S04]  /*139c0*/  LDL.LU.64 R6, [R1+0x23e8] ;  /* 0x0023e80001067983 */ /* 0x001ea80000300a00 */
[----:B------:R-:W2:Y:S04]  /*139d0*/  LDL.LU.64 R4, [R1+0x23e0] ;  /* 0x0023e00001047983 */ /* 0x000ea80000300a00 */
[----:B------:R0:W-:Y:S04]  /*139e0*/  STL [R1+0x2308], R28 ;  /* 0x0023081c01007387 */ /* 0x0001e80000100800 */
[----:B------:R-:W5:Y:S01]  /*139f0*/  LDL.LU.64 R10, [R1+0x23d8] ;  /* 0x0023d800010a7983 */ /* 0x000f620000300a00 */
[C---:B--2---:R-:W-:Y:S03]  /*13a00*/  HMMA.16816.F32.BF16 R4, R16.reuse, R8, R4 ;  /* 0x000000081004723c */ /* 0x044fe60000041804 */
[----:B------:R-:W5:Y:S11]  /*13a10*/  LDL.LU.64 R8, [R1+0x23d0] ;  /* 0x0023d00001087983 */ /* 0x000f760000300a00 */
[----:B------:R-:W-:Y:S10]  /*13a20*/  @!UPT UIADD3 URZ, URZ, URZ, URZ ;  /* 0x0000003f3f3ff290 */ /* 0x000ff4000fffe03f */
[----:B------:R-:W-:Y:S01]  /*13a30*/  IMAD.MOV.U32 R3, RZ, RZ, R7 ;  /* 0x000000ffff037224 */ /* 0x000fe200078e0007 */
[----:B------:R-:W-:Y:S01]  /*13a40*/  MOV R29, R4 ;  /* 0x00000004001d7202 */ /* 0x000fe20000000f00 */
[----:B------:R-:W-:Y:S01]  /*13a50*/  IMAD.MOV.U32 R2, RZ, RZ, R5 ;  /* 0x000000ffff027224 */ /* 0x000fe200078e0005 */
[----:B------:R-:W-:Y:S01]  /*13a60*/  MOV R0, R6 ;  /* 0x0000000600007202 */ /* 0x000fe20000000f00 */
[----:B---3--:R-:W-:Y:S01]  /*13a70*/  IMAD.MOV.U32 R5, RZ, RZ, R23 ;  /* 0x000000ffff057224 */ /* 0x008fe200078e0017 */
[----:B------:R-:W-:Y:S02]  /*13a80*/  MOV R4, R22 ;  /* 0x0000001600047202 */ /* 0x000fe40000000f00 */
[----:B------:R-:W4:Y:S04]  /*13a90*/  LDL.LU R22, [R1+0x23cc] ;  /* 0x0023cc0001167983 */ /* 0x000f280000300800 */
[----:B------:R-:W4:Y:S04]  /*13aa0*/  LDL.LU R23, [R1+0x23c8] ;  /* 0x0023c80001177983 */ /* 0x000f280000300800 */
[----:B------:R-:W-:Y:S04]  /*13ab0*/  STL [R1+0x2318], R3 ;  /* 0x0023180301007387 */ /* 0x000fe80000100800 */
[----:B------:R-:W-:Y:S04]  /*13ac0*/  STL [R1+0x2314], R0 ;  /* 0x0023140001007387 */ /* 0x000fe80000100800 */
[----:B------:R-:W-:Y:S04]  /*13ad0*/  STL [R1+0x2310], R2 ;  /* 0x0023100201007387 */ /* 0x000fe80000100800 */
[----:B------:R-:W-:Y:S01]  /*13ae0*/  STL [R1+0x230c], R29 ;  /* 0x00230c1d01007387 */ /* 0x000fe20000100800 */
[C---:B-----5:R-:W-:Y:S11]  /*13af0*/  HMMA.16816.F32.BF16 R12, R16.reuse, R12, R8 ;  /* 0x0000000c100c723c */ /* 0x060ff60000041808 */
[----:B------:R-:W-:Y:S11]  /*13b00*/  @!UPT UIADD3 URZ, URZ, URZ, URZ ;  /* 0x0000003f3f3ff290 */ /* 0x000ff6000fffe03f */
[----:B------:R-:W-:Y:S01]  /*13b10*/  @!UPT UIADD3 URZ, URZ, URZ, URZ ;  /* 0x0000003f3f3ff290 */ /* 0x000fe2000fffe03f */
[----:B------:R1:W-:Y:S01]  /*13b20*/  STL [R1+0x80], R12 ;  /* 0x0000800c01007387 */ /* 0x0003e20000100800 */
[----:B------:R-:W-:Y:S01]  /*13b30*/  IMAD.MOV.U32 R9, RZ, RZ, R14 ;  /* 0x000000ffff097224 */ /* 0x000fe200078e000e */
[----:B------:R-:W-:Y:S02]  /*13b40*/  MOV R8, R15 ;  /* 0x0000000f00087202 */ /* 0x000fe40000000f00 */
[----:B0-----:R-:W-:Y:S01]  /*13b50*/  MOV R28, R13 ;  /* 0x0000000d001c7202 */ /* 0x001fe20000000f00 */
[----:B------:R-:W2:Y:S04]  /*13b60*/  LDL.LU.64 R14, [R1+0x23c0] ;  /* 0x0023c000010e7983 */ /* 0x000ea80000300a00 */
[----:B-1----:R-:W2:Y:S04]  /*13b70*/  LDL.LU.64 R12, [R1+0x23b8] ;  /* 0x0023b800010c7983 */ /* 0x002ea80000300a00 */
[----:B------:R-:W-:Y:S04]  /*13b80*/  STL [R1+0x2324], R8 ;  /* 0x0023240801007387 */ /* 0x000fe80000100800 */
        /* <DEDUP_REMOVED lines=8> */
[----:B------:R-:W-:Y:S02]  /*13c10*/  MOV R10, R7 ;  /* 0x00000007000a7202 */ /* 0x000fe40000000f00 */
[----:B----4-:R-:W-:Y:S03]  /*13c20*/  HMMA.16816.F32.BF16 R4, R16, R24, R20 ;  /* 0x000000181004723c */ /* 0x010fe60000041814 */
[----:B------:R-:W-:Y:S04]  /*13c30*/  STL [R1+0x2334], R10 ;  /* 0x0023340a01007387 */ /* 0x000fe80000100800 */
[----:B------:R-:W-:Y:S04]  /*13c40*/  STL [R1+0x2330], R11 ;  /* 0x0023300b01007387 */ /* 0x000fe80000100800 */
[----:B------:R-:W-:Y:S04]  /*13c50*/  STL [R1+0x232c], R12 ;  /* 0x00232c0c01007387 */ /* 0x000fe80000100800 */
[----:B------:R-:W-:Y:S09]  /*13c60*/  STL [R1+0x2328], R13 ;  /* 0x0023280d01007387 */ /* 0x000ff20000100800 */
[----:B------:R-:W-:Y:S01]  /*13c70*/  IMAD.MOV.U32 R15, RZ, RZ, R6 ;  /* 0x000000ffff0f7224 */ /* 0x000fe200078e0006 */
[----:B------:R-:W-:Y:S01]  /*13c80*/  MOV R14, R7 ;  /* 0x00000007000e7202 */ /* 0x000fe20000000f00 */
[----:B------:R-:W2:Y:S04]  /*13c90*/  LDL.LU R6, [R1+0x248] ;  /* 0x0002480001067983 */ /* 0x000ea80000300800 */
[----:B------:R-:W2:Y:S04]  /*13ca0*/  LDL.LU R7, [R1+0x24c] ;  /* 0x00024c0001077983 */ /* 0x000ea80000300800 */
[----:B--2---:R-:W-:Y:S04]  /*13cb0*/  STL.64 [R1+0x2368], R6 ;  /* 0x0023680601007387 */ /* 0x004fe80000100a00 */
[----:B------:R-:W2:Y:S04]  /*13cc0*/  LDL.LU R24, [R1+0x220] ;  /* 0x0002200001187983 */ /* 0x000ea80000300800 */
[----:B------:R-:W2:Y:S04]  /*13cd0*/  LDL.LU R25, [R1+0x224] ;  /* 0x0002240001197983 */ /* 0x000ea80000300800 */
[----:B--2---:R0:W-:Y:S04]  /*13ce0*/  STL.64 [R1+0x2370], R24 ;  /* 0x0023701801007387 */ /* 0x0041e80000100a00 */
[----:B0-----:R-:W2:Y:S04]  /*13cf0*/  LDL.LU R24, [R1+0x210] ;  /* 0x0002100001187983 */ /* 0x001ea80000300800 */
[----:B------:R-:W2:Y:S04]  /*13d00*/  LDL.LU R25, [R1+0x214] ;  /* 0x0002140001197983 */ /* 0x000ea80000300800 */
[----:B--2---:R0:W-:Y:S04]  /*13d10*/  STL.64 [R1+0x2388], R24 ;  /* 0x0023881801007387 */ /* 0x0041e80000100a00 */
[----:B0-----:R-:W2:Y:S04]  /*13d20*/  LDL.LU R24, [R1+0x200] ;  /* 0x0002000001187983 */ /* 0x001ea80000300800 */
[----:B------:R-:W2:Y:S04]  /*13d30*/  LDL.LU R25, [R1+0x204] ;  /* 0x0002040001197983 */ /* 0x000ea80000300800 */
[----:B--2---:R0:W-:Y:S04]  /*13d40*/  STL.64 [R1+0x23a0], R24 ;  /* 0x0023a01801007387 */ /* 0x0041e80000100a00 */
        /* <DEDUP_REMOVED lines=9> */
[----:B--2---:R0:W-:Y:S04]  /*13de0*/  STL.64 [R1+0x23a8], R24 ;  /* 0x0023a81801007387 */ /* 0x0041e80000100a00 */
[----:B0-----:R-:W2:Y:S04]  /*13df0*/  LDL.LU R24, [R1+0x40] ;  /* 0x0000400001187983 */ /* 0x001ea80000300800 */
[----:B------:R-:W2:Y:S04]  /*13e00*/  LDL.LU R25, [R1+0x44] ;  /* 0x0000440001197983 */ /* 0x000ea80000300800 */
[----:B------:R-:W2:Y:S04]  /*13e10*/  LDL.LU R26, [R1+0x48] ;  /* 0x00004800011a7983 */ /* 0x000ea80000300800 */
[----:B------:R-:W2:Y:S04]  /*13e20*/  LDL.LU R27, [R1+0x4c] ;  /* 0x00004c00011b7983 */ /* 0x000ea80000300800 */
[----:B------:R-:W4:Y:S04]  /*13e30*/  LDL.LU R4, [R1+0xe0] ;  /* 0x0000e00001047983 */ /* 0x000f280000300800 */
[----:B------:R-:W4:Y:S04]  /*13e40*/  LDL.LU R5, [R1+0xe4] ;  /* 0x0000e40001057983 */ /* 0x000f280000300800 */
[----:B------:R-:W5:Y:S04]  /*13e50*/  LDL.LU R6, [R1+0xe8] ;  /* 0x0000e80001067983 */ /* 0x000f680000300800 */
[----:B------:R-:W5:Y:S04]  /*13e60*/  LDL.LU R7, [R1+0xec] ;  /* 0x0000ec0001077983 */ /* 0x000f680000300800 */
[----:B-----5:R-:W-:Y:S04]  /*13e70*/  STL.64 [R1+0x2380], R6 ;  /* 0x0023800601007387 */ /* 0x020fe80000100a00 */
[----:B----4-:R0:W-:Y:S04]  /*13e80*/  STL.64 [R1+0x2378], R4 ;  /* 0x0023780401007387 */ /* 0x0101e80000100a00 */
[----:B0-----:R-:W4:Y:S04]  /*13e90*/  LDL.LU R4, [R1+0x100] ;  /* 0x0001000001047983 */ /* 0x001f280000300800 */
[----:B------:R-:W4:Y:S04]  /*13ea0*/  LDL.LU R5, [R1+0x104] ;  /* 0x0001040001057983 */ /* 0x000f280000300800 */
[----:B------:R-:W5:Y:S04]  /*13eb0*/  LDL.LU R6, [R1+0x108] ;  /* 0x0001080001067983 */ /* 0x000f680000300800 */
[----:B------:R-:W5:Y:S04]  /*13ec0*/  LDL.LU R7, [R1+0x10c] ;  /* 0x00010c0001077983 */ /* 0x000f680000300800 */
[----:B-----5:R-:W-:Y:S04]  /*13ed0*/  STL.64 [R1+0x2398], R6 ;  /* 0x0023980601007387 */ /* 0x020fe80000100a00 */
[----:B----4-:R0:W-:Y:S04]  /*13ee0*/  STL.64 [R1+0x2390], R4 ;  /* 0x0023900401007387 */ /* 0x0101e80000100a00 */
[----:B0-----:R-:W4:Y:S04]  /*13ef0*/  LDL.LU R4, [R1+0x110] ;  /* 0x0001100001047983 */ /* 0x001f280000300800 */
[----:B------:R-:W4:Y:S04]  /*13f00*/  LDL.LU R5, [R1+0x114] ;  /* 0x0001140001057983 */ /* 0x000f280000300800 */
[----:B------:R-:W4:Y:S04]  /*13f10*/  LDL.LU R6, [R1+0x118] ;  /* 0x0001180001067983 */ /* 0x000f280000300800 */
[----:B------:R-:W4:Y:S04]  /*13f20*/  LDL.LU R7, [R1+0x11c] ;  /* 0x00011c0001077983 */ /* 0x000f280000300800 */
[----:B------:R0:W-:Y:S04]  /*13f30*/  STL [R1+0x2344], R14 ;  /* 0x0023440e01007387 */ /* 0x0001e80000100800 */
[----:B------:R1:W-:Y:S04]  /*13f40*/  STL [R1+0x2340], R15 ;  /* 0x0023400f01007387 */ /* 0x0003e80000100800 */
[----:B------:R-:W5:Y:S04]  /*13f50*/  LDL.LU R12, [R1+0x120] ;  /* 0x00012000010c7983 */ /* 0x000f680000300800 */
[----:B------:R-:W5:Y:S04]  /*13f60*/  LDL.LU R13, [R1+0x124] ;  /* 0x00012400010d7983 */ /* 0x000f680000300800 */
[----:B0-----:R-:W5:Y:S04]  /*13f70*/  LDL.LU R14, [R1+0x128] ;  /* 0x00012800010e7983 */ /* 0x001f680000300800 */
[----:B-1----:R-:W5:Y:S04]  /*13f80*/  LDL.LU R15, [R1+0x12c] ;  /* 0x00012c00010f7983 */ /* 0x002f680000300800 */
[----:B------:R0:W-:Y:S04]  /*13f90*/  STL [R1+0x233c], R20 ;  /* 0x00233c1401007387 */ /* 0x0001e80000100800 */
[----:B------:R1:W-:Y:S04]  /*13fa0*/  STL [R1+0x2338], R21 ;  /* 0x0023381501007387 */ /* 0x0003e80000100800 */
[----:B0-----:R-:W3:Y:S04]  /*13fb0*/  LDL.LU R20, [R1+0x130] ;  /* 0x0001300001147983 */ /* 0x001ee80000300800 */
[----:B-1----:R-:W3:Y:S04]  /*13fc0*/  LDL.LU R21, [R1+0x134] ;  /* 0x0001340001157983 */ /* 0x002ee80000300800 */
[----:B------:R-:W3:Y:S04]  /*13fd0*/  LDL.LU R22, [R1+0x138] ;  /* 0x0001380001167983 */ /* 0x000ee80000300800 */
[----:B------:R-:W3:Y:S02]  /*13fe0*/  LDL.LU R23, [R1+0x13c] ;  /* 0x00013c0001177983 */ /* 0x000ee40000300800 */
[----:B---3--:R-:W-:Y:S11]  /*13ff0*/  HMMA.16816.F32.BF16 R8, R16, R8, R20 ;  /* 0x000000081008723c */ /* 0x008ff60000041814 */
[----:B------:R-:W-:Y:S11]  /*14000*/  @!UPT UIADD3 URZ, URZ, URZ, URZ ;  /* 0x0000003f3f3ff290 */ /* 0x000ff6000fffe03f */
[----:B------:R-:W-:Y:S02]  /*14010*/  @!UPT UIADD3 URZ, URZ, URZ, URZ ;  /* 0x0000003f3f3ff290 */ /* 0x000fe4000fffe03f */
[----:B------:R-:W-:Y:S01]  /*14020*/  IMAD.MOV.U32 R2, RZ, RZ, R8 ;  /* 0x000000ffff027224 */ /* 0x000fe200078e0008 */
[----:B------:R-:W-:Y:S02]  /*14030*/  MOV R29, R9 ;  /* 0x00000009001d7202 */ /* 0x000fe40000000f00 */
[----:B------:R-:W2:Y:S01]  /*14040*/  LDL.LU.64 R8, [R1+0x23b0] ;  /* 0x0023b00001087983 */ /* 0x000ea20000300a00 */
[----:B------:R-:W-:-:S05]  /*14050*/  IMAD.MOV.U32 R23, RZ, RZ, R10 ;  /* 0x000000ffff177224 */ /* 0x000fca00078e000a */
[----:B------:R0:W-:Y:S04]  /*14060*/  STL [R1+0x2350], R23 ;  /* 0x0023501701007387 */ /* 0x0001e80000100800 */
[----:B------:R1:W-:Y:S04]  /*14070*/  STL [R1+0x234c], R29 ;  /* 0x00234c1d01007387 */ /* 0x0003e80000100800 */
[----:B------:R3:W-:Y:S01]  /*14080*/  STL [R1+0x2348], R2 ;  /* 0x0023480201007387 */ /* 0x0007e20000100800 */
[C---:B--2---:R-:W-:Y:S11]  /*14090*/  HMMA.16816.F32.BF16 R24, R16.reuse, R8, R24 ;  /* 0x000000081018723c */ /* 0x044ff60000041818 */
[----:B------:R-:W-:Y:S11]  /*140a0*/  @!UPT UIADD3 URZ, URZ, URZ, URZ ;  /* 0x0000003f3f3ff290 */ /* 0x000ff6000fffe03f */
[----:B------:R-:W-:Y:S02]  /*140b0*/  @!UPT UIADD3 URZ, URZ, URZ, URZ ;  /* 0x0000003f3f3ff290 */ /* 0x000fe4000fffe03f */
[----:B------:R-:W-:Y:S01]  /*140c0*/  IMAD.MOV.U32 R9, RZ, RZ, R24 ;  /* 0x000000ffff097224 */ /* 0x000fe200078e0018 */
[----:B------:R-:W-:Y:S02]  /*140d0*/  MOV R28, R25 ;  /* 0x00000019001c7202 */ /* 0x000fe40000000f00 */
[----:B------:R-:W5:Y:S01]  /*140e0*/  LDL.LU.64 R24, [R1+0x23a8] ;  /* 0x0023a80001187983 */ /* 0x000f620000300a00 */
[----:B------:R-:W-:Y:S01]  /*140f0*/  IMAD.MOV.U32 R3, RZ, RZ, R26 ;  /* 0x000000ffff037224 */ /* 0x000fe200078e001a */
[----:B------:R-:W-:Y:S02]  /*14100*/  MOV R0, R27 ;  /* 0x0000001b00007202 */ /* 0x000fe40000000f00 */
[----:B------:R-:W-:Y:S01]  /*14110*/  MOV R22, R11 ;  /* 0x0000000b00167202 */ /* 0x000fe20000000f00 */
[C---:B-----5:R-:W-:Y:S11]  /*14120*/  HMMA.16816.F32.BF16 R24, R16.reuse, R24, R12 ;  /* 0x000000181018723c */ /* 0x060ff6000004180c */
[----:B------:R-:W-:Y:S11]  /*14130*/  @!UPT UIADD3 URZ, URZ, URZ, URZ ;  /* 0x0000003f3f3ff290 */ /* 0x000ff6000fffe03f */
[----:B------:R-:W-:Y:S02]  /*14140*/  @!UPT UIADD3 URZ, URZ, URZ, URZ ;  /* 0x0000003f3f3ff290 */ /* 0x000fe4000fffe03f */
[----:B------:R-:W-:Y:S01]  /*14150*/  IMAD.MOV.U32 R11, RZ, RZ, R24 ;  /* 0x000000ffff0b7224 */ /* 0x000fe200078e0018 */
[----:B------:R-:W-:Y:S02]  /*14160*/  MOV R12, R25 ;  /* 0x00000019000c7202 */ /* 0x000fe40000000f00 */
[----:B------:R-:W4:Y:S01]  /*14170*/  LDL.LU.64 R24, [R1+0x23a0] ;  /* 0x0023a00001187983 */ /* 0x000f220000300a00 */
[----:B------:R-:W-:Y:S01]  /*14180*/  IMAD.MOV.U32 R13, RZ, RZ, R26 ;  /* 0x000000ffff0d7224 */ /* 0x000fe200078e001a */
[----:B------:R-:W-:Y:S02]  /*14190*/  MOV R8, R27 ;  /* 0x0000001b00087202 */ /* 0x000fe40000000f00 */
[C---:B----4-:R-:W-:Y:S01]  /*141a0*/  HMMA.16816.F32.BF16 R24, R16.reuse, R24, R4 ;  /* 0x000000181018723c */ /* 0x050fe20000041804 */
[----:B------:R-:W2:Y:S04]  /*141b0*/  LDL.LU.64 R6, [R1+0x2398] ;  /* 0x0023980001067983 */ /* 0x000ea80000300a00 */
[----:B------:R-:W2:Y:S11]  /*141c0*/  LDL.LU.64 R4, [R1+0x2390] ;  /* 0x0023900001047983 */ /* 0x000eb60000300a00 */
[----:B------:R-:W-:Y:S08]  /*141d0*/  @!UPT UIADD3 URZ, URZ, URZ, URZ ;  /* 0x0000003f3f3ff290 */ /* 0x000ff0000fffe03f */
[----:B------:R-:W-:Y:S01]  /*141e0*/  IMAD.MOV.U32 R15, RZ, RZ, R24 ;  /* 0x000000ffff0f7224 */ /* 0x000fe200078e0018 */
[----:B------:R-:W-:Y:S02]  /*141f0*/  MOV R20, R25 ;  /* 0x0000001900147202 */ /* 0x000fe40000000f00 */
[----:B------:R-:W2:Y:S01]  /*14200*/  LDL.LU.64 R24, [R1+0x2388] ;  /* 0x0023880001187983 */ /* 0x000ea20000300a00 */
[----:B------:R-:W-:Y:S01]  /*14210*/  IMAD.MOV.U32 R21, RZ, RZ, R26 ;  /* 0x000000ffff157224 */ /* 0x000fe200078e001a */
[----:B------:R-:W-:Y:S02]  /*14220*/  MOV R10, R27 ;  /* 0x0000001b000a7202 */ /* 0x000fe40000000f00 */
[C---:B--2---:R-:W-:Y:S01]  /*14230*/  HMMA.16816.F32.BF16 R24, R16.reuse, R24, R4 ;  /* 0x000000181018723c */ /* 0x044fe20000041804 */
[----:B------:R-:W2:Y:S04]  /*14240*/  LDL.LU.64 R6, [R1+0x2380] ;  /* 0x0023800001067983 */ /* 0x000ea80000300a00 */
[----:B------:R-:W2:Y:S11]  /*14250*/  LDL.LU.64 R4, [R1+0x2378] ;  /* 0x0023780001047983 */ /* 0x000eb60000300a00 */
[----:B------:R-:W-:Y:S08]  /*14260*/  @!UPT UIADD3 URZ, URZ, URZ, URZ ;  /* 0x0000003f3f3ff290 */ /* 0x000ff0000fffe03f */
[----:B0-----:R-:W-:Y:S01]  /*14270*/  IMAD.MOV.U32 R23, RZ, RZ, R24 ;  /* 0x000000ffff177224 */ /* 0x001fe200078e0018 */
[----:B-1----:R-:W-:Y:S02]  /*14280*/  MOV R29, R25 ;  /* 0x00000019001d7202 */ /* 0x002fe40000000f00 */
[----:B------:R-:W2:Y:S01]  /*14290*/  LDL.LU.64 R24, [R1+0x2370] ;  /* 0x0023700001187983 */ /* 0x000ea20000300a00 */
[----:B---3--:R-:W-:Y:S01]  /*142a0*/  IMAD.MOV.U32 R2, RZ, RZ, R26 ;  /* 0x000000ffff027224 */ /* 0x008fe200078e001a */
[----:B------:R-:W-:Y:S01]  /*142b0*/  MOV R14, R27 ;  /* 0x0000001b000e7202 */ /* 0x000fe20000000f00 */
[----:B--2---:R-:W-:Y:S01]  /*142c0*/  HMMA.16816.F32.BF16 R16, R16, R24, R4 ;  /* 0x000000181010723c */ /* 0x004fe20000041804 */
[----:B------:R-:W2:Y:S04]  /*142d0*/  LDL.LU.64 R6, [R1+0x2368] ;  /* 0x0023680001067983 */ /* 0x000ea80000300a00 */
[----:B------:R-:W2:Y:S04]  /*142e0*/  LDL.LU.64 R26, [R1+0x2360] ;  /* 0x00236000011a7983 */ /* 0x000ea80000300a00 */
[----:B------:R-:W2:Y:S11]  /*142f0*/  LDL.LU.64 R24, [R1+0x2358] ;  /* 0x0023580001187983 */ /* 0x000eb60000300a00 */
[----:B------:R-:W-:Y:S03]  /*14300*/  @!UPT UIADD3 URZ, URZ, URZ, URZ ;  /* 0x0000003f3f3ff290 */ /* 0x000fe6000fffe03f */
[----:B------:R-:W-:Y:S04]  /*14310*/  STL.64 [R1+0x21c8], R18 ;  /* 0x0021c81201007387 */ /* 0x000fe80000100a00 */
[----:B------:R0:W-:Y:S04]  /*14320*/  STL.64 [R1+0x21c0], R16 ;  /* 0x0021c01001007387 */ /* 0x0001e80000100a00 */
[----:B0-----:R-:W2:Y:S04]  /*14330*/  LDL.LU R16, [R1+0xd0] ;  /* 0x0000d00001107983 */ /* 0x001ea80000300800 */
[----:B------:R-:W2:Y:S04]  /*14340*/  LDL.LU R17, [R1+0xd4] ;  /* 0x0000d40001117983 */ /* 0x000ea80000300800 */
[----:B------:R-:W2:Y:S04]  /*14350*/  LDL.LU R18, [R1+0xd8] ;  /* 0x0000d80001127983 */ /* 0x000ea80000300800 */
[----:B------:R-:W2:Y:S02]  /*14360*/  LDL.LU R19, [R1+0xdc] ;  /* 0x0000dc0001137983 */ /* 0x000ea40000300800 */
[----:B--2---:R-:W-:Y:S02]  /*14370*/  HMMA.16816.F32.BF16 R4, R24, R6, R16 ;  /* 0x000000061804723c */ /* 0x004fe40000041810 */
[----:B------:R-:W2:Y:S04]  /*14380*/  LDL.LU R18, [R1+0x218] ;  /* 0x0002180001127983 */ /* 0x000ea80000300800 */
[----:B------:R-:W2:Y:S04]  /*14390*/  LDL.LU R19, [R1+0x21c] ;  /* 0x00021c0001137983 */ /* 0x000ea80000300800 */
[----:B--2---:R-:W-:Y:S11]  /*143a0*/  STL.64 [R1+0x21d8], R18 ;  /* 0x0021d81201007387 */ /* 0x004ff60000100a00 */
[----:B------:R-:W-:Y:S02]  /*143b0*/  @!UPT UIADD3 URZ, URZ, URZ, URZ ;  /* 0x0000003f3f3ff290 */ /* 0x000fe4000fffe03f */
[----:B------:R0:W-:Y:S04]  /*143c0*/  STL.64 [R1+0x21b8], R6 ;  /* 0x0021b80601007387 */ /* 0x0001e80000100a00 */
[----:B------:R1:W-:Y:S04]  /*143d0*/  STL.64 [R1+0x21b0], R4 ;  /* 0x0021b00401007387 */ /* 0x0003e80000100a00 */
[----:B0-----:R-:W2:Y:S04]  /*143e0*/  LDL.LU R6, [R1+0x228] ;  /* 0x0002280001067983 */ /* 0x001ea80000300800 */
[----:B------:R-:W2:Y:S04]  /*143f0*/  LDL.LU R7, [R1+0x22c] ;  /* 0x00022c0001077983 */ /* 0x000ea80000300800 */
[----:B------:R-:W3:Y:S04]  /*14400*/  LDL.LU R18, [R1+0x208] ;  /* 0x0002080001127983 */ /* 0x000ee80000300800 */
[----:B------:R-:W3:Y:S01]  /*14410*/  LDL.LU R19, [R1+0x20c] ;  /* 0x00020c0001137983 */ /* 0x000ee20000300800 */
[----:B-1----:R-:W-:Y:S01]  /*14420*/  IMAD.MOV.U32 R4, RZ, RZ, R23 ;  /* 0x000000ffff047224 */ /* 0x002fe200078e0017 */
[----:B------:R-:W-:-:S02]  /*14430*/  MOV R5, R29 ;  /* 0x0000001d00057202 */ /* 0x000fc40000000f00 */
        /* <DEDUP_REMOVED lines=53> */
[----:B------:R-:W-:Y:S04]  /*14790*/  STL.64 [R1+0x2230], R6 ;  /* 0x0022300601007387 */ /* 0x000fe80000100a00 */
[----:B------:R4:W-:Y:S02]  /*147a0*/  STL.64 [R1+0x2228], R4 ;  /* 0x0022280401007387 */ /* 0x0009e40000100a00 */
[----:B----4-:R-:W-:Y:S01]  /*147b0*/  IMAD.MOV.U32 R4, RZ, RZ, R2 ;  /* 0x000000ffff047224 */ /* 0x010fe200078e0002 */
[----:B---3--:R-:W-:Y:S01]  /*147c0*/  MOV R5, R29 ;  /* 0x0000001d00057202 */ /* 0x008fe20000000f00 */
[----:B------:R-:W2:Y:S04]  /*147d0*/  LDL.LU R2, [R1+0x2310] ;  /* 0x0023100001027983 */ /* 0x000ea80000300800 */
[----:B------:R-:W3:Y:S04]  /*147e0*/  LDL.LU R29, [R1+0x230c] ;  /* 0x00230c00011d7983 */ /* 0x000ee80000300800 */
[----:B------:R-:W4:Y:S04]  /*147f0*/  LDL.LU R18, [R1+0x1a8] ;  /* 0x0001a80001127983 */ /* 0x000f280000300800 */
[----:B------:R-:W4:Y:S01]  /*14800*/  LDL.LU R19, [R1+0x1ac] ;  /* 0x0001ac0001137983 */ /* 0x000f220000300800 */
[----:B------:R-:W-:Y:S01]  /*14810*/  IMAD.MOV.U32 R6, RZ, RZ, R23 ;  /* 0x000000ffff067224 */ /* 0x000fe200078e0017 */
[----:B------:R-:W-:-:S02]  /*14820*/  MOV R7, R22 ;  /* 0x0000001600077202 */ /* 0x000fc40000000f00 */
[----:B----4-:R0:W-:Y:S04]  /*14830*/  STL.64 [R1+0x2280], R18 ;  /* 0x0022801201007387 */ /* 0x0101e80000100a00 */
[----:B------:R1:W-:Y:S04]  /*14840*/  STL.64 [R1+0x2248], R6 ;  /* 0x0022480601007387 */ /* 0x0003e80000100a00 */
[----:B------:R-:W-:Y:S04]  /*14850*/  STL.64 [R1+0x2240], R4 ;  /* 0x0022400401007387 */ /* 0x000fe80000100a00 */
[----:B0-----:R-:W4:Y:S04]  /*14860*/  LDL.LU R18, [R1+0x198] ;  /* 0x0001980001127983 */ /* 0x001f280000300800 */
[----:B------:R-:W4:Y:S01]  /*14870*/  LDL.LU R19, [R1+0x19c] ;  /* 0x00019c0001137983 */ /* 0x000f220000300800 */
[----:B-1----:R-:W-:Y:S01]  /*14880*/  IMAD.MOV.U32 R6, RZ, RZ, R15 ;  /* 0x000000ffff067224 */ /* 0x002fe200078e000f */
[----:B-----5:R-:W-:-:S02]  /*14890*/  MOV R7, R14 ;  /* 0x0000000e00077202 */ /* 0x020fc40000000f00 */
[----:B----4-:R0:W-:Y:S04]  /*148a0*/  STL.64 [R1+0x2298], R18 ;  /* 0x0022981201007387 */ /* 0x0101e80000100a00 */
[----:B0-----:R-:W4:Y:S04]  /*148b0*/  LDL.LU R18, [R1+0x188] ;  /* 0x0001880001127983 */ /* 0x001f280000300800 */
[----:B------:R-:W4:Y:S01]  /*148c0*/  LDL.LU R19, [R1+0x18c] ;  /* 0x00018c0001137983 */ /* 0x000f220000300800 */
[----:B------:R-:W-:Y:S01]  /*148d0*/  IMAD.MOV.U32 R4, RZ, RZ, R21 ;  /* 0x000000ffff047224 */ /* 0x000fe200078e0015 */
[----:B------:R-:W-:-:S02]  /*148e0*/  MOV R5, R20 ;  /* 0x0000001400057202 */ /* 0x000fc40000000f00 */
[----:B----4-:R0:W-:Y:S04]  /*148f0*/  STL.64 [R1+0x22b0], R18 ;  /* 0x0022b01201007387 */ /* 0x0101e80000100a00 */
[----:B------:R1:W-:Y:S04]  /*14900*/  STL.64 [R1+0x2260], R6 ;  /* 0x0022600601007387 */ /* 0x0003e80000100a00 */
[----:B------:R4:W-:Y:S04]  /*14910*/  STL.64 [R1+0x2258], R4 ;  /* 0x0022580401007387 */ /* 0x0009e80000100a00 */
[----:B0-----:R-:W5:Y:S04]  /*14920*/  LDL.LU R18, [R1+0x168] ;  /* 0x0001680001127983 */ /* 0x001f680000300800 */
[----:B------:R-:W5:Y:S04]  /*14930*/  LDL.LU R19, [R1+0x16c] ;  /* 0x00016c0001137983 */ /* 0x000f680000300800 */
[----:B------:R-:W2:Y:S04]  /*14940*/  LDL.LU R22, [R1+0x158] ;  /* 0x0001580001167983 */ /* 0x000ea80000300800 */
[----:B------:R-:W2:Y:S01]  /*14950*/  LDL.LU R23, [R1+0x15c] ;  /* 0x00015c0001177983 */ /* 0x000ea20000300800 */
[----:B-1----:R-:W-:Y:S01]  /*14960*/  MOV R7, R10 ;  /* 0x0000000a00077202 */ /* 0x002fe20000000f00 */
[----:B------:R-:W-:Y:S01]  /*14970*/  IMAD.MOV.U32 R6, RZ, RZ, R11 ;  /* 0x000000ffff067224 */ /* 0x000fe200078e000b */
[----:B----4-:R-:W-:Y:S01]  /*14980*/  MOV R5, R12 ;  /* 0x0000000c00057202 */ /* 0x010fe20000000f00 */
[----:B------:R-:W-:Y:S01]  /*14990*/  IMAD.MOV.U32 R4, RZ, RZ, R13 ;  /* 0x000000ffff047224 */ /* 0x000fe200078e000d */
[----:B--2---:R0:W-:Y:S04]  /*149a0*/  STL.64 [R1+0x22e0], R22 ;  /* 0x0022e01601007387 */ /* 0x0041e80000100a00 */
[----:B------:R-:W2:Y:S04]  /*149b0*/  LDL.LU R10, [R1+0x258] ;  /* 0x00025800010a7983 */ /* 0x000ea80000300800 */
[----:B------:R-:W2:Y:S04]  /*149c0*/  LDL.LU R11, [R1+0x25c] ;  /* 0x00025c00010b7983 */ /* 0x000ea80000300800 */
[----:B------:R-:W2:Y:S04]  /*149d0*/  LDL.LU R20, [R1+0xc0] ;  /* 0x0000c00001147983 */ /* 0x000ea80000300800 */
[----:B------:R-:W2:Y:S04]  /*149e0*/  LDL.LU R21, [R1+0xc4] ;  /* 0x0000c40001157983 */ /* 0x000ea80000300800 */
[----:B0-----:R-:W2:Y:S04]  /*149f0*/  LDL.LU R22, [R1+0xc8] ;  /* 0x0000c80001167983 */ /* 0x001ea80000300800 */
[----:B------:R-:W2:Y:S04]  /*14a00*/  LDL.LU R23, [R1+0xcc] ;  /* 0x0000cc0001177983 */ /* 0x000ea80000300800 */
[----:B------:R-:W4:Y:S04]  /*14a10*/  LDL.LU R14, [R1+0x238] ;  /* 0x00023800010e7983 */ /* 0x000f280000300800 */
[----:B------:R-:W4:Y:S04]  /*14a20*/  LDL.LU R15, [R1+0x23c] ;  /* 0x00023c00010f7983 */ /* 0x000f280000300800 */
[----:B-----5:R0:W-:Y:S04]  /*14a30*/  STL.64 [R1+0x22c8], R18 ;  /* 0x0022c81201007387 */ /* 0x0201e80000100a00 */
[----:B------:R-:W5:Y:S04]  /*14a40*/  LDL.LU R16, [R1+0xa0] ;  /* 0x0000a00001107983 */ /* 0x000f680000300800 */
[----:B------:R-:W5:Y:S04]  /*14a50*/  LDL.LU R17, [R1+0xa4] ;  /* 0x0000a40001117983 */ /* 0x000f680000300800 */
[----:B0-----:R-:W5:Y:S04]  /*14a60*/  LDL.LU R18, [R1+0xa8] ;  /* 0x0000a80001127983 */ /* 0x001f680000300800 */
[----:B------:R-:W5:Y:S04]  /*14a70*/  LDL.LU R19, [R1+0xac] ;  /* 0x0000ac0001137983 */ /* 0x000f680000300800 */
[----:B------:R-:W-:Y:S04]  /*14a80*/  STL.64 [R1+0x2278], R6 ;  /* 0x0022780601007387 */ /* 0x000fe80000100a00 */
[----:B------:R0:W-:Y:S04]  /*14a90*/  STL.64 [R1+0x2270], R4 ;  /* 0x0022700401007387 */ /* 0x0001e80000100a00 */
[----:B0-----:R-:W2:Y:S01]  /*14aa0*/  LDL.LU R4, [R1+0x80] ;  /* 0x0000800001047983 */ /* 0x001ea20000300800 */
[----:B------:R-:W-:-:S03]  /*14ab0*/  IMAD.MOV.U32 R5, RZ, RZ, R28 ;  /* 0x000000ffff057224 */ /* 0x000fc600078e001c */
[----:B------:R-:W3:Y:S01]  /*14ac0*/  LDL.LU R28, [R1+0x2308] ;  /* 0x00230800011c7983 */ /* 0x000ee20000300800 */
[----:B------:R-:W-:Y:S01]  /*14ad0*/  MOV R6, R9 ;  /* 0x0000000900067202 */ /* 0x000fe20000000f00 */
[----:B------:R-:W-:-:S05]  /*14ae0*/  IMAD.MOV.U32 R7, RZ, RZ, R8 ;  /* 0x000000ffff077224 */ /* 0x000fca00078e0008 */
[----:B------:R0:W-:Y:S02]  /*14af0*/  STL.64 [R1+0x2290], R6 ;  /* 0x0022900601007387 */ /* 0x0001e40000100a00 */
[----:B0-----:R-:W-:Y:S01]  /*14b00*/  MOV R6, R0 ;  /* 0x0000000000067202 */ /* 0x001fe20000000f00 */
[----:B------:R-:W-:Y:S01]  /*14b10*/  IMAD.MOV.U32 R7, RZ, RZ, R3 ;  /* 0x000000ffff077224 */ /* 0x000fe200078e0003 */
[----:B--2---:R3:W-:Y:S02]  /*14b20*/  STL.64 [R1+0x2288], R4 ;  /* 0x0022880401007387 */ /* 0x0047e40000100a00 */
[----:B---3--:R-:W-:Y:S01]  /*14b30*/  MOV R4, R29 ;  /* 0x0000001d00047202 */ /* 0x008fe20000000f00 */
[----:B------:R-:W-:Y:S01]  /*14b40*/  IMAD.MOV.U32 R5, RZ, RZ, R2 ;  /* 0x000000ffff057224 */ /* 0x000fe200078e0002 */
[----:B------:R-:W2:Y:S04]  /*14b50*/  LDL.LU R29, [R1+0x2304] ;  /* 0x00230400011d7983 */ /* 0x000ea80000300800 */
[----:B------:R-:W3:Y:S04]  /*14b60*/  LDL.LU R2, [R1+0x2300] ;  /* 0x0023000001027983 */ /* 0x000ee80000300800 */
[----:B------:R-:W2:Y:S04]  /*14b70*/  LDL.LU R0, [R1+0x22fc] ;  /* 0x0022fc0001007983 */ /* 0x000ea80000300800 */
[----:B------:R-:W2:Y:S04]  /*14b80*/  LDL.LU R3, [R1+0x22f8] ;  /* 0x0022f80001037983 */ /* 0x000ea80000300800 */
[----:B------:R-:W-:Y:S04]  /*14b90*/  STL.64 [R1+0x22a8], R6 ;  /* 0x0022a80601007387 */ /* 0x000fe80000100a00 */
[----:B------:R0:W-:Y:S04]  /*14ba0*/  STL.64 [R1+0x22a0], R4 ;  /* 0x0022a00401007387 */ /* 0x0001e80000100a00 */
[----:B0-----:R-:W2:Y:S04]  /*14bb0*/  LDL.LU R4, [R1+0xf0] ;  /* 0x0000f00001047983 */ /* 0x001ea80000300800 */
[----:B------:R-:W2:Y:S04]  /*14bc0*/  LDL.LU R5, [R1+0xf4] ;  /* 0x0000f40001057983 */ /* 0x000ea80000300800 */
[----:B------:R-:W2:Y:S01]  /*14bd0*/  LDL.LU R6, [R1+0xf8] ;  /* 0x0000f80001067983 */ /* 0x000ea20000300800 */
[----:B------:R-:W-:-:S03]  /*14be0*/  MOV R7, R28 ;  /* 0x0000001c00077202 */ /* 0x000fc60000000f00 */
[----:B------:R-:W3:Y:S01]  /*14bf0*/  LDL.LU R28, [R1+0x22f4] ;  /* 0x0022f400011c7983 */ /* 0x000ee20000300800 */
[----:B------:R-:W-:Y:S03]  /*14c00*/  HMMA.16816.F32.BF16 R8, R24, R10, R20 ;  /* 0x0000000a1808723c */ /* 0x000fe60000041814 */
[----:B--2---:R3:W-:Y:S04]  /*14c10*/  STL.64 [R1+0x22c0], R6 ;  /* 0x0022c00601007387 */ /* 0x0047e80000100a00 */
[----:B------:R0:W-:Y:S01]  /*14c20*/  STL.64 [R1+0x22b8], R4 ;  /* 0x0022b80401007387 */ /* 0x0001e20000100a00 */
[----:B---3--:R-:W-:Y:S02]  /*14c30*/  IMAD.MOV.U32 R6, RZ, RZ, R2 ;  /* 0x000000ffff067224 */ /* 0x008fe400078e0002 */
[----:B0-----:R-:W-:Y:S01]  /*14c40*/  IMAD.MOV.U32 R4, RZ, RZ, R3 ;  /* 0x000000ffff047224 */ /* 0x001fe200078e0003 */
[----:B------:R-:W-:Y:S01]  /*14c50*/  MOV R5, R0 ;  /* 0x0000000000057202 */ /* 0x000fe20000000f00 */
[----:B------:R-:W2:Y:S04]  /*14c60*/  LDL.LU R3, [R1+0x22f0] ;  /* 0x0022f00001037983 */ /* 0x000ea80000300800 */
[----:B------:R-:W3:Y:S04]  /*14c70*/  LDL.LU R0, [R1+0x22ec] ;  /* 0x0022ec0001007983 */ /* 0x000ee80000300800 */
[----:B------:R-:W2:Y:S04]  /*14c80*/  LDL.LU R2, [R1+0x22e8] ;  /* 0x0022e80001027983 */ /* 0x000ea80000300800 */
[----:B------:R-:W5:Y:S04]  /*14c90*/  LDL.LU.64 R22, [R1+0x22e0] ;  /* 0x0022e00001167983 */ /* 0x000f680000300a00 */
[----:B------:R-:W-:Y:S04]  /*14ca0*/  STL.64 [R1+0x2198], R10 ;  /* 0x0021980a01007387 */ /* 0x000fe80000100a00 */
[----:B------:R0:W-:Y:S02]  /*14cb0*/  STL.64 [R1+0x2190], R8 ;  /* 0x0021900801007387 */ /* 0x0001e40000100a00 */
[----:B0-----:R-:W-:-:S02]  /*14cc0*/  IMAD.MOV.U32 R8, RZ, RZ, R28 ;  /* 0x000000ffff087224 */ /* 0x001fc400078e001c */
[----:B------:R-:W4:Y:S04]  /*14cd0*/  LDL.LU R28, [R1+0x22d8] ;  /* 0x0022d800011c7983 */ /* 0x000f280000300800 */
[----:B------:R-:W4:Y:S01]  /*14ce0*/  LDL.LU R9, [R1+0xb4] ;  /* 0x0000b40001097983 */ /* 0x000f220000300800 */
[----:B---3--:R-:W-:-:S03]  /*14cf0*/  MOV R10, R0 ;  /* 0x00000000000a7202 */ /* 0x008fc60000000f00 */
[----:B------:R-:W3:Y:S01]  /*14d00*/  LDL.LU R0, [R1+0x22d4] ;  /* 0x0022d40001007983 */ /* 0x000ee20000300800 */
[----:B--2---:R-:W-:-:S03]  /*14d10*/  IMAD.MOV.U32 R11, RZ, RZ, R2 ;  /* 0x000000ffff0b7224 */ /* 0x004fc600078e0002 */
[----:B------:R-:W2:Y:S01]  /*14d20*/  LDL.LU R2, [R1+0x22d0] ;  /* 0x0022d00001027983 */ /* 0x000ea20000300800 */
[C---:B-----5:R-:W-:Y:S01]  /*14d30*/  HMMA.16816.F32.BF16 R16, R24.reuse, R22, R16 ;  /* 0x000000161810723c */ /* 0x060fe20000041810 */
[----:B------:R-:W-:Y:S02]  /*14d40*/  MOV R7, R29 ;  /* 0x0000001d00077202 */ /* 0x000fe40000000f00 */
[----:B------:R-:W-:Y:S05]  /*14d50*/  LDSM.16.MT88.4 R20, [R3+0x18000] ;  /* 0x018000000314783b */ /* 0x000fea0000004200 */
[----:B----4-:R-:W-:Y:S01]  /*14d60*/  HMMA.16816.F32.BF16 R12, R24, R14, R8 ;  /* 0x0000000e180c723c */ /* 0x010fe20000041808 */
[----:B------:R-:W-:Y:S11]  /*14d70*/  LDSM.16.M88.4 R8, [R28+0x20180] ;  /* 0x020180001c08783b */ /* 0x000ff60000000200 */
[----:B------:R-:W-:Y:S11]  /*14d80*/  @!UPT UIADD3 URZ, URZ, URZ, URZ ;  /* 0x0000003f3f3ff290 */ /* 0x000ff6000fffe03f */
[----:B------:R-:W-:Y:S04]  /*14d90*/  STL [R1+0x21ac], R14 ;  /* 0x0021ac0e01007387 */ /* 0x000fe80000100800 */
[----:B------:R-:W-:Y:S04]  /*14da0*/  STL [R1+0x21a8], R15 ;  /* 0x0021a80f01007387 */ /* 0x000fe80000100800 */
[----:B------:R-:W-:Y:S04]  /*14db0*/  STL.64 [R1], R16 ;  /* 0x0000001001007387 */ /* 0x000fe80000100a00 */
[----:B------:R-:W-:Y:S04]  /*14dc0*/  STL.64 [R1+0x8], R18 ;  /* 0x0000081201007387 */ /* 0x000fe80000100a00 */
[----:B------:R-:W0:Y:S04]  /*14dd0*/  LDSM.16.M88.4 R16, [R28+0x21180] ;  /* 0x021180001c10783b */ /* 0x000e280000000200 */
[----:B0-----:R0:W-:Y:S04]  /*14de0*/  STL.64 [R1+0x278], R18 ;  /* 0x0002781201007387 */ /* 0x0011e80000100a00 */
[----:B0-----:R-:W4:Y:S01]  /*14df0*/  LDL.LU.64 R18, [R1+0x22c8] ;  /* 0x0022c80001127983 */ /* 0x001f220000300a00 */
[----:B------:R-:W-:Y:S01]  /*14e00*/  MOV R14, R16 ;  /* 0x00000010000e7202 */ /* 0x000fe20000000f00 */
[----:B------:R-:W-:-:S02]  /*14e10*/  IMAD.MOV.U32 R15, RZ, RZ, R17 ;  /* 0x000000ffff0f7224 */ /* 0x000fc400078e0011 */
[----:B----4-:R-:W-:Y:S01]  /*14e20*/  HMMA.16816.F32.BF16 R16, R24, R18, R4 ;  /* 0x000000121810723c */ /* 0x010fe20000041804 */
[----:B------:R-:W4:Y:S04]  /*14e30*/  LDL.LU.64 R6, [R1+0x22c0] ;  /* 0x0022c00001067983 */ /* 0x000f280000300a00 */
[----:B------:R-:W4:Y:S11]  /*14e40*/  LDL.LU.64 R4, [R1+0x22b8] ;  /* 0x0022b80001047983 */ /* 0x000f360000300a00 */
[----:B------:R-:W-:Y:S07]  /*14e50*/  @!UPT UIADD3 URZ, URZ, URZ, URZ ;  /* 0x0000003f3f3ff290 */ /* 0x000fee000fffe03f */
[----:B------:R-:W-:Y:S04]  /*14e60*/  STL.64 [R1+0x170], R16 ;  /* 0x0001701001007387 */ /* 0x000fe80000100a00 */
[----:B------:R-:W-:Y:S04]  /*14e70*/  STL.64 [R1+0x178], R18 ;  /* 0x0001781201007387 */ /* 0x000fe80000100a00 */
[----:B------:R-:W0:Y:S04]  /*14e80*/  LDSM.16.M88.4 R16, [R28+0x22180] ;  /* 0x022180001c10783b */ /* 0x000e280000000200 */
[----:B0-----:R0:W-:Y:S04]  /*14e90*/  STL.64 [R1+0x258], R18 ;  /* 0x0002581201007387 */ /* 0x0011e80000100a00 */
[----:B0-----:R-:W4:Y:S01]  /*14ea0*/  LDL.LU.64 R18, [R1+0x22b0] ;  /* 0x0022b00001127983 */ /* 0x001f220000300a00 */
[----:B------:R-:W-:Y:S01]  /*14eb0*/  MOV R28, R16 ;  /* 0x00000010001c7202 */ /* 0x000fe20000000f00 */
[----:B------:R-:W-:-:S02]  /*14ec0*/  IMAD.MOV.U32 R3, RZ, RZ, R17 ;  /* 0x000000ffff037224 */ /* 0x000fc400078e0011 */
[----:B------:R-:W-:Y:S01]  /*14ed0*/  STL.64 [R1+0x268], R10 ;  /* 0x0002680a01007387 */ /* 0x000fe20000100a00 */
[C---:B----4-:R-:W-:Y:S03]  /*14ee0*/  HMMA.16816.F32.BF16 R16, R24.reuse, R18, R4 ;  /* 0x000000121810723c */ /* 0x050fe60000041804 */
[----:B------:R-:W4:Y:S04]  /*14ef0*/  LDL.LU.64 R6, [R1+0x22a8] ;  /* 0x0022a80001067983 */ /* 0x000f280000300a00 */
[----:B------:R-:W4:Y:S11]  /*14f00*/  LDL.LU.64 R4, [R1+0x22a0] ;  /* 0x0022a00001047983 */ /* 0x000f360000300a00 */
[----:B------:R-:W-:Y:S05]  /*14f10*/  @!UPT UIADD3 URZ, URZ, URZ, URZ ;  /* 0x0000003f3f3ff290 */ /* 0x000fea000fffe03f */
[----:B------:R-:W-:Y:S04]  /*14f20*/  STL.64 [R1+0x160], R16 ;  /* 0x0001601001007387 */ /* 0x000fe80000100a00 */
[----:B------:R0:W-:Y:S04]  /*14f30*/  STL.64 [R1+0x168], R18 ;  /* 0x0001681201007387 */ /* 0x0001e80000100a00 */
[----:B0-----:R-:W4:Y:S02]  /*14f40*/  LDL.LU.64 R18, [R1+0x2298] ;  /* 0x0022980001127983 */ /* 0x001f240000300a00 */
[C---:B----4-:R-:W-:Y:S02]  /*14f50*/  HMMA.16816.F32.BF16 R16, R24.reuse, R18, R4 ;  /* 0x000000121810723c */ /* 0x050fe40000041804 */
[----:B------:R-:W4:Y:S04]  /*14f60*/  LDL.LU.64 R6, [R1+0x2290] ;  /* 0x0022900001067983 */ /* 0x000f280000300a00 */
[----:B------:R-:W4:Y:S11]  /*14f70*/  LDL.LU.64 R4, [R1+0x2288] ;  /* 0x0022880001047983 */ /* 0x000f360000300a00 */
[----:B------:R-:W-:Y:S06]  /*14f80*/  @!UPT UIADD3 URZ, URZ, URZ, URZ ;  /* 0x0000003f3f3ff290 */ /* 0x000fec000fffe03f */
        /* <DEDUP_REMOVED lines=10> */
[----:B----4-:R-:W-:Y:S02]  /*15030*/  HMMA.16816.F32.BF16 R16, R24, R18, R4 ;  /* 0x000000121810723c */ /* 0x010fe40000041804 */
[----:B------:R-:W4:Y:S04]  /*15040*/  LDL.LU.64 R6, [R1+0x2260] ;  /* 0x0022600001067983 */ /* 0x000f280000300a00 */
[----:B------:R-:W4:Y:S11]  /*15050*/  LDL.LU.64 R4, [R1+0x2258] ;  /* 0x0022580001047983 */ /* 0x000f360000300a00 */
[----:B------:R-:W-:Y:S06]  /*15060*/  @!UPT UIADD3 URZ, URZ, URZ, URZ ;  /* 0x0000003f3f3ff290 */ /* 0x000fec000fffe03f */
[----:B------:R-:W-:Y:S01]  /*15070*/  STL.64 [R1+0x130], R16 ;  /* 0x0001301001007387 */ /* 0x000fe20000100a00 */
[----:B------:R-:W-:-:S03]  /*15080*/  MOV R29, R19 ;  /* 0x00000013001d7202 */ /* 0x000fc60000000f00 */
[----:B------:R0:W-:Y:S04]  /*15090*/  STL [R1+0x138], R18 ;  /* 0x0001381201007387 */ /* 0x0001e80000100800 */
[----:B0-----:R-:W4:Y:S04]  /*150a0*/  LDL.LU.64 R18, [R1+0x2250] ;  /* 0x0022500001127983 */ /* 0x001f280000300a00 */
[----:B------:R-:W-:Y:S01]  /*150b0*/  STL [R1+0x2178], R29 ;  /* 0x0021781d01007387 */ /* 0x000fe20000100800 */
[C---:B----4-:R-:W-:Y:S03]  /*150c0*/  HMMA.16816.F32.BF16 R16, R24.reuse, R18, R4 ;  /* 0x000000121810723c */ /* 0x050fe60000041804 */
[----:B------:R-:W4:Y:S04]  /*150d0*/  LDL.LU.64 R6, [R1+0x2248] ;  /* 0x0022480001067983 */ /* 0x000f280000300a00 */
[----:B------:R-:W4:Y:S11]  /*150e0*/  LDL.LU.64 R4, [R1+0x2240] ;  /* 0x0022400001047983 */ /* 0x000f360000300a00 */
[----:B------:R-:W-:Y:S05]  /*150f0*/  @!UPT UIADD3 URZ, URZ, URZ, URZ ;  /* 0x0000003f3f3ff290 */ /* 0x000fea000fffe03f */
        /* <DEDUP_REMOVED lines=8> */
[----:B------:R-:W-:-:S03]  /*15180*/  IMAD.MOV.U32 R29, RZ, RZ, R19 ;  /* 0x000000ffff1d7224 */ /* 0x000fc600078e0013 */
[----:B------:R0:W-:Y:S04]  /*15190*/  STL [R1+0x118], R18 ;  /* 0x0001181201007387 */ /* 0x0001e80000100800 */
        /* <DEDUP_REMOVED lines=23> */
[----:B------:R-:W4:Y:S11]  /*15310*/  LDL.LU.64 R6, [R1+0x21d0] ;  /* 0x0021d00001067983 */ /* 0x000f360000300a00 */
[----:B------:R-:W-:Y:S10]  /*15320*/  @!UPT UIADD3 URZ, URZ, URZ, URZ ;  /* 0x0000003f3f3ff290 */ /* 0x000ff4000fffe03f */
[----:B------:R-:W-:Y:S04]  /*15330*/  STL.64 [R1+0xd0], R16 ;  /* 0x0000d01001007387 */ /* 0x000fe80000100a00 */
[----:B------:R0:W-:Y:S04]  /*15340*/  STL.64 [R1+0xd8], R18 ;  /* 0x0000d81201007387 */ /* 0x0001e80000100a00 */
[----:B0-----:R-:W4:Y:S04]  /*15350*/  LDL.LU.64 R18, [R1+0x21c8] ;  /* 0x0021c80001127983 */ /* 0x001f280000300a00 */
[----:B------:R-:W4:Y:S02]  /*15360*/  LDL.LU.64 R16, [R1+0x21c0] ;  /* 0x0021c00001107983 */ /* 0x000f240000300a00 */
[----:B----4-:R-:W-:Y:S02]  /*15370*/  HMMA.16816.F32.BF16 R16, R24, R6, R16 ;  /* 0x000000061810723c */ /* 0x010fe40000041810 */
[----:B------:R-:W4:Y:S04]  /*15380*/  LDL.LU.64 R6, [R1+0x21b8] ;  /* 0x0021b80001067983 */ /* 0x000f280000300a00 */
[----:B------:R-:W4:Y:S01]  /*15390*/  LDL.LU.64 R4, [R1+0x21b0] ;  /* 0x0021b00001047983 */ /* 0x000f220000300a00 */
[----:B------:R-:W-:-:S03]  /*153a0*/  MOV R24, R14 ;  /* 0x0000000e00187202 */ /* 0x000fc60000000f00 */
[----:B------:R-:W5:Y:S01]  /*153b0*/  LDL.LU R14, [R1+0x21ac] ;  /* 0x0021ac00010e7983 */ /* 0x000f620000300800 */
[----:B------:R-:W-:Y:S11]  /*153c0*/  IMAD.MOV.U32 R25, RZ, RZ, R15 ;  /* 0x000000ffff197224 */ /* 0x000ff600078e000f */
[----:B------:R-:W-:Y:S01]  /*153d0*/  @!UPT UIADD3 URZ, URZ, URZ, URZ ;  /* 0x0000003f3f3ff290 */ /* 0x000fe2000fffe03f */
[----:B------:R0:W-:Y:S04]  /*153e0*/  STL.64 [R1+0xc0], R16 ;  /* 0x0000c01001007387 */ /* 0x0001e80000100a00 */
[----:B------:R1:W-:Y:S04]  /*153f0*/  STL.64 [R1+0xc8], R18 ;  /* 0x0000c81201007387 */ /* 0x0003e80000100a00 */
[----:B------:R-:W5:Y:S01]  /*15400*/  LDL.LU R15, [R1+0x21a8] ;  /* 0x0021a800010f7983 */ /* 0x000f620000300800 */
[----:B0-----:R-:W-:Y:S01]  /*15410*/  IMAD.MOV.U32 R16, RZ, RZ, R28 ;  /* 0x000000ffff107224 */ /* 0x001fe200078e001c */
[----:B------:R-:W-:-:S02]  /*15420*/  MOV R17, R3 ;  /* 0x0000000300117202 */ /* 0x000fc40000000f00 */
[----:B------:R-:W5:Y:S04]  /*15430*/  LDL.LU R28, [R1+0x21a4] ;  /* 0x0021a400011c7983 */ /* 0x000f680000300800 */
[----:B------:R-:W5:Y:S04]  /*15440*/  LDL.LU R3, [R1+0x21a0] ;  /* 0x0021a00001037983 */ /* 0x000f680000300800 */
[----:B------:R-:W5:Y:S01]  /*15450*/  LDL.LU.64 R10, [R1+0x2198] ;  /* 0x00219800010a7983 */ /* 0x000f620000300a00 */
[C---:B----4-:R-:W-:Y:S03]  /*15460*/  HMMA.16816.F32.BF16 R4, R20.reuse, R8, R4 ;  /* 0x000000081404723c */ /* 0x050fe60000041804 */
[----:B------:R-:W5:Y:S01]  /*15470*/  LDL.LU.64 R8, [R1+0x2190] ;  /* 0x0021900001087983 */ /* 0x000f620000300a00 */
[----:B--2---:R-:W-:Y:S01]  /*15480*/  IMAD R2, R2, 0x210, RZ ;  /* 0x0000021002027824 */ /* 0x004fe200078e02ff */
[----:B---3--:R-:W-:Y:S11]  /*15490*/  SHF.L.U32 R0, R0, 0x1, RZ ;  /* 0x0000000100007819 */ /* 0x008ff600000006ff */
[----:B------:R-:W-:Y:S07]  /*154a0*/  @!UPT UIADD3 URZ, URZ, URZ, URZ ;  /* 0x0000003f3f3ff290 */ /* 0x000fee000fffe03f */
[----:B------:R-:W-:Y:S04]  /*154b0*/  STL.64 [R1+0xb0], R4 ;  /* 0x0000b00401007387 */ /* 0x000fe80000100a00 */
[----:B------:R5:W-:Y:S01]  /*154c0*/  STL.64 [R1+0xb8], R6 ;  /* 0x0000b80601007387 */ /* 0x000be20000100a00 */
[----:B-1----:R-:W-:Y:S01]  /*154d0*/  LOP3.LUT R19, R2, 0x30, R0, 0x78, !PT ;  /* 0x0000003002137812 */ /* 0x002fe200078e7800 */
[C---:B-----5:R-:W-:Y:S04]  /*154e0*/  HMMA.16816.F32.BF16 R4, R20.reuse, R24, R8 ;  /* 0x000000181404723c */ /* 0x060fe80000041808 */
[----:B------:R-:W-:Y:S11]  /*154f0*/  LDSM.16.M88.4 R24, [R19+0x24180] ;  /* 0x024180001318783b */ /* 0x000ff60000000200 */
[----:B------:R-:W-:Y:S08]  /*15500*/  @!UPT UIADD3 URZ, URZ, URZ, URZ ;  /* 0x0000003f3f3ff290 */ /* 0x000ff0000fffe03f */
[----:B------:R-:W-:Y:S01]  /*15510*/  STL.64 [R1+0xa0], R4 ;  /* 0x0000a00401007387 */ /* 0x000fe20000100a00 */
[----:B------:R-:W-:Y:S01]  /*15520*/  IMAD.MOV.U32 R9, RZ, RZ, R6 ;  /* 0x000000ffff097224 */ /* 0x000fe200078e0006 */
[----:B------:R-:W-:Y:S02]  /*15530*/  MOV R8, R7 ;  /* 0x0000000700087202 */ /* 0x000fe40000000f00 */
[----:B------:R-:W0:Y:S04]  /*15540*/  LDSM.16.M88.4 R4, [R19+0x23180] ;  /* 0x023180001304783b */ /* 0x000e280000000200 */
[----:B------:R-:W-:Y:S04]  /*15550*/  STL [R1+0x210c], R8 ;  /* 0x00210c0801007387 */ /* 0x000fe80000100800 */
[----:B------:R1:W-:Y:S02]  /*15560*/  STL [R1+0x2108], R9 ;  /* 0x0021080901007387 */ /* 0x0003e40000100800 */
[----:B-1----:R-:W-:Y:S01]  /*15570*/  HMMA.16816.F32.BF16 R8, R20, R16, R12 ;  /* 0x000000101408723c */ /* 0x002fe2000004180c */
[----:B0-----:R-:W-:Y:S01]  /*15580*/  MOV R0, R7 ;  /* 0x0000000700007202 */ /* 0x001fe20000000f00 */
[----:B------:R-:W-:-:S04]  /*15590*/  IMAD.MOV.U32 R2, RZ, RZ, R6 ;  /* 0x000000ffff027224 */ /* 0x000fc800078e0006 */
[----:B------:R-:W-:Y:S04]  /*155a0*/  STL [R1+0x2054], R0 ;  /* 0x0020540001007387 */ /* 0x000fe80000100800 */
[----:B------:R-:W-:Y:S04]  /*155b0*/  STL [R1+0x2050], R2 ;  /* 0x0020500201007387 */ /* 0x000fe80000100800 */
[----:B------:R0:W-:Y:S09]  /*155c0*/  STL.64 [R1+0x2188], R22 ;  /* 0x0021881601007387 */ /* 0x0001f20000100a00 */
[----:B------:R-:W-:Y:S04]  /*155d0*/  STL.64 [R1+0x90], R8 ;  /* 0x0000900801007387 */ /* 0x000fe80000100a00 */
[----:B------:R-:W-:Y:S01]  /*155e0*/  STL.64 [R1+0x98], R10 ;  /* 0x0000980a01007387 */ /* 0x000fe20000100a00 */
[----:B0-----:R-:W-:-:S05]  /*155f0*/  LOP3.LUT R23, R28, 0x30, R3, 0x78, !PT ;  /* 0x000000301c177812 */ /* 0x001fca00078e7803 */
[----:B------:R-:W0:Y:S04]  /*15600*/  LDSM.16.M88.4 R8, [R23+0x25180] ;  /* 0x025180001708783b */ /* 0x000e280000000200 */
[----:B------:R-:W-:Y:S04]  /*15610*/  STL.64 [R1+0x2180], R20 ;  /* 0x0021801401007387 */ /* 0x000fe80000100a00 */
[----:B------:R-:W-:Y:S01]  /*15620*/  LDSM.16.M88.4 R16, [R23+0x2b180] ;  /* 0x02b180001710783b */ /* 0x000fe20000000200 */
[----:B0-----:R-:W-:Y:S01]  /*15630*/  IMAD.MOV.U32 R0, RZ, RZ, R8 ;  /* 0x000000ffff007224 */ /* 0x001fe200078e0008 */
[----:B------:R-:W-:Y:S01]  /*15640*/  MOV R7, R9 ;  /* 0x0000000900077202 */ /* 0x000fe20000000f00 */
[----:B------:R-:W-:Y:S01]  /*15650*/  IMAD.MOV.U32 R28, RZ, RZ, R10 ;  /* 0x000000ffff1c7224 */ /* 0x000fe200078e000a */
[----:B------:R-:W-:-:S02]  /*15660*/  MOV R3, R11 ;  /* 0x0000000b00037202 */ /* 0x000fc40000000f00 */
[----:B------:R-:W0:Y:S04]  /*15670*/  LDSM.16.M88.4 R8, [R23+0x26180] ;  /* 0x026180001708783b */ /* 0x000e280000000200 */
[----:B------:R1:W-:Y:S04]  /*15680*/  STL.64 [R1+0x198], R26 ;  /* 0x0001981a01007387 */ /* 0x0003e80000100a00 */
[----:B------:R-:W2:Y:S04]  /*15690*/  LDL R15, [R1+0x544] ;  /* 0x00054400010f7983 */ /* 0x000ea80000100800 */
[----:B------:R-:W-:Y:S04]  /*156a0*/  STL.64 [R1+0x2170], R24 ;  /* 0x0021701801007387 */ /* 0x000fe80000100a00 */
[----:B------:R-:W-:Y:S04]  /*156b0*/  STL [R1+0x205c], R3 ;  /* 0x00205c0301007387 */ /* 0x000fe80000100800 */
[----:B------:R-:W-:Y:S01]  /*156c0*/  STL [R1+0x2058], R28 ;  /* 0x0020581c01007387 */ /* 0x000fe20000100800 */
[----:B0-----:R-:W-:-:S03]  /*156d0*/  MOV R13, R8 ;  /* 0x00000008000d7202 */ /* 0x001fc60000000f00 */
[----:B------:R-:W-:Y:S01]  /*156e0*/  STL.64 [R1+0x1b8], R10 ;  /* 0x0001b80a01007387 */ /* 0x000fe20000100a00 */
[----:B------:R-:W-:-:S03]  /*156f0*/  IMAD.MOV.U32 R12, RZ, RZ, R9 ;  /* 0x000000ffff0c7224 */ /* 0x000fc600078e0009 */
[----:B------:R-:W0:Y:S01]  /*15700*/  LDSM.16.M88.4 R8, [R23+0x27180] ;  /* 0x027180001708783b */ /* 0x000e220000000200 */
[----:B-1----:R-:W-:Y:S01]  /*15710*/  IMAD.MOV.U32 R27, RZ, RZ, R0 ;  /* 0x000000ffff1b7224 */ /* 0x002fe200078e0000 */
[----:B0-----:R-:W-:Y:S01]  /*15720*/  MOV R24, R8 ;  /* 0x0000000800187202 */ /* 0x001fe20000000f00 */
[----:B------:R-:W-:Y:S01]  /*15730*/  IMAD.MOV.U32 R14, RZ, RZ, R9 ;  /* 0x000000ffff0e7224 */ /* 0x000fe200078e0009 */
[----:B------:R-:W-:Y:S01]  /*15740*/  MOV R0, R10 ;  /* 0x0000000a00007202 */ /* 0x000fe20000000f00 */
[----:B------:R-:W-:Y:S02]  /*15750*/  IMAD.MOV.U32 R2, RZ, RZ, R11 ;  /* 0x000000ffff027224 */ /* 0x000fe400078e000b */
[----:B------:R-:W0:Y:S04]  /*15760*/  LDSM.16.M88.4 R8, [R23+0x28180] ;  /* 0x028180001708783b */ /* 0x000e280000000200 */
[----:B------:R-:W-:Y:S04]  /*15770*/  STL [R1+0x2064], R2 ;  /* 0x0020640201007387 */ /* 0x000fe80000100800 */
        /* <DEDUP_REMOVED lines=11> */
[----:B------:R-:W-:Y:S01]  /*15830*/  IMAD.MOV.U32 R3, RZ, RZ, R9 ;  /* 0x000000ffff037224 */ /* 0x000fe200078e0009 */
[----:B------:R-:W-:Y:S01]  /*15840*/  MOV R8, R16 ;  /* 0x0000001000087202 */ /* 0x000fe20000000f00 */
[----:B------:R-:W-:Y:S01]  /*15850*/  IMAD.MOV.U32 R9, RZ, RZ, R17 ;  /* 0x000000ffff097224 */ /* 0x000fe200078e0011 */
[----:B------:R-:W-:Y:S04]  /*15860*/  STL.64 [R1+0x208], R18 ;  /* 0x0002081201007387 */ /* 0x000fe80000100a00 */
[----:B------:R-:W0:Y:S02]  /*15870*/  LDSM.16.M88.4 R16, [R23+0x2c180] ;  /* 0x02c180001710783b */ /* 0x000e240000000200 */
[----:B0-----:R-:W-:-:S02]  /*15880*/  MOV R11, R16 ;  /* 0x00000010000b7202 */ /* 0x001fc40000000f00 */
[----:B------:R-:W-:Y:S01]  /*15890*/  STL.64 [R1+0x218], R18 ;  /* 0x0002181201007387 */ /* 0x000fe20000100a00 */
[----:B------:R-:W-:-:S03]  /*158a0*/  IMAD.MOV.U32 R10, RZ, RZ, R17 ;  /* 0x000000ffff0a7224 */ /* 0x000fc600078e0011 */
[----:B------:R-:W0:Y:S04]  /*158b0*/  LDSM.16.M88.4 R16, [R23+0x2d180] ;  /* 0x02d180001710783b */ /* 0x000e280000000200 */
[----:B------:R-:W-:Y:S04]  /*158c0*/  STL [R1+0x2114], R11 ;  /* 0x0021140b01007387 */ /* 0x000fe80000100800 */
[----:B------:R-:W-:Y:S04]  /*158d0*/  STL [R1+0x2110], R10 ;  /* 0x0021100a01007387 */ /* 0x000fe80000100800 */
[----:B0-----:R-:W-:Y:S04]  /*158e0*/  STL.64 [R1+0x220], R16 ;  /* 0x0002201001007387 */ /* 0x001fe80000100a00 */
[----:B------:R-:W-:Y:S04]  /*158f0*/  STL.64 [R1+0x228], R18 ;  /* 0x0002281201007387 */ /* 0x000fe80000100a00 */
[----:B------:R-:W-:Y:S04]  /*15900*/  LDSM.16.M88.4 R16, [R23+0x2e180] ;  /* 0x02e180001710783b */ /* 0x000fe80000000200 */
[----:B------:R-:W0:Y:S02]  /*15910*/  LDSM.16.M88.4 R20, [R23+0x2f180] ;  /* 0x02f180001714783b */ /* 0x000e240000000200 */
[----:B0-----:R-:W-:Y:S01]  /*15920*/  MOV R11, R20 ;  /* 0x00000014000b7202 */ /* 0x001fe20000000f00 */
[----:B------:R-:W-:Y:S01]  /*15930*/  IMAD.MOV.U32 R10, RZ, RZ, R21 ;  /* 0x000000ffff0a7224 */ /* 0x000fe200078e0015 */
[----:B------:R0:W-:Y:S04]  /*15940*/  STL.64 [R1+0x248], R22 ;  /* 0x0002481601007387 */ /* 0x0001e80000100a00 */
[----:B0-----:R-:W3:Y:S04]  /*15950*/  LDL.LU.64 R22, [R1+0x2188] ;  /* 0x0021880001167983 */ /* 0x001ee80000300a00 */
[----:B------:R-:W3:Y:S04]  /*15960*/  LDL.LU.64 R20, [R1+0x2180] ;  /* 0x0021800001147983 */ /* 0x000ee80000300a00 */
[----:B------:R-:W-:Y:S04]  /*15970*/  STL.64 [R1+0x2120], R10 ;  /* 0x0021200a01007387 */ /* 0x000fe80000100a00 */
[----:B------:R0:W-:Y:S02]  /*15980*/  STL.64 [R1+0x2118], R8 ;  /* 0x0021180801007387 */ /* 0x0001e40000100a00 */
[----:B0-----:R-:W-:Y:S01]  /*15990*/  MOV R8, R26 ;  /* 0x0000001a00087202 */ /* 0x001fe20000000f00 */
[----:B------:R-:W-:-:S05]  /*159a0*/  IMAD.MOV.U32 R9, RZ, RZ, R25 ;  /* 0x000000ffff097224 */ /* 0x000fca00078e0019 */
[----:B------:R0:W-:Y:S02]  /*159b0*/  STL.64 [R1+0x2128], R8 ;  /* 0x0021280801007387 */ /* 0x0001e40000100a00 */
[----:B0-----:R-:W-:Y:S01]  /*159c0*/  MOV R8, R24 ;  /* 0x0000001800087202 */ /* 0x001fe20000000f00 */
[----:B------:R-:W-:-:S05]  /*159d0*/  IMAD.MOV.U32 R9, RZ, RZ, R14 ;  /* 0x000000ffff097224 */ /* 0x000fca00078e000e */
[----:B------:R0:W-:Y:S02]  /*159e0*/  STL.64 [R1+0x2138], R8 ;  /* 0x0021380801007387 */ /* 0x0001e40000100a00 */
[----:B0-----:R-:W-:Y:S01]  /*159f0*/  MOV R8, R13 ;  /* 0x0000000d00087202 */ /* 0x001fe20000000f00 */
[----:B------:R-:W-:Y:S02]  /*15a00*/  IMAD.MOV.U32 R9, RZ, RZ, R12 ;  /* 0x000000ffff097224 */ /* 0x000fe400078e000c */
[----:B--2---:R-:W0:Y:S04]  /*15a10*/  LDSM.16.MT88.4 R12, [R15+0x1a000] ;  /* 0x01a000000f0c783b */ /* 0x004e280000004200 */
[----:B------:R1:W-:Y:S04]  /*15a20*/  STL.64 [R1+0x2150], R8 ;  /* 0x0021500801007387 */ /* 0x0003e80000100a00 */
[----:B------:R-:W3:Y:S04]  /*15a30*/  LDL.LU R24, [R1] ;  /* 0x0000000001187983 */ /* 0x000ee80000300800 */
[----:B------:R-:W3:Y:S01]  /*15a40*/  LDL.LU R25, [R1+0x4] ;  /* 0x0000040001197983 */ /* 0x000ee20000300800 */
[----:B-1----:R-:W-:Y:S01]  /*15a50*/  MOV R8, R27 ;  /* 0x0000001b00087202 */ /* 0x002fe20000000f00 */
[----:B------:R-:W-:-:S02]  /*15a60*/  IMAD.MOV.U32 R9, RZ, RZ, R7 ;  /* 0x000000ffff097224 */ /* 0x000fc400078e0007 */
[----:B------:R-:W3:Y:S04]  /*15a70*/  LDL.LU R26, [R1+0x8] ;  /* 0x00000800011a7983 */ /* 0x000ee80000300800 */
[----:B------:R-:W3:Y:S04]  /*15a80*/  LDL.LU R27, [R1+0xc] ;  /* 0x00000c00011b7983 */ /* 0x000ee80000300800 */
[----:B------:R1:W-:Y:S04]  /*15a90*/  STL.64 [R1+0x2168], R8 ;  /* 0x0021680801007387 */ /* 0x0003e80000100a00 */
[----:B-1----:R-:W2:Y:S04]  /*15aa0*/  LDL.LU R8, [R1+0x170] ;  /* 0x0001700001087983 */ /* 0x002ea80000300800 */
[----:B------:R-:W2:Y:S04]  /*15ab0*/  LDL.LU R9, [R1+0x174] ;  /* 0x0001740001097983 */ /* 0x000ea80000300800 */
[----:B------:R-:W2:Y:S04]  /*15ac0*/  LDL.LU R10, [R1+0x178] ;  /* 0x00017800010a7983 */ /* 0x000ea80000300800 */
[----:B------:R-:W2:Y:S04]  /*15ad0*/  LDL.LU R11, [R1+0x17c] ;  /* 0x00017c00010b7983 */ /* 0x000ea80000300800 */
[----:B0-----:R-:W-:Y:S04]  /*15ae0*/  STL.64 [R1+0x20b0], R14 ;  /* 0x0020b00e01007387 */ /* 0x001fe80000100a00 */
[----:B------:R-:W-:Y:S04]  /*15af0*/  STL.64 [R1+0x238], R18 ;  /* 0x0002381201007387 */ /* 0x000fe80000100a00 */
[----:B------:R0:W-:Y:S02]  /*15b00*/  STL.64 [R1+0x20d0], R16 ;  /* 0x0020d01001007387 */ /* 0x0001e40000100a00 */
[----:B0-----:R-:W-:Y:S01]  /*15b10*/  MOV R16, R6 ;  /* 0x0000000600107202 */ /* 0x001fe20000000f00 */
[----:B------:R-:W-:-:S05]  /*15b20*/  IMAD.MOV.U32 R17, RZ, RZ, R3 ;  /* 0x000000ffff117224 */ /* 0x000fca00078e0003 */
[----:B------:R0:W-:Y:S04]  /*15b30*/  STL.64 [R1+0x2130], R16 ;  /* 0x0021301001007387 */ /* 0x0001e80000100a00 */
        /* <DEDUP_REMOVED lines=9> */
[----:B------:R-:W5:Y:S01]  /*15bd0*/  LDL.LU R19, [R1+0x15c] ;  /* 0x00015c0001137983 */ /* 0x000f620000300800 */
[----:B------:R-:W-:Y:S01]  /*15be0*/  MOV R15, R29 ;  /* 0x0000001d000f7202 */ /* 0x000fe20000000f00 */
[C---:B---3--:R-:W-:Y:S02]  /*15bf0*/  HMMA.16816.F32.BF16 R4, R20.reuse, R4, R24 ;  /* 0x000000041404723c */ /* 0x048fe40000041818 */
[----:B-----5:R-:W-:Y:S01]  /*15c00*/  STL.64 [R1+0x2160], R18 ;  /* 0x0021601201007387 */ /* 0x020fe20000100a00 */
[----:B----4-:R0:W-:Y:S03]  /*15c10*/  STL.64 [R1+0x2158], R16 ;  /* 0x0021581001007387 */ /* 0x0101e60000100a00 */
[----:B0-----:R-:W3:Y:S01]  /*15c20*/  LDL.LU R16, [R1+0x160] ;  /* 0x0001600001107983 */ /* 0x001ee20000300800 */
[----:B------:R-:W3:Y:S02]  /*15c30*/  LDL.LU R17, [R1+0x164] ;  /* 0x0001640001117983 */ /* 0x000ee40000300800 */
[----:B------:R-:W3:Y:S02]  /*15c40*/  LDL.LU R18, [R1+0x168] ;  /* 0x0001680001127983 */ /* 0x000ee40000300800 */
[----:B------:R-:W3:Y:S01]  /*15c50*/  LDL.LU R19, [R1+0x16c] ;  /* 0x00016c0001137983 */ /* 0x000ee20000300800 */
[----:B------:R0:W-:Y:S04]  /*15c60*/  STL.64 [R1+0x20a8], R12 ;  /* 0x0020a80c01007387 */ /* 0x0001e80000100a00 */
[----:B0-----:R-:W4:Y:S01]  /*15c70*/  LDL.LU R12, [R1+0x110] ;  /* 0x00011000010c7983 */ /* 0x001f220000300800 */
[----:B------:R-:W4:Y:S02]  /*15c80*/  LDL.LU R13, [R1+0x114] ;  /* 0x00011400010d7983 */ /* 0x000f240000300800 */
[----:B------:R-:W4:Y:S02]  /*15c90*/  LDL.LU R14, [R1+0x118] ;  /* 0x00011800010e7983 */ /* 0x000f240000300800 */
[----:B------:R-:W5:Y:S01]  /*15ca0*/  LDL.LU R29, [R1+0x2178] ;  /* 0x00217800011d7983 */ /* 0x000f620000300800 */
[----:B------:R-:W2:Y:S01]  /*15cb0*/  LDL.LU.64 R24, [R1+0x2170] ;  /* 0x0021700001187983 */ /* 0x000ea20000300a00 */
[----:B------:R-:W-:Y:S02]  /*15cc0*/  STL.64 [R1+0x2038], R6 ;  /* 0x0020380601007387 */ /* 0x000fe40000100a00 */
[----:B------:R0:W-:Y:S02]  /*15cd0*/  STL.64 [R1+0x2030], R4 ;  /* 0x0020300401007387 */ /* 0x0001e40000100a00 */
[----:B0-----:R-:W3:Y:S01]  /*15ce0*/  LDL.LU R4, [R1+0x130] ;  /* 0x0001300001047983 */ /* 0x001ee20000300800 */
[----:B------:R-:W3:Y:S02]  /*15cf0*/  LDL.LU R5, [R1+0x134] ;  /* 0x0001340001057983 */ /* 0x000ee40000300800 */
[----:B------:R-:W3:Y:S01]  /*15d00*/  LDL.LU R6, [R1+0x138] ;  /* 0x0001380001067983 */ /* 0x000ee20000300800 */
[C---:B--2---:R-:W-:Y:S01]  /*15d10*/  HMMA.16816.F32.BF16 R24, R20.reuse, R24, R8 ;  /* 0x000000181418723c */ /* 0x044fe20000041808 */
[----:B------:R-:W3:Y:S11]  /*15d20*/  LDL.LU.64 R8, [R1+0x2168] ;  /* 0x0021680001087983 */ /* 0x000ef60000300a00 */
[----:B------:R-:W-:Y:S11]  /*15d30*/  @!UPT UIADD3 URZ, URZ, URZ, URZ ;  /* 0x0000003f3f3ff290 */ /* 0x000ff6000fffe03f */
[----:B------:R-:W-:Y:S01]  /*15d40*/  STL.64 [R1+0x2048], R26 ;  /* 0x0020481a01007387 */ /* 0x000fe20000100a00 */
[----:B------:R-:W-:Y:S01]  /*15d50*/  STL.64 [R1+0x2040], R24 ;  /* 0x0020401801007387 */ /* 0x000fe20000100a00 */
[C---:B---3--:R-:W-:Y:S02]  /*15d60*/  HMMA.16816.F32.BF16 R8, R20.reuse, R8, R16 ;  /* 0x000000081408723c */ /* 0x048fe40000041810 */
[----:B------:R-:W2:Y:S01]  /*15d70*/  LDL.LU.64 R18, [R1+0x2160] ;  /* 0x0021600001127983 */ /* 0x000ea20000300a00 */
[----:B------:R-:W2:Y:S11]  /*15d80*/  LDL.LU.64 R16, [R1+0x2158] ;  /* 0x0021580001107983 */ /* 0x000eb60000300a00 */
[----:B------:R-:W-:Y:S09]  /*15d90*/  @!UPT UIADD3 URZ, URZ, URZ, URZ ;  /* 0x0000003f3f3ff290 */ /* 0x000ff2000fffe03f */
[----:B------:R0:W-:Y:S01]  /*15da0*/  STL.64 [R1+0x80], R8 ;  /* 0x0000800801007387 */ /* 0x0001e20000100a00 */
[----:B------:R2:W-:Y:S03]  /*15db0*/  STL.64 [R1+0x88], R10 ;  /* 0x0000880a01007387 */ /* 0x0005e60000100a00 */
[----:B0-----:R-:W2:Y:S02]  /*15dc0*/  LDL.LU.64 R8, [R1+0x2150] ;  /* 0x0021500001087983 */ /* 0x001ea40000300a00 */
[----:B--2---:R-:W-:Y:S02]  /*15dd0*/  HMMA.16816.F32.BF16 R8, R20, R8, R16 ;  /* 0x000000081408723c */ /* 0x004fe40000041810 */
[----:B------:R-:W2:Y:S01]  /*15de0*/  LDL.LU.64 R18, [R1+0x2148] ;  /* 0x0021480001127983 */ /* 0x000ea20000300a00 */
[----:B------:R-:W2:Y:S11]  /*15df0*/  LDL.LU.64 R16, [R1+0x2140] ;  /* 0x0021400001107983 */ /* 0x000eb60000300a00 */
[----:B------:R-:W-:Y:S09]  /*15e00*/  @!UPT UIADD3 URZ, URZ, URZ, URZ ;  /* 0x0000003f3f3ff290 */ /* 0x000ff2000fffe03f */
[----:B------:R0:W-:Y:S01]  /*15e10*/  STL.64 [R1+0x70], R8 ;  /* 0x0000700801007387 */ /* 0x0001e20000100a00 */
[----:B------:R2:W-:Y:S03]  /*15e20*/  STL [R1+0x78], R10 ;  /* 0x0000780a01007387 */ /* 0x0005e60000100800 */
[----:B0-----:R-:W2:Y:S01]  /*15e30*/  LDL.LU.64 R8, [R1+0x2138] ;  /* 0x0021380001087983 */ /* 0x001ea20000300a00 */
[----:B-----5:R-:W-:Y:S01]  /*15e40*/  IMAD.MOV.U32 R7, RZ, RZ, R29 ;  /* 0x000000ffff077224 */ /* 0x020fe200078e001d */
[----:B------:R-:W-:-:S05]  /*15e50*/  MOV R29, R11 ;  /* 0x0000000b001d7202 */ /* 0x000fca0000000f00 */
[----:B------:R-:W-:Y:S01]  /*15e60*/  STL [R1+0x2068], R29 ;  /* 0x0020681d01007387 */ /* 0x000fe20000100800 */
[C---:B--2---:R-:W-:Y:S03]  /*15e70*/  HMMA.16816.F32.BF16 R8, R20.reuse, R8, R16 ;  /* 0x000000081408723c */ /* 0x044fe60000041810 */
[----:B------:R-:W4:Y:S11]  /*15e80*/  LDL.LU.64 R16, [R1+0x2130] ;  /* 0x0021300001107983 */ /* 0x000f360000300a00 */
[----:B------:R-:W-:Y:S09]  /*15e90*/  @!UPT UIADD3 URZ, URZ, URZ, URZ ;  /* 0x0000003f3f3ff290 */ /* 0x000ff2000fffe03f */
[----:B------:R0:W-:Y:S01]  /*15ea0*/  STL.64 [R1+0x60], R8 ;  /* 0x0000600801007387 */ /* 0x0001e20000100a00 */
[----:B------:R1:W-:Y:S03]  /*15eb0*/  STL.64 [R1+0x68], R10 ;  /* 0x0000680a01007387 */ /* 0x0003e60000100a00 */
[----:B0-----:R-:W1:Y:S02]  /*15ec0*/  LDL.LU.64 R8, [R1+0x2128] ;  /* 0x0021280001087983 */ /* 0x001e640000300a00 */
[C---:B-1----:R-:W-:Y:S11]  /*15ed0*/  HMMA.16816.F32.BF16 R8, R20.reuse, R8, R4 ;  /* 0x000000081408723c */ /* 0x042ff60000041804 */
[----:B------:R-:W-:Y:S11]  /*15ee0*/  @!UPT UIADD3 URZ, URZ, URZ, URZ ;  /* 0x0000003f3f3ff290 */ /* 0x000ff6000fffe03f */
[----:B------:R-:W-:Y:S02]  /*15ef0*/  @!UPT UIADD3 URZ, URZ, URZ, URZ ;  /* 0x0000003f3f3ff290 */ /* 0x000fe4000fffe03f */
[----:B------:R-:W-:Y:S01]  /*15f00*/  MOV R4, R11 ;  /* 0x0000000b00047202 */ /* 0x000fe20000000f00 */
[----:B------:R-:W-:Y:S02]  /*15f10*/  IMAD.MOV.U32 R5, RZ, RZ, R10 ;  /* 0x000000ffff057224 */ /* 0x000fe400078e000a */
[----:B------:R-:W-:Y:S01]  /*15f20*/  IMAD.MOV.U32 R3, RZ, RZ, R8 ;  /* 0x000000ffff037224 */ /* 0x000fe200078e0008 */
[----:B------:R-:W-:Y:S01]  /*15f30*/  MOV R28, R9 ;  /* 0x00000009001c7202 */ /* 0x000fe20000000f00 */
[----:B------:R-:W2:Y:S01]  /*15f40*/  LDL.LU.64 R10, [R1+0x2120] ;  /* 0x00212000010a7983 */ /* 0x000ea20000300a00 */
[----:B------:R-:W3:Y:S02]  /*15f50*/  LDL.LU.64 R8, [R1+0x2118] ;  /* 0x0021180001087983 */ /* 0x000ee40000300a00 */
[----:B------:R0:W-:Y:S02]  /*15f60*/  STL [R1+0x2078], R4 ;  /* 0x0020780401007387 */ /* 0x0001e40000100800 */
[----:B------:R1:W-:Y:S01]  /*15f70*/  STL [R1+0x2074], R5 ;  /* 0x0020740501007387 */ /* 0x0003e20000100800 */
[----:B0-----:R-:W5:Y:S01]  /*15f80*/  LDL.LU R4, [R1+0x120] ;  /* 0x0001200001047983 */ /* 0x001f620000300800 */
[----:B-1----:R-:W5:Y:S02]  /*15f90*/  LDL.LU R5, [R1+0x124] ;  /* 0x0001240001057983 */ /* 0x002f640000300800 */
[----:B------:R-:W5:Y:S02]  /*15fa0*/  LDL.LU R6, [R1+0x128] ;  /* 0x0001280001067983 */ /* 0x000f640000300800 */
[----:B------:R-:W5:Y:S01]  /*15fb0*/  LDL.LU R7, [R1+0x12c] ;  /* 0x00012c0001077983 */ /* 0x000f620000300800 */
[----:B------:R-:W-:Y:S01]  /*15fc0*/  MOV R24, R2 ;  /* 0x0000000200187202 */ /* 0x000fe20000000f00 */
[----:B------:R-:W-:Y:S01]  /*15fd0*/  IMAD.MOV.U32 R25, RZ, RZ, R0 ;  /* 0x000000ffff197224 */ /* 0x000fe200078e0000 */
[C---:B----4-:R-:W-:Y:S01]  /*15fe0*/  HMMA.16816.F32.BF16 R12, R20.reuse, R16, R12 ;  /* 0x00000010140c723c */ /* 0x050fe2000004180c */
[----:B------:R-:W-:Y:S01]  /*15ff0*/  STL [R1+0x2070], R28 ;  /* 0x0020701c01007387 */ /* 0x000fe20000100800 */
[----:B------:R-:W-:Y:S06]  /*16000*/  STL [R1+0x206c], R3 ;  /* 0x00206c0301007387 */ /* 0x000fec0000100800 */
[----:B-----5:R-:W-:Y:S11]  /*16010*/  HMMA.16816.F32.BF16 R24, R20, R24, R4 ;  /* 0x000000181418723c */ /* 0x020ff60000041804 */
[----:B------:R-:W-:Y:S05]  /*16020*/  @!UPT UIADD3 URZ, URZ, URZ, URZ ;  /* 0x0000003f3f3ff290 */ /* 0x000fea000fffe03f */
[----:B------:R-:W-:Y:S01]  /*16030*/  MOV R4, R12 ;  /* 0x0000000c00047202 */ /* 0x000fe20000000f00 */
[----:B------:R-:W-:Y:S01]  /*16040*/  IMAD.MOV.U32 R5, RZ, RZ, R13 ;  /* 0x000000ffff057224 */ /* 0x000fe200078e000d */
[----:B--2---:R-:W-:Y:S01]  /*16050*/  MOV R12, R11 ;  /* 0x0000000b000c7202 */ /* 0x004fe20000000f00 */
[----:B------:R-:W-:-:S05]  /*16060*/  IMAD.MOV.U32 R13, RZ, RZ, R10 ;  /* 0x000000ffff0d7224 */ /* 0x000fca00078e000a */
[----:B------:R-:W-:Y:S01]  /*16070*/  IMAD.MOV.U32 R0, RZ, RZ, R27 ;  /* 0x000000ffff007224 */ /* 0x000fe200078e001b */
[----:B------:R-:W-:Y:S01]  /*16080*/  MOV R2, R26 ;  /* 0x0000001a00027202 */ /* 0x000fe20000000f00 */
[----:B------:R-:W-:Y:S01]  /*16090*/  IMAD.MOV.U32 R29, RZ, RZ, R25 ;  /* 0x000000ffff1d7224 */ /* 0x000fe200078e0019 */
[----:B------:R0:W-:Y:S02]  /*160a0*/  STL [R1+0x40], R24 ;  /* 0x0000401801007387 */ /* 0x0001e40000100800 */
[----:B------:R-:W-:Y:S02]  /*160b0*/  STL [R1+0x2084], R0 ;  /* 0x0020840001007387 */ /* 0x000fe40000100800 */
[----:B------:R-:W-:Y:S01]  /*160c0*/  STL [R1+0x2080], R2 ;  /* 0x0020800201007387 */ /* 0x000fe20000100800 */
[----:B------:R-:W-:Y:S01]  /*160d0*/  STL [R1+0x207c], R29 ;  /* 0x00207c1d01007387 */ /* 0x000fe20000100800 */
[----:B------:R-:W2:Y:S02]  /*160e0*/  LDL.LU R11, [R1+0x2114] ;  /* 0x00211400010b7983 */ /* 0x000ea40000300800 */
[----:B------:R-:W4:Y:S02]  /*160f0*/  LDL.LU R10, [R1+0x2110] ;  /* 0x00211000010a7983 */ /* 0x000f240000300800 */
[----:B------:R-:W5:Y:S01]  /*16100*/  LDL.LU R16, [R1+0x220] ;  /* 0x0002200001107983 */ /* 0x000f620000300800 */
[----:B------:R-:W5:Y:S01]  /*16110*/  LDL.LU R17, [R1+0x224] ;  /* 0x0002240001117983 */ /* 0x000f620000300800 */
[----:B---3--:R-:W-:Y:S01]  /*16120*/  IMAD.MOV.U32 R25, RZ, RZ, R9 ;  /* 0x000000ffff197224 */ /* 0x008fe200078e0009 */
[----:B0-----:R-:W-:-:S02]  /*16130*/  MOV R24, R8 ;  /* 0x0000000800187202 */ /* 0x001fc40000000f00 */
[----:B------:R-:W3:Y:S01]  /*16140*/  LDL.LU R8, [R1+0x210c] ;  /* 0x00210c0001087983 */ /* 0x000ee20000300800 */
[----:B------:R-:W3:Y:S01]  /*16150*/  LDL.LU R9, [R1+0x2108] ;  /* 0x0021080001097983 */ /* 0x000ee20000300800 */
[----:B------:R-:W-:Y:S01]  /*16160*/  MOV R28, R14 ;  /* 0x0000000e001c7202 */ /* 0x000fe20000000f00 */
[----:B------:R-:W-:Y:S01]  /*16170*/  IMAD.MOV.U32 R3, RZ, RZ, R15 ;  /* 0x000000ffff037224 */ /* 0x000fe200078e000f */
[----:B-----5:R2:W-:Y:S02]  /*16180*/  STL.64 [R1+0x20e8], R16 ;  /* 0x0020e81001007387 */ /* 0x0205e40000100a00 */
[----:B--2---:R-:W-:Y:S01]  /*16190*/  MOV R16, R11 ;  /* 0x0000000b00107202 */ /* 0x004fe20000000f00 */
[----:B----4-:R-:W-:-:S05]  /*161a0*/  IMAD.MOV.U32 R17, RZ, RZ, R10 ;  /* 0x000000ffff117224 */ /* 0x010fca00078e000a */
[----:B------:R0:W-:Y:S04]  /*161b0*/  STL.64 [R1+0x2100], R16 ;  /* 0x0021001001007387 */ /* 0x0001e80000100a00 */
[----:B0-----:R-:W2:Y:S01]  /*161c0*/  LDL.LU R16, [R1+0x100] ;  /* 0x0001000001107983 */ /* 0x001ea20000300800 */
[----:B------:R-:W2:Y:S02]  /*161d0*/  LDL.LU R17, [R1+0x104] ;  /* 0x0001040001117983 */ /* 0x000ea40000300800 */
[----:B------:R-:W2:Y:S02]  /*161e0*/  LDL.LU R18, [R1+0x108] ;  /* 0x0001080001127983 */ /* 0x000ea40000300800 */
[----:B------:R-:W2:Y:S01]  /*161f0*/  LDL.LU R19, [R1+0x10c] ;  /* 0x00010c0001137983 */ /* 0x000ea20000300800 */
[----:B------:R0:W-:Y:S01]  /*16200*/  STL.64 [R1+0x20c8], R12 ;  /* 0x0020c80c01007387 */ /* 0x0001e20000100a00 */
[----:B------:R-:W4:Y:S02]  /*16210*/  LDL.LU R10, [R1+0x268] ;  /* 0x00026800010a7983 */ /* 0x000f240000300800 */
[----:B------:R-:W4:Y:S01]  /*16220*/  LDL.LU R11, [R1+0x26c] ;  /* 0x00026c00010b7983 */ /* 0x000f220000300800 */
[----:B0-----:R-:W5:Y:S01]  /*16230*/  LDL.LU R12, [R1+0xd0] ;  /* 0x0000d000010c7983 */ /* 0x001f620000300800 */
[----:B------:R-:W5:Y:S02]  /*16240*/  LDL.LU R13, [R1+0xd4] ;  /* 0x0000d400010d7983 */ /* 0x000f640000300800 */
[----:B------:R-:W2:Y:S02]  /*16250*/  LDL.LU R14, [R1+0xd8] ;  /* 0x0000d800010e7983 */ /* 0x000ea40000300800 */
[----:B------:R-:W2:Y:S02]  /*16260*/  LDL.LU R15, [R1+0xdc] ;  /* 0x0000dc00010f7983 */ /* 0x000ea40000300800 */
[----:B--2---:R-:W-:Y:S01]  /*16270*/  STL.64 [R1+0x20e0], R14 ;  /* 0x0020e00e01007387 */ /* 0x004fe20000100a00 */
[----:B-----5:R0:W-:Y:S03]  /*16280*/  STL.64 [R1+0x20d8], R12 ;  /* 0x0020d80c01007387 */ /* 0x0201e60000100a00 */
[----:B0-----:R-:W2:Y:S01]  /*16290*/  LDL.LU R12, [R1+0xe0] ;  /* 0x0000e000010c7983 */ /* 0x001ea20000300800 */
[----:B------:R-:W2:Y:S02]  /*162a0*/  LDL.LU R13, [R1+0xe4] ;  /* 0x0000e400010d7983 */ /* 0x000ea40000300800 */
[----:B------:R-:W5:Y:S02]  /*162b0*/  LDL.LU R14, [R1+0xe8] ;  /* 0x0000e800010e7983 */ /* 0x000f640000300800 */
[----:B------:R-:W5:Y:S01]  /*162c0*/  LDL.LU R15, [R1+0xec] ;  /* 0x0000ec00010f7983 */ /* 0x000f620000300800 */
[----:B------:R-:W-:Y:S11]  /*162d0*/  HMMA.16816.F32.BF16 R16, R20, R24, R16 ;  /* 0x000000181410723c */ /* 0x000ff60000041810 */
[----:B------:R-:W-:Y:S11]  /*162e0*/  @!UPT UIADD3 URZ, URZ, URZ, URZ ;  /* 0x0000003f3f3ff290 */ /* 0x000ff6000fffe03f */
[----:B------:R-:W-:Y:S02]  /*162f0*/  @!UPT UIADD3 URZ, URZ, URZ, URZ ;  /* 0x0000003f3f3ff290 */ /* 0x000fe4000fffe03f */
[----:B------:R-:W-:Y:S01]  /*16300*/  MOV R25, R16 ;  /* 0x0000001000197202 */ /* 0x000fe20000000f00 */
[----:B------:R-:W-:Y:S01]  /*16310*/  IMAD.MOV.U32 R24, RZ, RZ, R17 ;  /* 0x000000ffff187224 */ /* 0x000fe200078e0011 */
[----:B-----5:R-:W-:Y:S01]  /*16320*/  STL.64 [R1+0x20f8], R14 ;  /* 0x0020f80e01007387 */ /* 0x020fe20000100a00 */
[----:B--2---:R0:W-:Y:S03]  /*16330*/  STL.64 [R1+0x20f0], R12 ;  /* 0x0020f00c01007387 */ /* 0x0041e60000100a00 */
[----:B0-----:R-:W2:Y:S01]  /*16340*/  LDL.LU R12, [R1+0xf0] ;  /* 0x0000f000010c7983 */ /* 0x001ea20000300800 */
[----:B------:R-:W2:Y:S02]  /*16350*/  LDL.LU R13, [R1+0xf4] ;  /* 0x0000f400010d7983 */ /* 0x000ea40000300800 */
[----:B------:R-:W2:Y:S02]  /*16360*/  LDL.LU R14, [R1+0xf8] ;  /* 0x0000f800010e7983 */ /* 0x000ea40000300800 */
[----:B------:R-:W2:Y:S01]  /*16370*/  LDL.LU R15, [R1+0xfc] ;  /* 0x0000fc00010f7983 */ /* 0x000ea20000300800 */
[----:B----4-:R-:W-:Y:S01]  /*16380*/  STL.64 [R1+0x20c0], R10 ;  /* 0x0020c00a01007387 */ /* 0x010fe20000100a00 */
[----:B---3--:R0:W-:Y:S03]  /*16390*/  STL.64 [R1+0x20b8], R8 ;  /* 0x0020b80801007387 */ /* 0x0081e60000100a00 */
[----:B0-----:R-:W3:Y:S01]  /*163a0*/  LDL.LU R8, [R1+0xc0] ;  /* 0x0000c00001087983 */ /* 0x001ee20000300800 */
[----:B------:R-:W3:Y:S02]  /*163b0*/  LDL.LU R9, [R1+0xc4] ;  /* 0x0000c40001097983 */ /* 0x000ee40000300800 */
[----:B------:R-:W3:Y:S02]  /*163c0*/  LDL.LU R10, [R1+0xc8] ;  /* 0x0000c800010a7983 */ /* 0x000ee40000300800 */
[----:B------:R-:W3:Y:S01]  /*163d0*/  LDL.LU R11, [R1+0xcc] ;  /* 0x0000cc00010b7983 */ /* 0x000ee20000300800 */
[----:B------:R-:W-:Y:S01]  /*163e0*/  STL [R1+0x2090], R28 ;  /* 0x0020901c01007387 */ /* 0x000fe20000100800 */
[----:B------:R-:W-:Y:S02]  /*163f0*/  STL [R1+0x208c], R5 ;  /* 0x00208c0501007387 */ /* 0x000fe40000100800 */
[----:B------:R-:W-:Y:S02]  /*16400*/  STL [R1+0x2088], R4 ;  /* 0x0020880401007387 */ /* 0x000fe40000100800 */
[----:B------:R-:W2:Y:S01]  /*16410*/  LDL.LU.64 R16, [R1+0x2100] ;  /* 0x0021000001107983 */ /* 0x000ea20000300a00 */
[----:B------:R-:W-:Y:S01]  /*16420*/  MOV R7, R18 ;  /* 0x0000001200077202 */ /* 0x000fe20000000f00 */
[----:B------:R-:W-:-:S02]  /*16430*/  IMAD.MOV.U32 R6, RZ, RZ, R19 ;  /* 0x000000ffff067224 */ /* 0x000fc400078e0013 */
[----:B--2---:R-:W-:Y:S01]  /*16440*/  HMMA.16816.F32.BF16 R16, R20, R16, R12 ;  /* 0x000000101410723c */ /* 0x004fe2000004180c */
[----:B------:R-:W2:Y:S01]  /*16450*/  LDL.LU.64 R14, [R1+0x20f8] ;  /* 0x0020f800010e7983 */ /* 0x000ea20000300a00 */
[----:B------:R-:W2:Y:S11]  /*16460*/  LDL.LU.64 R12, [R1+0x20f0] ;  /* 0x0020f000010c7983 */ /* 0x000eb60000300a00 */
[----:B------:R-:W-:Y:S11]  /*16470*/  @!UPT UIADD3 URZ, URZ, URZ, URZ ;  /* 0x0000003f3f3ff290 */ /* 0x000ff6000fffe03f */
[----:B------:R-:W-:Y:S01]  /*16480*/  MOV R2, R16 ;  /* 0x0000001000027202 */ /* 0x000fe20000000f00 */
[----:B------:R-:W-:Y:S02]  /*16490*/  IMAD.MOV.U32 R29, RZ, RZ, R17 ;  /* 0x000000ffff1d7224 */ /* 0x000fe400078e0011 */
[----:B------:R-:W2:Y:S01]  /*164a0*/  LDL.LU.64 R16, [R1+0x20e8] ;  /* 0x0020e80001107983 */ /* 0x000ea20000300a00 */
[----:B------:R-:W-:Y:S01]  /*164b0*/  MOV R27, R18 ;  /* 0x00000012001b7202 */ /* 0x000fe20000000f00 */
[----:B------:R-:W-:-:S05]  /*164c0*/  IMAD.MOV.U32 R26, RZ, RZ, R19 ;  /* 0x000000ffff1a7224 */ /* 0x000fca00078e0013 */
[----:B------:R-:W-:Y:S01]  /*164d0*/  STL.64 [R1+0x20a0], R26 ;  /* 0x0020a01a01007387 */ /* 0x000fe20000100a00 */
[----:B------:R0:W-:Y:S03]  /*164e0*/  STL.64 [R1+0x2098], R24 ;  /* 0x0020981801007387 */ /* 0x0001e60000100a00 */
[----:B0-----:R-:W4:Y:S01]  /*164f0*/  LDL.LU R24, [R1+0xb0] ;  /* 0x0000b00001187983 */ /* 0x001f220000300800 */
[----:B------:R-:W4:Y:S02]  /*16500*/  LDL.LU R25, [R1+0xb4] ;  /* 0x0000b40001197983 */ /* 0x000f240000300800 */
[----:B------:R-:W4:Y:S02]  /*16510*/  LDL.LU R26, [R1+0xb8] ;  /* 0x0000b800011a7983 */ /* 0x000f240000300800 */
[----:B------:R-:W4:Y:S01]  /*16520*/  LDL.LU R27, [R1+0xbc] ;  /* 0x0000bc00011b7983 */ /* 0x000f220000300800 */
[C---:B--2---:R-:W-:Y:S01]  /*16530*/  HMMA.16816.F32.BF16 R16, R20.reuse, R16, R12 ;  /* 0x000000101410723c */ /* 0x044fe2000004180c */
[----:B------:R-:W2:Y:S01]  /*16540*/  LDL.LU.64 R14, [R1+0x20e0] ;  /* 0x0020e000010e7983 */ /* 0x000ea20000300a00 */
[----:B------:R-:W2:Y:S11]  /*16550*/  LDL.LU.64 R12, [R1+0x20d8] ;  /* 0x0020d800010c7983 */ /* 0x000eb60000300a00 */
[----:B------:R-:W-:Y:S11]  /*16560*/  @!UPT UIADD3 URZ, URZ, URZ, URZ ;  /* 0x0000003f3f3ff290 */ /* 0x000ff6000fffe03f */
[----:B------:R-:W-:Y:S01]  /*16570*/  MOV R28, R16 ;  /* 0x00000010001c7202 */ /* 0x000fe20000000f00 */
[----:B------:R-:W-:Y:S02]  /*16580*/  IMAD.MOV.U32 R5, RZ, RZ, R17 ;  /* 0x000000ffff057224 */ /* 0x000fe400078e0011 */
[----:B------:R-:W2:Y:S01]  /*16590*/  LDL.LU.64 R16, [R1+0x20d0] ;  /* 0x0020d00001107983 */ /* 0x000ea20000300a00 */
[----:B------:R-:W-:Y:S01]  /*165a0*/  MOV R4, R18 ;  /* 0x0000001200047202 */ /* 0x000fe20000000f00 */
[----:B------:R-:W-:Y:S02]  /*165b0*/  IMAD.MOV.U32 R0, RZ, RZ, R19 ;  /* 0x000000ffff007224 */ /* 0x000fe400078e0013 */
[C---:B--2---:R-:W-:Y:S01]  /*165c0*/  HMMA.16816.F32.BF16 R16, R20.reuse, R16, R12 ;  /* 0x000000101410723c */ /* 0x044fe2000004180c */
[----:B------:R-:W3:Y:S11]  /*165d0*/  LDL.LU.64 R12, [R1+0x20c8] ;  /* 0x0020c800010c7983 */ /* 0x000ef60000300a00 */
[----:B------:R-:W-:Y:S11]  /*165e0*/  @!UPT UIADD3 URZ, URZ, URZ, URZ ;  /* 0x0000003f3f3ff290 */ /* 0x000ff6000fffe03f */
[----:B------:R0:W-:Y:S01]  /*165f0*/  STL.64 [R1+0x1f50], R18 ;  /* 0x001f501201007387 */ /* 0x0001e20000100a00 */
[----:B------:R-:W-:Y:S03]  /*16600*/  STL.64 [R1+0x1f48], R16 ;  /* 0x001f481001007387 */ /* 0x000fe60000100a00 */
[----:B0-----:R-:W2:Y:S01]  /*16610*/  LDL.LU R18, [R1+0x278] ;  /* 0x0002780001127983 */ /* 0x001ea20000300800 */
[----:B------:R-:W2:Y:S01]  /*16620*/  LDL.LU R19, [R1+0x27c] ;  /* 0x00027c0001137983 */ /* 0x000ea20000300800 */
[----:B---3--:R-:W-:Y:S02]  /*16630*/  HMMA.16816.F32.BF16 R20, R20, R12, R8 ;  /* 0x0000000c1414723c */ /* 0x008fe40000041808 */
[----:B------:R-:W4:Y:S01]  /*16640*/  LDL.LU.64 R10, [R1+0x20c0] ;  /* 0x0020c000010a7983 */ /* 0x000f220000300a00 */
[----:B------:R-:W3:Y:S02]  /*16650*/  LDL.LU.64 R8, [R1+0x20b8] ;  /* 0x0020b80001087983 */ /* 0x000ee40000300a00 */
[----:B------:R-:W4:Y:S02]  /*16660*/  LDL.LU.64 R14, [R1+0x20b0] ;  /* 0x0020b000010e7983 */ /* 0x000f240000300a00 */
[----:B------:R-:W4:Y:S11]  /*16670*/  LDL.LU.64 R12, [R1+0x20a8] ;  /* 0x0020a800010c7983 */ /* 0x000f360000300a00 */
[----:B------:R-:W-:Y:S05]  /*16680*/  @!UPT UIADD3 URZ, URZ, URZ, URZ ;  /* 0x0000003f3f3ff290 */ /* 0x000fea000fffe03f */
[----:B------:R-:W-:Y:S01]  /*16690*/  STL.64 [R1+0x1f40], R22 ;  /* 0x001f401601007387 */ /* 0x000fe20000100a00 */
[----:B------:R0:W-:Y:S03]  /*166a0*/  STL.64 [R1+0x1f38], R20 ;  /* 0x001f381401007387 */ /* 0x0001e60000100a00 */
[----:B0-----:R-:W2:Y:S01]  /*166b0*/  LDL.LU R20, [R1+0xa0] ;  /* 0x0000a00001147983 */ /* 0x001ea20000300800 */
[----:B------:R-:W2:Y:S01]  /*166c0*/  LDL.LU R21, [R1+0xa4] ;  /* 0x0000a40001157983 */ /* 0x000ea20000300800 */
[----:B---3--:R-:W-:Y:S01]  /*166d0*/  MOV R22, R9 ;  /* 0x0000000900167202 */ /* 0x008fe20000000f00 */
[----:B------:R-:W-:Y:S02]  /*166e0*/  IMAD.MOV.U32 R23, RZ, RZ, R8 ;  /* 0x000000ffff177224 */ /* 0x000fe400078e0008 */
[C---:B----4-:R-:W-:Y:S01]  /*166f0*/  HMMA.16816.F32.BF16 R8, R12.reuse, R10, R24 ;  /* 0x0000000a0c08723c */ /* 0x050fe20000041818 */
[----:B------:R-:W3:Y:S01]  /*16700*/  LDL.LU.64 R26, [R1+0x20a0] ;  /* 0x0020a000011a7983 */ /* 0x000ee20000300a00 */
[----:B------:R-:W4:Y:S11]  /*16710*/  LDL.LU.64 R24, [R1+0x2098] ;  /* 0x0020980001187983 */ /* 0x000f360000300a00 */
[----:B------:R-:W-:Y:S10]  /*16720*/  @!UPT UIADD3 URZ, URZ, URZ, URZ ;  /* 0x0000003f3f3ff290 */ /* 0x000ff4000fffe03f */
[----:B------:R0:W-:Y:S01]  /*16730*/  STL.64 [R1+0x1f30], R10 ;  /* 0x001f300a01007387 */ /* 0x0001e20000100a00 */
[----:B------:R-:W-:Y:S03]  /*16740*/  STL.64 [R1+0x1f28], R8 ;  /* 0x001f280801007387 */ /* 0x000fe60000100a00 */
[----:B0-----:R-:W5:Y:S01]  /*16750*/  LDL.LU R10, [R1+0x248] ;  /* 0x00024800010a7983 */ /* 0x001f620000300800 */
[----:B--2---:R-:W-:Y:S11]  /*16760*/  HMMA.16816.F32.BF16 R16, R12, R18, R20 ;  /* 0x000000120c10723c */ /* 0x004ff60000041814 */
[----:B------:R-:W-:Y:S11]  /*16770*/  @!UPT UIADD3 URZ, URZ, URZ, URZ ;  /* 0x0000003f3f3ff290 */ /* 0x000ff6000fffe03f */
[----:B------:R-:W-:Y:S01]  /*16780*/  @!UPT UIADD3 URZ, URZ, URZ, URZ ;  /* 0x0000003f3f3ff290 */ /* 0x000fe2000fffe03f */
[----:B------:R-:W-:Y:S01]  /*16790*/  STL.64 [R1+0xa0], R16 ;  /* 0x0000a01001007387 */ /* 0x000fe20000100a00 */
[----:B------:R0:W-:Y:S03]  /*167a0*/  STL.64 [R1+0xa8], R18 ;  /* 0x0000a81201007387 */ /* 0x0001e60000100a00 */
[----:B-----5:R-:W-:Y:S01]  /*167b0*/  STL [R1+0x1fc0], R10 ;  /* 0x001fc00a01007387 */ /* 0x020fe20000100800 */
[----:B------:R-:W2:Y:S03]  /*167c0*/  LDL.LU R11, [R1+0x24c] ;  /* 0x00024c00010b7983 */ /* 0x000ea60000300800 */
[----:B--2---:R-:W-:Y:S01]  /*167d0*/  STL [R1+0x1fc4], R11 ;  /* 0x001fc40b01007387 */ /* 0x004fe20000100800 */
[----:B0-----:R-:W2:Y:S02]  /*167e0*/  LDL.LU R18, [R1+0x228] ;  /* 0x0002280001127983 */ /* 0x001ea40000300800 */
[----:B------:R-:W2:Y:S02]  /*167f0*/  LDL.LU R19, [R1+0x22c] ;  /* 0x00022c0001137983 */ /* 0x000ea40000300800 */
[----:B--2---:R0:W-:Y:S01]  /*16800*/  STL.64 [R1+0x1f60], R18 ;  /* 0x001f601201007387 */ /* 0x0041e20000100a00 */
[----:B------:R-:W2:Y:S02]  /*16810*/  LDL.LU R22, [R1+0x238] ;  /* 0x0002380001167983 */ /* 0x000ea40000300800 */
[----:B------:R-:W2:Y:S01]  /*16820*/  LDL.LU R23, [R1+0x23c] ;  /* 0x00023c0001177983 */ /* 0x000ea20000300800 */
[----:B0-----:R-:W5:Y:S01]  /*16830*/  LDL.LU R18, [R1+0x218] ;  /* 0x0002180001127983 */ /* 0x001f620000300800 */
[----:B------:R-:W5:Y:S01]  /*16840*/  LDL.LU R19, [R1+0x21c] ;  /* 0x00021c0001137983 */ /* 0x000f620000300800 */
[----:B------:R-:W-:Y:S01]  /*16850*/  MOV R20, R28 ;  /* 0x0000001c00147202 */ /* 0x000fe20000000f00 */
[----:B------:R-:W-:Y:S01]  /*16860*/  IMAD.MOV.U32 R21, RZ, RZ, R5 ;  /* 0x000000ffff157224 */ /* 0x000fe200078e0005 */
[----:B-----5:R-:W-:Y:S01]  /*16870*/  STL.64 [R1+0x1f78], R18 ;  /* 0x001f781201007387 */ /* 0x020fe20000100a00 */
[----:B--2---:R0:W-:Y:S02]  /*16880*/  STL.64 [R1+0x1f58], R22 ;  /* 0x001f581601007387 */ /* 0x0041e40000100a00 */
[----:B------:R-:W2:Y:S02]  /*16890*/  LDL.LU R28, [R1+0x2090] ;  /* 0x00209000011c7983 */ /* 0x000ea40000300800 */
[----:B------:R-:W5:Y:S01]  /*168a0*/  LDL.LU R5, [R1+0x208c] ;  /* 0x00208c0001057983 */ /* 0x000f620000300800 */
[----:B0-----:R-:W-:Y:S01]  /*168b0*/  MOV R22, R4 ;  /* 0x0000000400167202 */ /* 0x001fe20000000f00 */
[----:B------:R-:W-:Y:S01]  /*168c0*/  IMAD.MOV.U32 R23, RZ, RZ, R0 ;  /* 0x000000ffff177224 */ /* 0x000fe200078e0000 */
[----:B------:R-:W2:Y:S01]  /*168d0*/  LDL.LU R4, [R1+0x2088] ;  /* 0x0020880001047983 */ /* 0x000ea20000300800 */
[----:B------:R-:W2:Y:S02]  /*168e0*/  LDL.LU R0, [R1+0x2084] ;  /* 0x0020840001007983 */ /* 0x000ea40000300800 */
[----:B------:R-:W2:Y:S02]  /*168f0*/  LDL.LU R18, [R1+0x208] ;  /* 0x0002080001127983 */ /* 0x000ea40000300800 */
[----:B------:R-:W2:Y:S02]  /*16900*/  LDL.LU R19, [R1+0x20c] ;  /* 0x00020c0001137983 */ /* 0x000ea40000300800 */
[----:B--2---:R-:W-:Y:S01]  /*16910*/  STL.64 [R1+0x1f90], R18 ;  /* 0x001f901201007387 */ /* 0x004fe20000100a00 */
[----:B------:R-:W-:Y:S02]  /*16920*/  STL.64 [R1+0x1f70], R22 ;  /* 0x001f701601007387 */ /* 0x000fe40000100a00 */
[----:B------:R0:W-:Y:S02]  /*16930*/  STL.64 [R1+0x1f68], R20 ;  /* 0x001f681401007387 */ /* 0x0001e40000100a00 */
[----:B0-----:R-:W-:Y:S01]  /*16940*/  MOV R20, R2 ;  /* 0x0000000200147202 */ /* 0x001fe20000000f00 */
[----:B------:R-:W-:Y:S01]  /*16950*/  IMAD.MOV.U32 R21, RZ, RZ, R29 ;  /* 0x000000ffff157224 */ /* 0x000fe200078e001d */
[----:B------:R-:W2:Y:S01]  /*16960*/  LDL.LU R2, [R1+0x2080] ;  /* 0x0020800001027983 */ /* 0x000ea20000300800 */
[----:B------:R-:W2:Y:S02]  /*16970*/  LDL.LU R29, [R1+0x207c] ;  /* 0x00207c00011d7983 */ /* 0x000ea40000300800 */
[----:B------:R-:W2:Y:S02]  /*16980*/  LDL.LU R18, [R1+0x1f8] ;  /* 0x0001f80001127983 */ /* 0x000ea40000300800 */
[----:B------:R-:W2:Y:S01]  /*16990*/  LDL.LU R19, [R1+0x1fc] ;  /* 0x0001fc0001137983 */ /* 0x000ea20000300800 */
[----:B---3--:R-:W-:Y:S01]  /*169a0*/  MOV R22, R27 ;  /* 0x0000001b00167202 */ /* 0x008fe20000000f00 */
[----:B------:R-:W-:Y:S01]  /*169b0*/  IMAD.MOV.U32 R23, RZ, RZ, R26 ;  /* 0x000000ffff177224 */ /* 0x000fe200078e001a */
[----:B--2---:R0:W-:Y:S04]  /*169c0*/  STL.64 [R1+0x1fa8], R18 ;  /* 0x001fa81201007387 */ /* 0x0041e80000100a00 */
[----:B------:R1:W-:Y:S02]  /*169d0*/  STL.64 [R1+0x1f88], R22 ;  /* 0x001f881601007387 */ /* 0x0003e40000100a00 */
[----:B------:R4:W-:Y:S01]  /*169e0*/  STL.64 [R1+0x1f80], R20 ;  /* 0x001f801401007387 */ /* 0x0009e20000100a00 */
[----:B0-----:R-:W2:Y:S01]  /*169f0*/  LDL.LU R18, [R1+0x1e8] ;  /* 0x0001e80001127983 */ /* 0x001ea20000300800 */
[----:B-1----:R-:W-:-:S02]  /*16a00*/  IMAD.MOV.U32 R23, RZ, RZ, R6 ;  /* 0x000000ffff177224 */ /* 0x002fc400078e0006 */
[----:B------:R-:W2:Y:S01]  /*16a10*/  LDL.LU R19, [R1+0x1ec] ;  /* 0x0001ec0001137983 */ /* 0x000ea20000300800 */
[----:B------:R-:W-:Y:S01]  /*16a20*/  MOV R22, R7 ;  /* 0x0000000700167202 */ /* 0x000fe20000000f00 */
[----:B------:R-:W3:Y:S01]  /*16a30*/  LDL.LU R6, [R1+0x258] ;  /* 0x0002580001067983 */ /* 0x000ee20000300800 */
[----:B----4-:R-:W-:Y:S02]  /*16a40*/  IMAD.MOV.U32 R21, RZ, RZ, R24 ;  /* 0x000000ffff157224 */ /* 0x010fe400078e0018 */
[----:B------:R-:W3:Y:S01]  /*16a50*/  LDL.LU R7, [R1+0x25c] ;  /* 0x00025c0001077983 */ /* 0x000ee20000300800 */
[----:B------:R-:W-:Y:S01]  /*16a60*/  MOV R20, R25 ;  /* 0x0000001900147202 */ /* 0x000fe20000000f00 */
[----:B------:R-:W3:Y:S01]  /*16a70*/  LDL.LU R24, [R1+0x90] ;  /* 0x0000900001187983 */ /* 0x000ee20000300800 */
[----:B------:R-:W3:Y:S02]  /*16a80*/  LDL.LU R25, [R1+0x94] ;  /* 0x0000940001197983 */ /* 0x000ee40000300800 */
[----:B------:R-:W3:Y:S02]  /*16a90*/  LDL.LU R26, [R1+0x98] ;  /* 0x00009800011a7983 */ /* 0x000ee40000300800 */
[----:B------:R-:W3:Y:S01]  /*16aa0*/  LDL.LU R27, [R1+0x9c] ;  /* 0x00009c00011b7983 */ /* 0x000ee20000300800 */
[----:B------:R-:W-:Y:S01]  /*16ab0*/  STL.64 [R1+0x1fa0], R22 ;  /* 0x001fa01601007387 */ /* 0x000fe20000100a00 */
[----:B------:R0:W-:Y:S02]  /*16ac0*/  STL.64 [R1+0x1f98], R20 ;  /* 0x001f981401007387 */ /* 0x0001e40000100a00 */
[----:B0-----:R-:W-:Y:S01]  /*16ad0*/  MOV R20, R4 ;  /* 0x0000000400147202 */ /* 0x001fe20000000f00 */
[----:B-----5:R-:W-:Y:S01]  /*16ae0*/  IMAD.MOV.U32 R21, RZ, RZ, R5 ;  /* 0x000000ffff157224 */ /* 0x020fe200078e0005 */
[----:B------:R-:W4:Y:S01]  /*16af0*/  LDL.LU R4, [R1+0x2078] ;  /* 0x0020780001047983 */ /* 0x000f220000300800 */
[----:B------:R-:W5:Y:S01]  /*16b00*/  LDL.LU R5, [R1+0x2074] ;  /* 0x0020740001057983 */ /* 0x000f620000300800 */
[----:B------:R-:W-:Y:S01]  /*16b10*/  MOV R22, R28 ;  /* 0x0000001c00167202 */ /* 0x000fe20000000f00 */
[----:B------:R-:W-:Y:S01]  /*16b20*/  IMAD.MOV.U32 R23, RZ, RZ, R3 ;  /* 0x000000ffff177224 */ /* 0x000fe200078e0003 */
[----:B------:R-:W2:Y:S01]  /*16b30*/  LDL.LU R28, [R1+0x2070] ;  /* 0x00207000011c7983 */ /* 0x000ea20000300800 */
[----:B------:R-:W2:Y:S02]  /*16b40*/  LDL.LU R3, [R1+0x206c] ;  /* 0x00206c0001037983 */ /* 0x000ea40000300800 */
[----:B------:R-:W2:Y:S02]  /*16b50*/  LDL.LU R10, [R1+0x198] ;  /* 0x00019800010a7983 */ /* 0x000ea40000300800 */
[----:B------:R-:W2:Y:S01]  /*16b60*/  LDL.LU R11, [R1+0x19c] ;  /* 0x00019c00010b7983 */ /* 0x000ea20000300800 */
[----:B------:R-:W-:Y:S01]  /*16b70*/  STL.64 [R1+0x1fb8], R22 ;  /* 0x001fb81601007387 */ /* 0x000fe20000100a00 */
[----:B------:R0:W-:Y:S03]  /*16b80*/  STL.64 [R1+0x1fb0], R20 ;  /* 0x001fb01401007387 */ /* 0x0001e60000100a00 */
[----:B0-----:R-:W2:Y:S01]  /*16b90*/  LDL.LU R20, [R1+0x40] ;  /* 0x0000400001147983 */ /* 0x001ea20000300800 */
[----:B------:R-:W-:-:S02]  /*16ba0*/  MOV R21, R29 ;  /* 0x0000001d00157202 */ /* 0x000fc40000000f00 */
[----:B------:R-:W3:Y:S02]  /*16bb0*/  LDL.LU R29, [R1+0x2068] ;  /* 0x00206800011d7983 */ /* 0x000ee40000300800 */
[----:B------:R-:W-:Y:S01]  /*16bc0*/  IMAD.MOV.U32 R22, RZ, RZ, R2 ;  /* 0x000000ffff167224 */ /* 0x000fe200078e0002 */
[----:B------:R-:W-:Y:S01]  /*16bd0*/  MOV R23, R0 ;  /* 0x0000000000177202 */ /* 0x000fe20000000f00 */
[----:B------:R-:W3:Y:S01]  /*16be0*/  LDL.LU R2, [R1+0x2064] ;  /* 0x0020640001027983 */ /* 0x000ee20000300800 */
[----:B------:R-:W3:Y:S03]  /*16bf0*/  LDL.LU R0, [R1+0x2060] ;  /* 0x0020600001007983 */ /* 0x000ee60000300800 */
[----:B------:R4:W-:Y:S02]  /*16c00*/  STL.64 [R1+0x1fd0], R22 ;  /* 0x001fd01601007387 */ /* 0x0009e40000100a00 */
[----:B----4-:R-:W-:Y:S01]  /*16c10*/  MOV R23, R4 ;  /* 0x0000000400177202 */ /* 0x010fe20000000f00 */
[----:B-----5:R-:W-:Y:S01]  /*16c20*/  IMAD.MOV.U32 R22, RZ, RZ, R5 ;  /* 0x000000ffff167224 */ /* 0x020fe200078e0005 */
[----:B--2---:R0:W-:Y:S02]  /*16c30*/  STL.64 [R1+0x1fc8], R20 ;  /* 0x001fc81401007387 */ /* 0x0041e40000100a00 */
[----:B0-----:R-:W-:Y:S01]  /*16c40*/  IMAD.MOV.U32 R20, RZ, RZ, R3 ;  /* 0x000000ffff147224 */ /* 0x001fe200078e0003 */
[----:B------:R-:W-:Y:S01]  /*16c50*/  MOV R21, R28 ;  /* 0x0000001c00157202 */ /* 0x000fe20000000f00 */
[----:B------:R-:W2:Y:S01]  /*16c60*/  LDL.LU R3, [R1+0x205c] ;  /* 0x00205c0001037983 */ /* 0x000ea20000300800 */
[----:B------:R-:W4:Y:S02]  /*16c70*/  LDL.LU R28, [R1+0x2058] ;  /* 0x00205800011c7983 */ /* 0x000f240000300800 */
[----:B------:R3:W-:Y:S01]  /*16c80*/  STL.64 [R1+0x1fe0], R22 ;  /* 0x001fe01601007387 */ /* 0x0007e20000100a00 */
[----:B------:R-:W-:Y:S01]  /*16c90*/  STL.64 [R1+0x1fd8], R20 ;  /* 0x001fd81401007387 */ /* 0x000fe20000100a00 */
[----:B---3--:R-:W-:Y:S01]  /*16ca0*/  IMAD.MOV.U32 R22, RZ, RZ, R0 ;  /* 0x000000ffff167224 */ /* 0x008fe200078e0000 */
[----:B------:R-:W-:-:S02]  /*16cb0*/  MOV R23, R2 ;  /* 0x0000000200177202 */ /* 0x000fc40000000f00 */
[----:B------:R-:W3:Y:S01]  /*16cc0*/  LDL.LU R0, [R1+0x2054] ;  /* 0x0020540001007983 */ /* 0x000ee20000300800 */
[----:B------:R-:W5:Y:S03]  /*16cd0*/  LDL.LU R2, [R1+0x2050] ;  /* 0x0020500001027983 */ /* 0x000f660000300800 */
[----:B------:R0:W-:Y:S04]  /*16ce0*/  STL.64 [R1+0x1ff0], R22 ;  /* 0x001ff01601007387 */ /* 0x0001e80000100a00 */
[----:B0-----:R-:W2:Y:S01]  /*16cf0*/  LDL.LU R22, [R1+0x1b8] ;  /* 0x0001b80001167983 */ /* 0x001ea20000300800 */
[----:B------:R-:W2:Y:S01]  /*16d00*/  LDL.LU R23, [R1+0x1bc] ;  /* 0x0001bc0001177983 */ /* 0x000ea20000300800 */
[----:B------:R-:W-:Y:S01]  /*16d10*/  HMMA.16816.F32.BF16 R4, R12, R6, R24 ;  /* 0x000000060c04723c */ /* 0x000fe20000041818 */
[----:B------:R-:W3:Y:S01]  /*16d20*/  LDL R17, [R1+0x544] ;  /* 0x0005440001117983 */ /* 0x000ee20000100800 */
[----:B--2---:R4:W-:Y:S02]  /*16d30*/  STL.64 [R1+0x2008], R22 ;  /* 0x0020081601007387 */ /* 0x0049e40000100a00 */
[----:B----4-:R-:W-:Y:S01]  /*16d40*/  IMAD.MOV.U32 R22, RZ, RZ, R28 ;  /* 0x000000ffff167224 */ /* 0x010fe200078e001c */
[----:B------:R-:W-:Y:S11]  /*16d50*/  MOV R23, R3 ;  /* 0x0000000300177202 */ /* 0x000ff60000000f00 */
[----:B------:R-:W-:Y:S08]  /*16d60*/  @!UPT UIADD3 URZ, URZ, URZ, URZ ;  /* 0x0000003f3f3ff290 */ /* 0x000ff0000fffe03f */
[----:B------:R-:W-:Y:S01]  /*16d70*/  IMAD.MOV.U32 R28, RZ, RZ, R4 ;  /* 0x000000ffff1c7224 */ /* 0x000fe200078e0004 */
[----:B------:R-:W-:Y:S01]  /*16d80*/  MOV R3, R5 ;  /* 0x0000000500037202 */ /* 0x000fe20000000f00 */
[----:B------:R5:W-:Y:S01]  /*16d90*/  STL.64 [R1+0x2020], R22 ;  /* 0x0020201601007387 */ /* 0x000be20000100a00 */
[----:B------:R-:W2:Y:S02]  /*16da0*/  LDL.LU.64 R26, [R1+0x2048] ;  /* 0x00204800011a7983 */ /* 0x000ea40000300a00 */
[----:B------:R-:W2:Y:S02]  /*16db0*/  LDL.LU.64 R24, [R1+0x2040] ;  /* 0x0020400001187983 */ /* 0x000ea40000300a00 */
[----:B-----5:R-:W-:Y:S01]  /*16dc0*/  IMAD.MOV.U32 R22, RZ, RZ, R2 ;  /* 0x000000ffff167224 */ /* 0x020fe200078e0002 */
[----:B---3--:R-:W-:Y:S01]  /*16dd0*/  MOV R23, R0 ;  /* 0x0000000000177202 */ /* 0x008fe20000000f00 */
[----:B------:R-:W-:Y:S01]  /*16de0*/  IMAD.MOV.U32 R2, RZ, RZ, R6 ;  /* 0x000000ffff027224 */ /* 0x000fe200078e0006 */
[----:B------:R-:W-:-:S02]  /*16df0*/  MOV R0, R7 ;  /* 0x0000000700007202 */ /* 0x000fc40000000f00 */
[----:B------:R-:W3:Y:S01]  /*16e00*/  LDL.LU.64 R6, [R1+0x2038] ;  /* 0x0020380001067983 */ /* 0x000ee20000300a00 */
[----:B------:R-:W3:Y:S02]  /*16e10*/  LDL.LU.64 R4, [R1+0x2030] ;  /* 0x0020300001047983 */ /* 0x000ee40000300a00 */
[C---:B---3--:R-:W-:Y:S08]  /*16e20*/  HMMA.16816.F32.BF16 R20, R12.reuse, R22, R4 ;  /* 0x000000160c14723c */ /* 0x048ff00000041804 */
[----:B--2---:R-:W-:Y:S01]  /*16e30*/  HMMA.16816.F32.BF16 R4, R12, R10, R24 ;  /* 0x0000000a0c04723c */ /* 0x004fe20000041818 */
[----:B------:R-:W2:Y:S11]  /*16e40*/  LDL.LU R26, [R1+0x1d8] ;  /* 0x0001d800011a7983 */ /* 0x000eb60000300800 */
[----:B------:R-:W-:Y:S03]  /*16e50*/  @!UPT UIADD3 URZ, URZ, URZ, URZ ;  /* 0x0000003f3f3ff290 */ /* 0x000fe6000fffe03f */
[----:B------:R-:W-:Y:S01]  /*16e60*/  STL.64 [R1+0x170], R20 ;  /* 0x0001701401007387 */ /* 0x000fe20000100a00 */
[----:B------:R-:W-:Y:S07]  /*16e70*/  STL.64 [R1+0x178], R22 ;  /* 0x0001781601007387 */ /* 0x000fee0000100a00 */
[----:B------:R-:W-:Y:S02]  /*16e80*/  STL.64 [R1+0x160], R4 ;  /* 0x0001600401007387 */ /* 0x000fe40000100a00 */
[----:B------:R-:W-:Y:S01]  /*16e90*/  STL.64 [R1+0x168], R6 ;  /* 0x0001680601007387 */ /* 0x000fe20000100a00 */
[----:B------:R-:W2:Y:S04]  /*16ea0*/  LDL.LU R27, [R1+0x1dc] ;  /* 0x0001dc00011b7983 */ /* 0x000ea80000300800 */
[----:B------:R-:W-:Y:S04]  /*16eb0*/  LDSM.16.MT88.4 R4, [R17+0x1c000] ;  /* 0x01c000001104783b */ /* 0x000fe80000004200 */
[----:B--2---:R0:W-:Y:S01]  /*16ec0*/  STL.64 [R1+0x1fe8], R26 ;  /* 0x001fe81a01007387 */ /* 0x0041e20000100a00 */
[----:B------:R-:W2:Y:S02]  /*16ed0*/  LDL.LU R24, [R1+0x60] ;  /* 0x0000600001187983 */ /* 0x000ea40000300800 */
[----:B------:R-:W2:Y:S01]  /*16ee0*/  LDL.LU R25, [R1+0x64] ;  /* 0x0000640001197983 */ /* 0x000ea20000300800 */
[----:B0-----:R-:W3:Y:S01]  /*16ef0*/  LDL.LU R26, [R1+0x68] ;  /* 0x00006800011a7983 */ /* 0x001ee20000300800 */
[----:B------:R-:W3:Y:S03]  /*16f00*/  LDL.LU R27, [R1+0x6c] ;  /* 0x00006c00011b7983 */ /* 0x000ee60000300800 */
[----:B---3--:R-:W-:Y:S01]  /*16f10*/  STL.64 [R1+0x2000], R26 ;  /* 0x0020001a01007387 */ /* 0x008fe20000100a00 */
[----:B--2---:R0:W-:Y:S03]  /*16f20*/  STL.64 [R1+0x1ff8], R24 ;  /* 0x001ff81801007387 */ /* 0x0041e60000100a00 */
[----:B0-----:R-:W2:Y:S01]  /*16f30*/  LDL.LU R24, [R1+0x70] ;  /* 0x0000700001187983 */ /* 0x001ea20000300800 */
[----:B------:R-:W2:Y:S02]  /*16f40*/  LDL.LU R25, [R1+0x74] ;  /* 0x0000740001197983 */ /* 0x000ea40000300800 */
[----:B------:R-:W3:Y:S02]  /*16f50*/  LDL.LU R26, [R1+0x78] ;  /* 0x00007800011a7983 */ /* 0x000ee40000300800 */
[----:B------:R-:W-:-:S02]  /*16f60*/  IMAD.MOV.U32 R27, RZ, RZ, R29 ;  /* 0x000000ffff1b7224 */ /* 0x000fc400078e001d */
[----:B------:R-:W4:Y:S04]  /*16f70*/  LDL.LU R29, [R1+0x2028] ;  /* 0x00202800011d7983 */ /* 0x000f280000300800 */
[----:B----4-:R-:W0:Y:S04]  /*16f80*/  LDSM.16.M88.4 R20, [R29+0x20180] ;  /* 0x020180001d14783b */ /* 0x010e280000000200 */
[----:B---3--:R-:W-:Y:S01]  /*16f90*/  STL.64 [R1+0x2018], R26 ;  /* 0x0020181a01007387 */ /* 0x008fe20000100a00 */
[----:B--2---:R1:W-:Y:S03]  /*16fa0*/  STL.64 [R1+0x2010], R24 ;  /* 0x0020101801007387 */ /* 0x0043e60000100a00 */
[----:B-1----:R-:W2:Y:S01]  /*16fb0*/  LDL.LU R24, [R1+0x80] ;  /* 0x0000800001187983 */ /* 0x002ea20000300800 */
[----:B------:R-:W2:Y:S02]  /*16fc0*/  LDL.LU R25, [R1+0x84] ;  /* 0x0000840001197983 */ /* 0x000ea40000300800 */
[----:B------:R-:W2:Y:S02]  /*16fd0*/  LDL.LU R26, [R1+0x88] ;  /* 0x00008800011a7983 */ /* 0x000ea40000300800 */
[----:B------:R-:W2:Y:S01]  /*16fe0*/  LDL.LU R27, [R1+0x8c] ;  /* 0x00008c00011b7983 */ /* 0x000ea20000300800 */
[----:B0-----:R-:W-:Y:S01]  /*16ff0*/  MOV R9, R20 ;  /* 0x0000001400097202 */ /* 0x001fe20000000f00 */
[----:B------:R-:W-:Y:S01]  /*17000*/  STL.64 [R1+0x268], R22 ;  /* 0x0002681601007387 */ /* 0x000fe20000100a00 */
[----:B------:R-:W-:-:S02]  /*17010*/  IMAD.MOV.U32 R8, RZ, RZ, R21 ;  /* 0x000000ffff087224 */ /* 0x000fc400078e0015 */
[----:B------:R-:W0:Y:S02]  /*17020*/  LDSM.16.M88.4 R20, [R29+0x21180] ;  /* 0x021180001d14783b */ /* 0x000e240000000200 */
[----:B0-----:R0:W-:Y:S04]  /*17030*/  STL.64 [R1+0x278], R22 ;  /* 0x0002781601007387 */ /* 0x0011e80000100a00 */
[----:B0-----:R-:W2:Y:S01]  /*17040*/  LDL.LU.64 R22, [R1+0x2020] ;  /* 0x0020200001167983 */ /* 0x001ea20000300a00 */
[----:B------:R-:W-:Y:S01]  /*17050*/  MOV R17, R20 ;  /* 0x0000001400117202 */ /* 0x000fe20000000f00 */
[----:B------:R-:W-:Y:S02]  /*17060*/  IMAD.MOV.U32 R16, RZ, RZ, R21 ;  /* 0x000000ffff107224 */ /* 0x000fe400078e0015 */
[----:B--2---:R-:W-:Y:S01]  /*17070*/  HMMA.16816.F32.BF16 R20, R12, R22, R24 ;  /* 0x000000160c14723c */ /* 0x004fe20000041818 */
[----:B------:R-:W2:Y:S01]  /*17080*/  LDL.LU.64 R26, [R1+0x2018] ;  /* 0x00201800011a7983 */ /* 0x000ea20000300a00 */
[----:B------:R-:W2:Y:S11]  /*17090*/  LDL.LU.64 R24, [R1+0x2010] ;  /* 0x0020100001187983 */ /* 0x000eb60000300a00 */
[----:B------:R-:W-:Y:S10]  /*170a0*/  @!UPT UIADD3 URZ, URZ, URZ, URZ ;  /* 0x0000003f3f3ff290 */ /* 0x000ff4000fffe03f */
[----:B------:R-:W-:Y:S01]  /*170b0*/  STL.64 [R1+0x140], R20 ;  /* 0x0001401401007387 */ /* 0x000fe20000100a00 */
[----:B------:R-:W-:Y:S02]  /*170c0*/  STL.64 [R1+0x148], R22 ;  /* 0x0001481601007387 */ /* 0x000fe40000100a00 */
[----:B------:R-:W0:Y:S02]  /*170d0*/  LDSM.16.M88.4 R20, [R29+0x22180] ;  /* 0x022180001d14783b */ /* 0x000e240000000200 */
[----:B0-----:R0:W-:Y:S04]  /*170e0*/  STL.64 [R1+0x258], R22 ;  /* 0x0002581601007387 */ /* 0x0011e80000100a00 */
[----:B0-----:R-:W2:Y:S01]  /*170f0*/  LDL.LU.64 R22, [R1+0x2008] ;  /* 0x0020080001167983 */ /* 0x001ea20000300a00 */
[----:B------:R-:W-:Y:S01]  /*17100*/  MOV R11, R20 ;  /* 0x00000014000b7202 */ /* 0x000fe20000000f00 */
[----:B------:R-:W-:-:S02]  /*17110*/  IMAD.MOV.U32 R10, RZ, RZ, R21 ;  /* 0x000000ffff0a7224 */ /* 0x000fc400078e0015 */
[C---:B--2---:R-:W-:Y:S01]  /*17120*/  HMMA.16816.F32.BF16 R20, R12.reuse, R22, R24 ;  /* 0x000000160c14723c */ /* 0x044fe20000041818 */
[----:B------:R-:W2:Y:S01]  /*17130*/  LDL.LU.64 R26, [R1+0x2000] ;  /* 0x00200000011a7983 */ /* 0x000ea20000300a00 */
[----:B------:R-:W2:Y:S11]  /*17140*/  LDL.LU.64 R24, [R1+0x1ff8] ;  /* 0x001ff80001187983 */ /* 0x000eb60000300a00 */
[----:B------:R-:W-:Y:S10]  /*17150*/  @!UPT UIADD3 URZ, URZ, URZ, URZ ;  /* 0x0000003f3f3ff290 */ /* 0x000ff4000fffe03f */
[----:B------:R-:W-:Y:S01]  /*17160*/  STL.64 [R1+0x130], R20 ;  /* 0x0001301401007387 */ /* 0x000fe20000100a00 */
[----:B------:R0:W-:Y:S01]  /*17170*/  STL [R1+0x138], R22 ;  /* 0x0001381601007387 */ /* 0x0001e20000100800 */
[----:B------:R-:W-:Y:S02]  /*17180*/  MOV R29, R23 ;  /* 0x00000017001d7202 */ /* 0x000fe40000000f00 */
[----:B0-----:R-:W2:Y:S02]  /*17190*/  LDL.LU.64 R22, [R1+0x1ff0] ;  /* 0x001ff00001167983 */ /* 0x001ea40000300a00 */
[C---:B--2---:R-:W-:Y:S02]  /*171a0*/  HMMA.16816.F32.BF16 R20, R12.reuse, R22, R24 ;  /* 0x000000160c14723c */ /* 0x044fe40000041818 */
[----:B------:R-:W2:Y:S11]  /*171b0*/  LDL.LU.64 R26, [R1+0x1fe8] ;  /* 0x001fe800011a7983 */ /* 0x000eb60000300a00 */
[----:B------:R-:W-:Y:S10]  /*171c0*/  @!UPT UIADD3 URZ, URZ, URZ, URZ ;  /* 0x0000003f3f3ff290 */ /* 0x000ff4000fffe03f */
[----:B------:R-:W-:Y:S01]  /*171d0*/  STL.64 [R1+0x120], R20 ;  /* 0x0001201401007387 */ /* 0x000fe20000100a00 */
[----:B------:R0:W-:Y:S03]  /*171e0*/  STL.64 [R1+0x128], R22 ;  /* 0x0001281601007387 */ /* 0x0001e60000100a00 */
[----:B0-----:R-:W2:Y:S01]  /*171f0*/  LDL.LU.64 R22, [R1+0x1fe0] ;  /* 0x001fe00001167983 */ /* 0x001ea20000300a00 */
[----:B------:R-:W2:Y:S02]  /*17200*/  LDL.LU.64 R20, [R1+0x1fd8] ;  /* 0x001fd80001147983 */ /* 0x000ea40000300a00 */
[----:B--2---:R-:W-:Y:S01]  /*17210*/  HMMA.16816.F32.BF16 R24, R12, R26, R20 ;  /* 0x0000001a0c18723c */ /* 0x004fe20000041814 */
[----:B------:R-:W2:Y:S01]  /*17220*/  LDL.LU.64 R22, [R1+0x1fd0] ;  /* 0x001fd00001167983 */ /* 0x000ea20000300a00 */
[----:B------:R-:W2:Y:S11]  /*17230*/  LDL.LU.64 R20, [R1+0x1fc8] ;  /* 0x001fc80001147983 */ /* 0x000eb60000300a00 */
[----:B------:R-:W-:Y:S10]  /*17240*/  @!UPT UIADD3 URZ, URZ, URZ, URZ ;  /* 0x0000003f3f3ff290 */ /* 0x000ff4000fffe03f */
[----:B------:R-:W-:Y:S01]  /*17250*/  STL.64 [R1+0x1ec8], R26 ;  /* 0x001ec81a01007387 */ /* 0x000fe20000100a00 */
[----:B------:R0:W-:Y:S02]  /*17260*/  STL.64 [R1+0x1ec0], R24 ;  /* 0x001ec01801007387 */ /* 0x0001e40000100a00 */
[----:B0-----:R-:W-:Y:S01]  /*17270*/  IMAD.MOV.U32 R24, RZ, RZ, R11 ;  /* 0x000000ffff187224 */ /* 0x001fe200078e000b */
[----:B------:R-:W-:Y:S01]  /*17280*/  MOV R25, R10 ;  /* 0x0000000a00197202 */ /* 0x000fe20000000f00 */
[----:B------:R-:W3:Y:S01]  /*17290*/  LDL.LU R11, [R1+0x1fc4] ;  /* 0x001fc400010b7983 */ /* 0x000ee20000300800 */
[----:B------:R-:W3:Y:S03]  /*172a0*/  LDL.LU R10, [R1+0x1fc0] ;  /* 0x001fc000010a7983 */ /* 0x000ee60000300800 */
[----:B------:R0:W-:Y:S02]  /*172b0*/  STL.64 [R1+0x1f20], R24 ;  /* 0x001f201801007387 */ /* 0x0001e40000100a00 */
[----:B0-----:R-:W-:Y:S01]  /*172c0*/  IMAD.MOV.U32 R24, RZ, RZ, R17 ;  /* 0x000000ffff187224 */ /* 0x001fe200078e0011 */
[----:B------:R-:W-:-:S02]  /*172d0*/  MOV R25, R16 ;  /* 0x0000001000197202 */ /* 0x000fc40000000f00 */
[C---:B--2---:R-:W-:Y:S01]  /*172e0*/  HMMA.16816.F32.BF16 R16, R12.reuse, R18, R20 ;  /* 0x000000120c10723c */ /* 0x044fe20000041814 */
[----:B------:R-:W2:Y:S01]  /*172f0*/  LDL.LU.64 R22, [R1+0x1fb8] ;  /* 0x001fb80001167983 */ /* 0x000ea20000300a00 */
[----:B------:R-:W2:Y:S11]  /*17300*/  LDL.LU.64 R20, [R1+0x1fb0] ;  /* 0x001fb00001147983 */ /* 0x000eb60000300a00 */
[----:B------:R-:W-:Y:S10]  /*17310*/  @!UPT UIADD3 URZ, URZ, URZ, URZ ;  /* 0x0000003f3f3ff290 */ /* 0x000ff4000fffe03f */
[----:B------:R-:W-:Y:S01]  /*17320*/  STL.64 [R1+0x100], R16 ;  /* 0x0001001001007387 */ /* 0x000fe20000100a00 */
[----:B------:R0:W-:Y:S03]  /*17330*/  STL.64 [R1+0x108], R18 ;  /* 0x0001081201007387 */ /* 0x0001e60000100a00 */
[----:B0-----:R-:W2:Y:S02]  /*17340*/  LDL.LU.64 R18, [R1+0x1fa8] ;  /* 0x001fa80001127983 */ /* 0x001ea40000300a00 */
[C---:B--2---:R-:W-:Y:S02]  /*17350*/  HMMA.16816.F32.BF16 R16, R12.reuse, R18, R20 ;  /* 0x000000120c10723c */ /* 0x044fe40000041814 */
[----:B------:R-:W2:Y:S01]  /*17360*/  LDL.LU.64 R22, [R1+0x1fa0] ;  /* 0x001fa00001167983 */ /* 0x000ea20000300a00 */
[----:B------:R-:W2:Y:S11]  /*17370*/  LDL.LU.64 R20, [R1+0x1f98] ;  /* 0x001f980001147983 */ /* 0x000eb60000300a00 */
[----:B------:R-:W-:Y:S09]  /*17380*/  @!UPT UIADD3 URZ, URZ, URZ, URZ ;  /* 0x0000003f3f3ff290 */ /* 0x000ff2000fffe03f */
        /* <DEDUP_REMOVED lines=24> */
[C---:B--2---:R-:W-:Y:S01]  /*17510*/  HMMA.16816.F32.BF16 R16, R12.reuse, R22, R16 ;  /* 0x000000160c10723c */ /* 0x044fe20000041810 */
[----:B------:R-:W3:Y:S01]  /*17520*/  LDL.LU.64 R22, [R1+0x1f40] ;  /* 0x001f400001167983 */ /* 0x000ee20000300a00 */
[----:B------:R-:W3:Y:S11]  /*17530*/  LDL.LU.64 R20, [R1+0x1f38] ;  /* 0x001f380001147983 */ /* 0x000ef60000300a00 */
[----:B------:R-:W-:Y:S10]  /*17540*/  @!UPT UIADD3 URZ, URZ, URZ, URZ ;  /* 0x0000003f3f3ff290 */ /* 0x000ff4000fffe03f */
[----:B------:R0:W-:Y:S01]  /*17550*/  STL.64 [R1+0xc0], R16 ;  /* 0x0000c01001007387 */ /* 0x0001e20000100a00 */
[----:B------:R1:W-:Y:S02]  /*17560*/  STL.64 [R1+0xc8], R18 ;  /* 0x0000c81201007387 */ /* 0x0003e40000100a00 */
[----:B0-----:R-:W-:Y:S01]  /*17570*/  IMAD.MOV.U32 R16, RZ, RZ, R9 ;  /* 0x000000ffff107224 */ /* 0x001fe200078e0009 */
[----:B------:R-:W-:Y:S01]  /*17580*/  MOV R17, R8 ;  /* 0x0000000800117202 */ /* 0x000fe20000000f00 */
[----:B---3--:R-:W-:Y:S01]  /*17590*/  HMMA.16816.F32.BF16 R12, R12, R10, R20 ;  /* 0x0000000a0c0c723c */ /* 0x008fe20000041814 */
[----:B------:R-:W2:Y:S01]  /*175a0*/  LDL.LU.64 R10, [R1+0x1f30] ;  /* 0x001f3000010a7983 */ /* 0x000ea20000300a00 */
[----:B------:R-:W2:Y:S02]  /*175b0*/  LDL.LU.64 R8, [R1+0x1f28] ;  /* 0x001f280001087983 */ /* 0x000ea40000300a00 */
[----:B------:R-:W3:Y:S11]  /*175c0*/  LDL.LU R20, [R1+0xa0] ;  /* 0x0000a00001147983 */ /* 0x000ef60000300800 */
[----:B------:R-:W-:Y:S08]  /*175d0*/  @!UPT UIADD3 URZ, URZ, URZ, URZ ;  /* 0x0000003f3f3ff290 */ /* 0x000ff0000fffe03f */
[----:B------:R-:W-:Y:S01]  /*175e0*/  STL.64 [R1], R12 ;  /* 0x0000000c01007387 */ /* 0x000fe20000100a00 */
[----:B------:R3:W-:Y:S02]  /*175f0*/  STL.64 [R1+0x8], R14 ;  /* 0x0000080e01007387 */ /* 0x0007e40000100a00 */
[----:B------:R-:W3:Y:S02]  /*17600*/  LDL.LU R21, [R1+0xa4] ;  /* 0x0000a40001157983 */ /* 0x000ee40000300800 */
[----:B------:R-:W3:Y:S01]  /*17610*/  LDL.LU R22, [R1+0xa8] ;  /* 0x0000a80001167983 */ /* 0x000ee20000300800 */
[----:B------:R-:W3:Y:S04]  /*17620*/  LDL.LU R23, [R1+0xac] ;  /* 0x0000ac0001177983 */ /* 0x000ee80000300800 */
[----:B------:R-:W0:Y:S04]  /*17630*/  S2R R27, SR_TID.X ;  /* 0x00000000001b7919 */ /* 0x000e280000002100 */
[----:B------:R-:W4:Y:S01]  /*17640*/  S2R R26, SR_TID.X ;  /* 0x00000000001a7919 */ /* 0x000f220000002100 */
[----:B0-----:R-:W-:Y:S01]  /*17650*/  LOP3.LUT R27, R27, 0x7, RZ, 0xc0, !PT ;  /* 0x000000071b1b7812 */ /* 0x001fe200078ec0ff */
[----:B----4-:R-:W-:-:S04]  /*17660*/  IMAD.SHL.U32 R26, R26, 0x2, RZ ;  /* 0x000000021a1a7824 */ /* 0x010fc800078e00ff */
[----:B------:R-:W-:-:S05]  /*17670*/  IMAD R27, R27, 0x210, RZ ;  /* 0x000002101b1b7824 */ /* 0x000fca00078e02ff */
[----:B-1----:R-:W-:-:S04]  /*17680*/  LOP3.LUT R18, R27, 0x30, R26, 0x78, !PT ;  /* 0x000000301b127812 */ /* 0x002fc800078e781a */
[----:B------:R-:W-:Y:S01]  /*17690*/  LOP3.LUT R18, R18, 0x40, RZ, 0x3c, !PT ;  /* 0x0000004012127812 */ /* 0x000fe200078e3cff */
[C---:B--2---:R-:W-:Y:S08]  /*176a0*/  HMMA.16816.F32.BF16 R8, R4.reuse, R16, R8 ;  /* 0x000000100408723c */ /* 0x044ff00000041808 */
[----:B---3--:R-:W-:Y:S01]  /*176b0*/  HMMA.16816.F32.BF16 R12, R4, R24, R20 ;  /* 0x00000018040c723c */ /* 0x008fe20000041814 */
[----:B------:R-:W0:Y:S11]  /*176c0*/  LDSM.16.M88.4 R20, [R18+0x23180] ;  /* 0x023180001214783b */ /* 0x000e360000000200 */
[----:B------:R-:W-:Y:S03]  /*176d0*/  @!UPT UIADD3 URZ, URZ, URZ, URZ ;  /* 0x0000003f3f3ff290 */ /* 0x000fe6000fffe03f */
[----:B------:R-:W-:Y:S01]  /*176e0*/  STL.64 [R1+0x1df8], R10 ;  /* 0x001df80a01007387 */ /* 0x000fe20000100a00 */
[----:B------:R0:W-:Y:S03]  /*176f0*/  STL.64 [R1+0x1df0], R8 ;  /* 0x001df00801007387 */ /* 0x0001e60000100a00 */
[----:B------:R-:W-:Y:S04]  /*17700*/  LDSM.16.M88.4 R24, [R18+0x28180] ;  /* 0x028180001218783b */ /* 0x000fe80000000200 */
[----:B------:R-:W-:Y:S01]  /*17710*/  STL.64 [R1+0x1de8], R14 ;  /* 0x001de80e01007387 */ /* 0x000fe20000100a00 */
[----:B------:R-:W-:Y:S02]  /*17720*/  STL.64 [R1+0x1de0], R12 ;  /* 0x001de00c01007387 */ /* 0x000fe40000100a00 */
[----:B------:R-:W1:Y:S01]  /*17730*/  LDSM.16.M88.4 R12, [R18+0x24180] ;  /* 0x02418000120c783b */ /* 0x000e620000000200 */
[----:B0-----:R-:W-:Y:S01]  /*17740*/  MOV R9, R20 ;  /* 0x0000001400097202 */ /* 0x001fe20000000f00 */
[----:B------:R-:W-:Y:S02]  /*17750*/  STL.64 [R1+0xb8], R22 ;  /* 0x0000b81601007387 */ /* 0x000fe40000100a00 */
[----:B------:R-:W-:-:S02]  /*17760*/  IMAD.MOV.U32 R8, RZ, RZ, R21 ;  /* 0x000000ffff087224 */ /* 0x000fc400078e0015 */
[----:B------:R-:W0:Y:S01]  /*17770*/  LDSM.16.M88.4 R20, [R18+0x25180] ;  /* 0x025180001214783b */ /* 0x000e220000000200 */
[----:B-1----:R-:W-:-:S03]  /*17780*/  MOV R11, R12 ;  /* 0x0000000c000b7202 */ /* 0x002fc60000000f00 */
[----:B------:R-:W-:Y:S01]  /*17790*/  IMAD.MOV.U32 R10, RZ, RZ, R13 ;  /* 0x000000ffff0a7224 */ /* 0x000fe200078e000d */
[----:B------:R0:W-:Y:S04]  /*177a0*/  STL.64 [R1+0xa8], R14 ;  /* 0x0000a80e01007387 */ /* 0x0001e80000100a00 */
[----:B------:R-:W-:Y:S01]  /*177b0*/  STL.64 [R1+0x1f18], R10 ;  /* 0x001f180a01007387 */ /* 0x000fe20000100a00 */
[----:B------:R-:W-:Y:S01]  /*177c0*/  STL.64 [R1+0x1f10], R8 ;  /* 0x001f100801007387 */ /* 0x000fe20000100a00 */
[----:B0-----:R-:W-:Y:S02]  /*177d0*/  MOV R15, R20 ;  /* 0x00000014000f7202 */ /* 0x001fe40000000f00 */
[----:B------:R-:W-:Y:S01]  /*177e0*/  STL.64 [R1+0x98], R22 ;  /* 0x0000981601007387 */ /* 0x000fe20000100a00 */
[----:B------:R-:W-:-:S02]  /*177f0*/  IMAD.MOV.U32 R14, RZ, RZ, R21 ;  /* 0x000000ffff0e7224 */ /* 0x000fc400078e0015 */
[----:B------:R-:W0:Y:S02]  /*17800*/  LDSM.16.M88.4 R20, [R18+0x26180] ;  /* 0x026180001214783b */ /* 0x000e240000000200 */
[----:B0-----:R-:W-:Y:S02]  /*17810*/  STL.64 [R1+0x88], R22 ;  /* 0x0000881601007387 */ /* 0x001fe40000100a00 */
[----:B------:R0:W-:Y:S02]  /*17820*/  STL.64 [R1+0x60], R24 ;  /* 0x0000601801007387 */ /* 0x0001e40000100a00 */
[----:B------:R1:W-:Y:S01]  /*17830*/  STL.64 [R1+0x68], R26 ;  /* 0x0000681a01007387 */ /* 0x0003e20000100a00 */
[----:B0-----:R-:W1:Y:S01]  /*17840*/  LDL.LU.64 R24, [R1+0x1f20] ;  /* 0x001f200001187983 */ /* 0x001e620000300a00 */
[----:B------:R-:W-:Y:S01]  /*17850*/  MOV R8, R28 ;  /* 0x0000001c00087202 */ /* 0x000fe20000000f00 */
[----:B------:R-:W-:Y:S01]  /*17860*/  IMAD.MOV.U32 R9, RZ, RZ, R3 ;  /* 0x000000ffff097224 */ /* 0x000fe200078e0003 */
[----:B------:R-:W-:Y:S01]  /*17870*/  MOV R10, R2 ;  /* 0x00000002000a7202 */ /* 0x000fe20000000f00 */
[----:B------:R-:W-:Y:S01]  /*17880*/  IMAD.MOV.U32 R11, RZ, RZ, R0 ;  /* 0x000000ffff0b7224 */ /* 0x000fe200078e0000 */
[----:B------:R-:W-:Y:S01]  /*17890*/  MOV R17, R20 ;  /* 0x0000001400117202 */ /* 0x000fe20000000f00 */
[----:B------:R-:W-:-:S02]  /*178a0*/  IMAD.MOV.U32 R16, RZ, RZ, R21 ;  /* 0x000000ffff107224 */ /* 0x000fc400078e0015 */
[----:B------:R-:W0:Y:S03]  /*178b0*/  LDSM.16.M88.4 R20, [R18+0x27180] ;  /* 0x027180001214783b */ /* 0x000e260000000200 */
[----:B-1----:R-:W-:Y:S01]  /*178c0*/  HMMA.16816.F32.BF16 R24, R4, R24, R8 ;  /* 0x000000180418723c */ /* 0x002fe20000041808 */
[----:B------:R-:W2:Y:S01]  /*178d0*/  LDL.LU.64 R10, [R1+0x1f18] ;  /* 0x001f1800010a7983 */ /* 0x000ea20000300a00 */
[----:B------:R-:W3:Y:S11]  /*178e0*/  LDL.LU.64 R8, [R1+0x1f10] ;  /* 0x001f100001087983 */ /* 0x000ef60000300a00 */
[----:B------:R-:W-:Y:S11]  /*178f0*/  @!UPT UIADD3 URZ, URZ, URZ, URZ ;  /* 0x0000003f3f3ff290 */ /* 0x000ff6000fffe03f */
[----:B------:R-:W-:Y:S01]  /*17900*/  MOV R28, R24 ;  /* 0x00000018001c7202 */ /* 0x000fe20000000f00 */
[----:B------:R-:W-:Y:S01]  /*17910*/  IMAD.MOV.U32 R13, RZ, RZ, R25 ;  /* 0x000000ffff0d7224 */ /* 0x000fe200078e0019 */
[----:B------:R-:W-:Y:S01]  /*17920*/  MOV R12, R26 ;  /* 0x0000001a000c7202 */ /* 0x000fe20000000f00 */
[----:B------:R-:W-:Y:S02]  /*17930*/  IMAD.MOV.U32 R0, RZ, RZ, R27 ;  /* 0x000000ffff007224 */ /* 0x000fe400078e001b */
[----:B------:R-:W1:Y:S04]  /*17940*/  LDSM.16.M88.4 R24, [R18+0x29180] ;  /* 0x029180001218783b */ /* 0x000e680000000200 */
[----:B0-----:R-:W-:Y:S01]  /*17950*/  STL.64 [R1+0x78], R22 ;  /* 0x0000781601007387 */ /* 0x001fe20000100a00 */
[----:B------:R-:W-:Y:S02]  /*17960*/  STL.64 [R1+0x1ed0], R20 ;  /* 0x001ed01401007387 */ /* 0x000fe40000100a00 */
[----:B------:R-:W0:Y:S04]  /*17970*/  LDSM.16.M88.4 R20, [R18+0x2a180] ;  /* 0x02a180001214783b */ /* 0x000e280000000200 */
[----:B------:R0:W-:Y:S01]  /*17980*/  STL [R1+0x1eb4], R12 ;  /* 0x001eb40c01007387 */ /* 0x0001e20000100800 */
[----:B------:R-:W-:Y:S01]  /*17990*/  STL [R1+0x1eb0], R13 ;  /* 0x001eb00d01007387 */ /* 0x000fe20000100800 */
[----:B------:R-:W-:Y:S02]  /*179a0*/  STL [R1+0x1eac], R28 ;  /* 0x001eac1c01007387 */ /* 0x000fe40000100800 */
[----:B------:R-:W-:Y:S01]  /*179b0*/  STL [R1+0x1ea8], R0 ;  /* 0x001ea80001007387 */ /* 0x000fe20000100800 */
[----:B-1----:R-:W-:Y:S01]  /*179c0*/  MOV R3, R26 ;  /* 0x0000001a00037202 */ /* 0x002fe20000000f00 */
[----:B------:R-:W-:Y:S01]  /*179d0*/  STL.64 [R1+0x150], R24 ;  /* 0x0001501801007387 */ /* 0x000fe20000100a00 */
[----:B------:R-:W-:-:S02]  /*179e0*/  IMAD.MOV.U32 R2, RZ, RZ, R27 ;  /* 0x000000ffff027224 */ /* 0x000fc400078e001b */
[----:B------:R-:W1:Y:S01]  /*179f0*/  LDSM.16.M88.4 R24, [R18+0x2b180] ;  /* 0x02b180001218783b */ /* 0x000e620000000200 */
[----:B0-----:R-:W-:Y:S02]  /*17a00*/  MOV R12, R21 ;  /* 0x00000015000c7202 */ /* 0x001fe40000000f00 */
[----:B------:R-:W-:Y:S01]  /*17a10*/  STL [R1+0x1ea4], R2 ;  /* 0x001ea40201007387 */ /* 0x000fe20000100800 */
[----:B------:R-:W-:Y:S02]  /*17a20*/  STL [R1+0x1ea0], R3 ;  /* 0x001ea00301007387 */ /* 0x000fe40000100800 */
[----:B------:R0:W-:Y:S02]  /*17a30*/  STL [R1+0x180], R20 ;  /* 0x0001801401007387 */ /* 0x0001e40000100800 */
[----:B------:R-:W-:Y:S01]  /*17a40*/  STL.64 [R1+0x188], R22 ;  /* 0x0001881601007387 */ /* 0x000fe20000100a00 */
[----:B------:R-:W-:Y:S01]  /*17a50*/  MOV R21, R16 ;  /* 0x0000001000157202 */ /* 0x000fe20000000f00 */
[----:B------:R-:W-:Y:S01]  /*17a60*/  STL [R1+0x1eb8], R12 ;  /* 0x001eb80c01007387 */ /* 0x000fe20000100800 */
[----:B0-----:R-:W-:-:S03]  /*17a70*/  IMAD.MOV.U32 R20, RZ, RZ, R17 ;  /* 0x000000ffff147224 */ /* 0x001fc600078e0011 */
[----:B-1----:R-:W-:Y:S01]  /*17a80*/  STL.64 [R1+0x190], R24 ;  /* 0x0001901801007387 */ /* 0x002fe20000100a00 */
[----:B------:R-:W-:Y:S02]  /*17a90*/  STL.64 [R1+0x198], R26 ;  /* 0x0001981a01007387 */ /* 0x000fe40000100a00 */
[----:B------:R-:W4:Y:S02]  /*17aa0*/  LDL R19, [R1+0x544] ;  /* 0x0005440001137983 */ /* 0x000f240000100800 */
[----:B------:R0:W-:Y:S02]  /*17ab0*/  STL.64 [R1+0x1ed8], R20 ;  /* 0x001ed81401007387 */ /* 0x0001e40000100a00 */
[----:B0-----:R-:W-:Y:S01]  /*17ac0*/  IMAD.MOV.U32 R20, RZ, RZ, R15 ;  /* 0x000000ffff147224 */ /* 0x001fe200078e000f */
[----:B------:R-:W-:-:S05]  /*17ad0*/  MOV R21, R14 ;  /* 0x0000000e00157202 */ /* 0x000fca0000000f00 */
[----:B------:R2:W-:Y:S02]  /*17ae0*/  STL.64 [R1+0x1ee0], R20 ;  /* 0x001ee01401007387 */ /* 0x0005e40000100a00 */
[----:B--2---:R-:W-:Y:S01]  /*17af0*/  IMAD.MOV.U32 R20, RZ, RZ, R11 ;  /* 0x000000ffff147224 */ /* 0x004fe200078e000b */
[----:B------:R-:W-:-:S05]  /*17b00*/  MOV R21, R10 ;  /* 0x0000000a00157202 */ /* 0x000fca0000000f00 */
[----:B------:R3:W-:Y:S02]  /*17b10*/  STL.64 [R1+0x1ef8], R20 ;  /* 0x001ef81401007387 */ /* 0x0007e40000100a00 */
[----:B---3--:R-:W-:Y:S01]  /*17b20*/  IMAD.MOV.U32 R20, RZ, RZ, R9 ;  /* 0x000000ffff147224 */ /* 0x008fe200078e0009 */
[----:B------:R-:W-:Y:S02]  /*17b30*/  MOV R21, R8 ;  /* 0x0000000800157202 */ /* 0x000fe40000000f00 */
[----:B------:R-:W0:Y:S04]  /*17b40*/  LDSM.16.M88.4 R8, [R18+0x2c180] ;  /* 0x02c180001208783b */ /* 0x000e280000000200 */
[----:B0-----:R-:W-:Y:S01]  /*17b50*/  STL [R1+0x1a0], R8 ;  /* 0x0001a00801007387 */ /* 0x001fe20000100800 */
[----:B------:R-:W-:Y:S02]  /*17b60*/  STL.64 [R1+0x1a8], R10 ;  /* 0x0001a80a01007387 */ /* 0x000fe40000100a00 */
[----:B------:R-:W2:Y:S02]  /*17b70*/  LDL.LU R24, [R1+0x120] ;  /* 0x0001200001187983 */ /* 0x000ea40000300800 */
[----:B------:R-:W2:Y:S01]  /*17b80*/  LDL.LU R25, [R1+0x124] ;  /* 0x0001240001197983 */ /* 0x000ea20000300800 */
[----:B------:R-:W3:Y:S01]  /*17b90*/  LDL.LU R26, [R1+0x128] ;  /* 0x00012800011a7983 */ /* 0x000ee20000300800 */
[----:B------:R-:W3:Y:S03]  /*17ba0*/  LDL.LU R27, [R1+0x12c] ;  /* 0x00012c00011b7983 */ /* 0x000ee60000300800 */
[----:B---3--:R-:W-:Y:S01]  /*17bb0*/  STL.64 [R1+0x1ef0], R26 ;  /* 0x001ef01a01007387 */ /* 0x008fe20000100a00 */
[----:B--2---:R0:W-:Y:S03]  /*17bc0*/  STL.64 [R1+0x1ee8], R24 ;  /* 0x001ee81801007387 */ /* 0x0041e60000100a00 */
[----:B0-----:R-:W2:Y:S01]  /*17bd0*/  LDL.LU R24, [R1+0x160] ;  /* 0x0001600001187983 */ /* 0x001ea20000300800 */
[----:B------:R-:W2:Y:S02]  /*17be0*/  LDL.LU R25, [R1+0x164] ;  /* 0x0001640001197983 */ /* 0x000ea40000300800 */
[----:B------:R-:W3:Y:S02]  /*17bf0*/  LDL.LU R26, [R1+0x168] ;  /* 0x00016800011a7983 */ /* 0x000ee40000300800 */
[----:B------:R-:W3:Y:S02]  /*17c00*/  LDL.LU R27, [R1+0x16c] ;  /* 0x00016c00011b7983 */ /* 0x000ee40000300800 */
[----:B------:R-:W-:-:S02]  /*17c10*/  IMAD.MOV.U32 R12, RZ, RZ, R9 ;  /* 0x000000ffff0c7224 */ /* 0x000fc400078e0009 */
[----:B------:R-:W0:Y:S04]  /*17c20*/  LDSM.16.M88.4 R8, [R18+0x2e180] ;  /* 0x02e180001208783b */ /* 0x000e280000000200 */
[----:B---3--:R-:W-:Y:S01]  /*17c30*/  STL.64 [R1+0x1f08], R26 ;  /* 0x001f081a01007387 */ /* 0x008fe20000100a00 */
[----:B--2---:R1:W-:Y:S03]  /*17c40*/  STL.64 [R1+0x1f00], R24 ;  /* 0x001f001801007387 */ /* 0x0043e60000100a00 */
[----:B-1----:R-:W2:Y:S01]  /*17c50*/  LDL.LU R24, [R1+0x170] ;  /* 0x0001700001187983 */ /* 0x002ea20000300800 */
[----:B------:R-:W2:Y:S02]  /*17c60*/  LDL.LU R25, [R1+0x174] ;  /* 0x0001740001197983 */ /* 0x000ea40000300800 */
[----:B------:R-:W2:Y:S02]  /*17c70*/  LDL.LU R26, [R1+0x178] ;  /* 0x00017800011a7983 */ /* 0x000ea40000300800 */
[----:B------:R-:W2:Y:S01]  /*17c80*/  LDL.LU R27, [R1+0x17c] ;  /* 0x00017c00011b7983 */ /* 0x000ea20000300800 */
[----:B------:R-:W-:Y:S02]  /*17c90*/  STL [R1+0x1ebc], R12 ;  /* 0x001ebc0c01007387 */ /* 0x000fe40000100800 */
[----:B------:R-:W1:Y:S04]  /*17ca0*/  LDSM.16.M88.4 R12, [R18+0x2d180] ;  /* 0x02d18000120c783b */ /* 0x000e680000000200 */
[----:B0-----:R-:W-:Y:S01]  /*17cb0*/  STL [R1+0x1d0], R8 ;  /* 0x0001d00801007387 */ /* 0x001fe20000100800 */
[----:B-1----:R0:W-:Y:S01]  /*17cc0*/  STL.64 [R1+0x1c0], R12 ;  /* 0x0001c00c01007387 */ /* 0x0021e20000100a00 */
[----:B------:R-:W-:Y:S02]  /*17cd0*/  STL.64 [R1+0x1c8], R14 ;  /* 0x0001c80e01007387 */ /* 0x000fe40000100a00 */
[----:B------:R-:W-:Y:S01]  /*17ce0*/  STL.64 [R1+0x1d8], R10 ;  /* 0x0001d80a01007387 */ /* 0x000fe20000100a00 */
[----:B0-----:R-:W-:-:S02]  /*17cf0*/  MOV R12, R9 ;  /* 0x00000009000c7202 */ /* 0x001fc40000000f00 */
[----:B------:R-:W-:Y:S02]  /*17d00*/  LDSM.16.M88.4 R8, [R18+0x2f180] ;  /* 0x02f180001208783b */ /* 0x000fe40000000200 */
[----:B----4-:R-:W0:Y:S02]  /*17d10*/  LDSM.16.MT88.4 R16, [R19+0x1e000] ;  /* 0x01e000001310783b */ /* 0x010e240000004200 */
[----:B0-----:R-:W-:Y:S02]  /*17d20*/  STL.64 [R1+0x1e08], R18 ;  /* 0x001e081201007387 */ /* 0x001fe40000100a00 */
[----:B------:R0:W-:Y:S02]  /*17d30*/  STL.64 [R1+0x1e00], R16 ;  /* 0x001e001001007387 */ /* 0x0001e40000100a00 */
[----:B0-----:R-:W3:Y:S01]  /*17d40*/  LDL.LU R16, [R1+0x130] ;  /* 0x0001300001107983 */ /* 0x001ee20000300800 */
[----:B------:R-:W3:Y:S02]  /*17d50*/  LDL.LU R17, [R1+0x134] ;  /* 0x0001340001117983 */ /* 0x000ee40000300800 */
[----:B------:R-:W3:Y:S01]  /*17d60*/  LDL.LU R18, [R1+0x138] ;  /* 0x0001380001127983 */ /* 0x000ee20000300800 */
[C---:B--2---:R-:W-:Y:S01]  /*17d70*/  HMMA.16816.F32.BF16 R20, R4.reuse, R20, R24 ;  /* 0x000000140414723c */ /* 0x044fe20000041818 */
[----:B------:R-:W2:Y:S01]  /*17d80*/  LDL.LU.64 R26, [R1+0x1f08] ;  /* 0x001f0800011a7983 */ /* 0x000ea20000300a00 */
[----:B------:R-:W2:Y:S11]  /*17d90*/  LDL.LU.64 R24, [R1+0x1f00] ;  /* 0x001f000001187983 */ /* 0x000eb60000300a00 */
[----:B------:R-:W-:Y:S11]  /*17da0*/  @!UPT UIADD3 URZ, URZ, URZ, URZ ;  /* 0x0000003f3f3ff290 */ /* 0x000ff6000fffe03f */
[----:B------:R-:W-:Y:S01]  /*17db0*/  MOV R0, R20 ;  /* 0x0000001400007202 */ /* 0x000fe20000000f00 */
[----:B------:R-:W-:Y:S02]  /*17dc0*/  IMAD.MOV.U32 R2, RZ, RZ, R21 ;  /* 0x000000ffff027224 */ /* 0x000fe400078e0015 */
[----:B------:R-:W2:Y:S01]  /*17dd0*/  LDL.LU.64 R20, [R1+0x1ef8] ;  /* 0x001ef80001147983 */ /* 0x000ea20000300a00 */
[----:B------:R-:W-:Y:S01]  /*17de0*/  IMAD.MOV.U32 R19, RZ, RZ, R29 ;  /* 0x000000ffff137224 */ /* 0x000fe200078e001d */
[----:B------:R-:W-:Y:S01]  /*17df0*/  MOV R3, R22 ;  /* 0x0000001600037202 */ /* 0x000fe20000000f00 */
[----:B------:R-:W-:Y:S02]  /*17e00*/  IMAD.MOV.U32 R29, RZ, RZ, R23 ;  /* 0x000000ffff1d7224 */ /* 0x000fe400078e0017 */
[----:B--2---:R-:W-:Y:S01]  /*17e10*/  HMMA.16816.F32.BF16 R20, R4, R20, R24 ;  /* 0x000000140414723c */ /* 0x004fe20000041818 */
[----:B------:R-:W2:Y:S01]  /*17e20*/  LDL.LU.64 R26, [R1+0x1ef0] ;  /* 0x001ef000011a7983 */ /* 0x000ea20000300a00 */
[----:B------:R-:W2:Y:S11]  /*17e30*/  LDL.LU.64 R24, [R1+0x1ee8] ;  /* 0x001ee80001187983 */ /* 0x000eb60000300a00 */
[----:B------:R-:W-:Y:S11]  /*17e40*/  @!UPT UIADD3 URZ, URZ, URZ, URZ ;  /* 0x0000003f3f3ff290 */ /* 0x000ff6000fffe03f */
[----:B------:R-:W-:Y:S01]  /*17e50*/  MOV R13, R20 ;  /* 0x00000014000d7202 */ /* 0x000fe20000000f00 */
[----:B------:R-:W-:Y:S02]  /*17e60*/  IMAD.MOV.U32 R28, RZ, RZ, R21 ;  /* 0x000000ffff1c7224 */ /* 0x000fe400078e0015 */
[----:B------:R-:W4:Y:S01]  /*17e70*/  LDL.LU.64 R20, [R1+0x1ee0] ;  /* 0x001ee00001147983 */ /* 0x000f220000300a00 */
[----:B------:R-:W-:Y:S02]  /*17e80*/  STL.64 [R1+0x1b8], R10 ;  /* 0x0001b80a01007387 */ /* 0x000fe40000100a00 */
[----:B------:R0:W-:Y:S02]  /*17e90*/  STL.64 [R1+0x1e10], R8 ;  /* 0x001e100801007387 */ /* 0x0001e40000100a00 */
[----:B0-----:R-:W4:Y:S01]  /*17ea0*/  LDL.LU R8, [R1+0x140] ;  /* 0x0001400001087983 */ /* 0x001f220000300800 */
[----:B------:R-:W4:Y:S02]  /*17eb0*/  LDL.LU R9, [R1+0x144] ;  /* 0x0001440001097983 */ /* 0x000f240000300800 */
[----:B------:R-:W4:Y:S02]  /*17ec0*/  LDL.LU R10, [R1+0x148] ;  /* 0x00014800010a7983 */ /* 0x000f240000300800 */
[----:B------:R-:W4:Y:S01]  /*17ed0*/  LDL.LU R11, [R1+0x14c] ;  /* 0x00014c00010b7983 */ /* 0x000f220000300800 */
[----:B------:R-:W-:Y:S01]  /*17ee0*/  MOV R15, R22 ;  /* 0x00000016000f7202 */ /* 0x000fe20000000f00 */
[----:B------:R-:W-:-:S02]  /*17ef0*/  IMAD.MOV.U32 R14, RZ, RZ, R23 ;  /* 0x000000ffff0e7224 */ /* 0x000fc400078e0017 */
[C---:B----4-:R-:W-:Y:S11]  /*17f00*/  HMMA.16816.F32.BF16 R20, R4.reuse, R20, R8 ;  /* 0x000000140414723c */ /* 0x050ff60000041808 */
[----:B------:R-:W-:Y:S11]  /*17f10*/  @!UPT UIADD3 URZ, URZ, URZ, URZ ;  /* 0x0000003f3f3ff290 */ /* 0x000ff6000fffe03f */
[----:B------:R-:W-:Y:S02]  /*17f20*/  @!UPT UIADD3 URZ, URZ, URZ, URZ ;  /* 0x0000003f3f3ff290 */ /* 0x000fe4000fffe03f */
[----:B------:R-:W-:Y:S01]  /*17f30*/  MOV R11, R20 ;  /* 0x00000014000b7202 */ /* 0x000fe20000000f00 */
[----:B------:R-:W-:Y:S02]  /*17f40*/  IMAD.MOV.U32 R10, RZ, RZ, R21 ;  /* 0x000000ffff0a7224 */ /* 0x000fe400078e0015 */
[----:B------:R-:W3:Y:S01]  /*17f50*/  LDL.LU.64 R20, [R1+0x1ed8] ;  /* 0x001ed80001147983 */ /* 0x000ee20000300a00 */
[----:B------:R-:W-:Y:S01]  /*17f60*/  MOV R9, R22 ;  /* 0x0000001600097202 */ /* 0x000fe20000000f00 */
[----:B------:R-:W-:Y:S02]  /*17f70*/  IMAD.MOV.U32 R8, RZ, RZ, R23 ;  /* 0x000000ffff087224 */ /* 0x000fe400078e0017 */
[C---:B---3--:R-:W-:Y:S11]  /*17f80*/  HMMA.16816.F32.BF16 R20, R4.reuse, R20, R16 ;  /* 0x000000140414723c */ /* 0x048ff60000041810 */
[----:B------:R-:W-:Y:S11]  /*17f90*/  @!UPT UIADD3 URZ, URZ, URZ, URZ ;  /* 0x0000003f3f3ff290 */ /* 0x000ff6000fffe03f */
[----:B------:R-:W-:Y:S02]  /*17fa0*/  @!UPT UIADD3 URZ, URZ, URZ, URZ ;  /* 0x0000003f3f3ff290 */ /* 0x000fe4000fffe03f */
[----:B------:R-:W-:Y:S01]  /*17fb0*/  MOV R19, R20 ;  /* 0x0000001400137202 */ /* 0x000fe20000000f00 */
[----:B------:R-:W-:Y:S02]  /*17fc0*/  IMAD.MOV.U32 R18, RZ, RZ, R21 ;  /* 0x000000ffff127224 */ /* 0x000fe400078e0015 */
[----:B------:R-:W2:Y:S01]  /*17fd0*/  LDL.LU.64 R20, [R1+0x1ed0] ;  /* 0x001ed00001147983 */ /* 0x000ea20000300a00 */
[----:B------:R-:W-:Y:S01]  /*17fe0*/  MOV R17, R22 ;  /* 0x0000001600117202 */ /* 0x000fe20000000f00 */
[----:B------:R-:W-:Y:S02]  /*17ff0*/  IMAD.MOV.U32 R16, RZ, RZ, R23 ;  /* 0x000000ffff107224 */ /* 0x000fe400078e0017 */
[C---:B--2---:R-:W-:Y:S01]  /*18000*/  HMMA.16816.F32.BF16 R20, R4.reuse, R20, R24 ;  /* 0x000000140414723c */ /* 0x044fe20000041818 */
[----:B------:R-:W2:Y:S01]  /*18010*/  LDL.LU.64 R26, [R1+0x1ec8] ;  /* 0x001ec800011a7983 */ /* 0x000ea20000300a00 */
[----:B------:R-:W2:Y:S11]  /*18020*/  LDL.LU.64 R24, [R1+0x1ec0] ;  /* 0x001ec00001187983 */ /* 0x000eb60000300a00 */
[----:B------:R-:W-:Y:S10]  /*18030*/  @!UPT UIADD3 URZ, URZ, URZ, URZ ;  /* 0x0000003f3f3ff290 */ /* 0x000ff4000fffe03f */
[----:B------:R-:W-:Y:S01]  /*18040*/  STL.64 [R1+0x1d68], R22 ;  /* 0x001d681601007387 */ /* 0x000fe20000100a00 */
[----:B------:R0:W-:Y:S03]  /*18050*/  STL.64 [R1+0x1d60], R20 ;  /* 0x001d601401007387 */ /* 0x0001e60000100a00 */
[----:B0-----:R-:W2:Y:S01]  /*18060*/  LDL.LU R20, [R1+0x60] ;  /* 0x0000600001147983 */ /* 0x001ea20000300800 */
[----:B------:R-:W2:Y:S02]  /*18070*/  LDL.LU R21, [R1+0x64] ;  /* 0x0000640001157983 */ /* 0x000ea40000300800 */
[----:B------:R-:W3:Y:S02]  /*18080*/  LDL.LU R22, [R1+0x88] ;  /* 0x0000880001167983 */ /* 0x000ee40000300800 */
[----:B------:R-:W3:Y:S01]  /*18090*/  LDL.LU R23, [R1+0x8c] ;  /* 0x00008c0001177983 */ /* 0x000ee20000300800 */
[----:B--2---:R-:W-:Y:S01]  /*180a0*/  HMMA.16816.F32.BF16 R24, R4, R20, R24 ;  /* 0x000000140418723c */ /* 0x004fe20000041818 */
[----:B---3--:R-:W-:Y:S11]  /*180b0*/  STL.64 [R1+0x1d78], R22 ;  /* 0x001d781601007387 */ /* 0x008ff60000100a00 */
[----:B------:R-:W-:Y:S11]  /*180c0*/  @!UPT UIADD3 URZ, URZ, URZ, URZ ;  /* 0x0000003f3f3ff290 */ /* 0x000ff6000fffe03f */
[----:B------:R0:W-:Y:S01]  /*180d0*/  STL.64 [R1+0x1d58], R26 ;  /* 0x001d581a01007387 */ /* 0x0001e20000100a00 */
[----:B------:R-:W-:Y:S03]  /*180e0*/  STL.64 [R1+0x1d50], R24 ;  /* 0x001d501801007387 */ /* 0x000fe60000100a00 */
[----:B0-----:R-:W2:Y:S01]  /*180f0*/  LDL.LU R26, [R1+0x78] ;  /* 0x00007800011a7983 */ /* 0x001ea20000300800 */
[----:B------:R-:W2:Y:S02]  /*18100*/  LDL.LU R27, [R1+0x7c] ;  /* 0x00007c00011b7983 */ /* 0x000ea40000300800 */
[----:B------:R-:W3:Y:S02]  /*18110*/  LDL.LU R22, [R1+0x98] ;  /* 0x0000980001167983 */ /* 0x000ee40000300800 */
[----:B------:R-:W3:Y:S02]  /*18120*/  LDL.LU R23, [R1+0x9c] ;  /* 0x00009c0001177983 */ /* 0x000ee40000300800 */
[----:B---3--:R0:W-:Y:S01]  /*18130*/  STL.64 [R1+0x1d90], R22 ;  /* 0x001d901601007387 */ /* 0x0081e20000100a00 */
[----:B--2---:R1:W-:Y:S03]  /*18140*/  STL.64 [R1+0x1d70], R26 ;  /* 0x001d701a01007387 */ /* 0x0043e60000100a00 */
[----:B0-----:R-:W2:Y:S01]  /*18150*/  LDL.LU R22, [R1+0xa8] ;  /* 0x0000a80001167983 */ /* 0x001ea20000300800 */
[----:B------:R-:W2:Y:S01]  /*18160*/  LDL.LU R23, [R1+0xac] ;  /* 0x0000ac0001177983 */ /* 0x000ea20000300800 */
[----:B-1----:R-:W-:Y:S01]  /*18170*/  MOV R26, R17 ;  /* 0x00000011001a7202 */ /* 0x002fe20000000f00 */
[----:B------:R-:W-:Y:S01]  /*18180*/  IMAD.MOV.U32 R27, RZ, RZ, R16 ;  /* 0x000000ffff1b7224 */ /* 0x000fe200078e0010 */
[----:B------:R-:W-:Y:S01]  /*18190*/  MOV R24, R19 ;  /* 0x0000001300187202 */ /* 0x000fe20000000f00 */
[----:B------:R-:W-:Y:S01]  /*181a0*/  IMAD.MOV.U32 R25, RZ, RZ, R18 ;  /* 0x000000ffff197224 */ /* 0x000fe200078e0012 */
[----:B--2---:R0:W-:Y:S02]  /*181b0*/  STL.64 [R1+0x1da8], R22 ;  /* 0x001da81601007387 */ /* 0x0041e40000100a00 */
[----:B------:R1:W-:Y:S02]  /*181c0*/  STL.64 [R1+0x1d88], R26 ;  /* 0x001d881a01007387 */ /* 0x0003e40000100a00 */
[----:B------:R-:W-:Y:S01]  /*181d0*/  STL.64 [R1+0x1d80], R24 ;  /* 0x001d801801007387 */ /* 0x000fe20000100a00 */
[----:B0-----:R-:W2:Y:S01]  /*181e0*/  LDL.LU R22, [R1+0xb8] ;  /* 0x0000b80001167983 */ /* 0x001ea20000300800 */
[----:B------:R-:W2:Y:S02]  /*181f0*/  LDL.LU R23, [R1+0xbc] ;  /* 0x0000bc0001177983 */ /* 0x000ea40000300800 */
[----:B------:R-:W3:Y:S02]  /*18200*/  LDL.LU R16, [R1] ;  /* 0x0000000001107983 */ /* 0x000ee40000300800 */
[----:B------:R-:W3:Y:S01]  /*18210*/  LDL.LU R17, [R1+0x4] ;  /* 0x0000040001117983 */ /* 0x000ee20000300800 */
[----:B------:R-:W4:Y:S01]  /*18220*/  LDL.LU R18, [R1+0x8] ;  /* 0x0000080001127983 */ /* 0x000f220000300800 */
[----:B------:R-:W4:Y:S02]  /*18230*/  LDL.LU R19, [R1+0xc] ;  /* 0x00000c0001137983 */ /* 0x000f240000300800 */
[----:B-1----:R-:W-:Y:S01]  /*18240*/  IMAD.MOV.U32 R27, RZ, RZ, R8 ;  /* 0x000000ffff1b7224 */ /* 0x002fe200078e0008 */
[----:B------:R-:W-:Y:S01]  /*18250*/  MOV R26, R9 ;  /* 0x00000009001a7202 */ /* 0x000fe20000000f00 */
[----:B------:R-:W-:Y:S01]  /*18260*/  MOV R9, R12 ;  /* 0x0000000c00097202 */ /* 0x000fe20000000f00 */
[----:B----4-:R-:W-:Y:S01]  /*18270*/  STL.64 [R1+0x1e20], R18 ;  /* 0x001e201201007387 */ /* 0x010fe20000100a00 */
[----:B---3--:R0:W-:Y:S02]  /*18280*/  STL.64 [R1+0x1e18], R16 ;  /* 0x001e181001007387 */ /* 0x0081e40000100a00 */
[----:B------:R-:W3:Y:S02]  /*18290*/  LDL.LU R8, [R1+0x1d0] ;  /* 0x0001d00001087983 */ /* 0x000ee40000300800 */
[----:B------:R-:W4:Y:S01]  /*182a0*/  LDL.LU R12, [R1+0x1ebc] ;  /* 0x001ebc00010c7983 */ /* 0x000f220000300800 */
[----:B---3--:R1:W-:Y:S01]  /*182b0*/  STL.64 [R1+0x1e28], R8 ;  /* 0x001e280801007387 */ /* 0x0083e20000100a00 */
[----:B0-----:R-:W3:Y:S02]  /*182c0*/  LDL.LU R16, [R1+0xc0] ;  /* 0x0000c00001107983 */ /* 0x001ee40000300800 */
[----:B------:R-:W3:Y:S02]  /*182d0*/  LDL.LU R17, [R1+0xc4] ;  /* 0x0000c40001117983 */ /* 0x000ee40000300800 */
[----:B------:R-:W5:Y:S01]  /*182e0*/  LDL.LU R18, [R1+0xc8] ;  /* 0x0000c80001127983 */ /* 0x000f620000300800 */
[----:B------:R-:W5:Y:S04]  /*182f0*/  LDL.LU R19, [R1+0xcc] ;  /* 0x0000cc0001137983 */ /* 0x000f680000300800 */
[----:B-----5:R-:W-:Y:S01]  /*18300*/  STL.64 [R1+0x1e38], R18 ;  /* 0x001e381201007387 */ /* 0x020fe20000100a00 */
[----:B---3--:R0:W-:Y:S02]  /*18310*/  STL.64 [R1+0x1e30], R16 ;  /* 0x001e301001007387 */ /* 0x0081e40000100a00 */
[----:B-1----:R-:W3:Y:S02]  /*18320*/  LDL.LU R8, [R1+0x1c0] ;  /* 0x0001c00001087983 */ /* 0x002ee40000300800 */
[----:B------:R-:W3:Y:S02]  /*18330*/  LDL.LU R9, [R1+0x1c4] ;  /* 0x0001c40001097983 */ /* 0x000ee40000300800 */
[----:B---3--:R1:W-:Y:S01]  /*18340*/  STL.64 [R1+0x1e40], R8 ;  /* 0x001e400801007387 */ /* 0x0083e20000100a00 */
[----:B0-----:R-:W3:Y:S02]  /*18350*/  LDL.LU R16, [R1+0xd0] ;  /* 0x0000d00001107983 */ /* 0x001ee40000300800 */
[----:B------:R-:W3:Y:S02]  /*18360*/  LDL.LU R17, [R1+0xd4] ;  /* 0x0000d40001117983 */ /* 0x000ee40000300800 */
[----:B------:R-:W5:Y:S01]  /*18370*/  LDL.LU R18, [R1+0xd8] ;  /* 0x0000d80001127983 */ /* 0x000f620000300800 */
[----:B------:R-:W5:Y:S04]  /*18380*/  LDL.LU R19, [R1+0xdc] ;  /* 0x0000dc0001137983 */ /* 0x000f680000300800 */
[----:B-----5:R-:W-:Y:S01]  /*18390*/  STL.64 [R1+0x1e50], R18 ;  /* 0x001e501201007387 */ /* 0x020fe20000100a00 */
[----:B---3--:R-:W-:Y:S02]  /*183a0*/  STL.64 [R1+0x1e48], R16 ;  /* 0x001e481001007387 */ /* 0x008fe40000100a00 */
[----:B-1----:R-:W3:Y:S02]  /*183b0*/  LDL.LU R8, [R1+0x1a0] ;  /* 0x0001a00001087983 */ /* 0x002ee40000300800 */
[----:B----4-:R-:W-:-:S02]  /*183c0*/  IMAD.MOV.U32 R9, RZ, RZ, R12 ;  /* 0x000000ffff097224 */ /* 0x010fc400078e000c */
[----:B------:R-:W4:Y:S04]  /*183d0*/  LDL.LU R12, [R1+0x1eb8] ;  /* 0x001eb800010c7983 */ /* 0x000f280000300800 */
[----:B---3--:R0:W-:Y:S04]  /*183e0*/  STL.64 [R1+0x1e58], R8 ;  /* 0x001e580801007387 */ /* 0x0081e80000100a00 */
[----:B0-----:R-:W3:Y:S01]  /*183f0*/  LDL.LU R8, [R1+0x190] ;  /* 0x0001900001087983 */ /* 0x001ee20000300800 */
[----:B------:R-:W3:Y:S03]  /*18400*/  LDL.LU R9, [R1+0x194] ;  /* 0x0001940001097983 */ /* 0x000ee60000300800 */
[----:B---3--:R0:W-:Y:S01]  /*18410*/  STL.64 [R1+0x1e70], R8 ;  /* 0x001e700801007387 */ /* 0x0081e20000100a00 */
[----:B------:R-:W3:Y:S02]  /*18420*/  LDL.LU R16, [R1+0xe0] ;  /* 0x0000e00001107983 */ /* 0x000ee40000300800 */
[----:B------:R-:W3:Y:S02]  /*18430*/  LDL.LU R17, [R1+0xe4] ;  /* 0x0000e40001117983 */ /* 0x000ee40000300800 */
[----:B------:R-:W5:Y:S01]  /*18440*/  LDL.LU R18, [R1+0xe8] ;  /* 0x0000e80001127983 */ /* 0x000f620000300800 */
[----:B------:R-:W5:Y:S04]  /*18450*/  LDL.LU R19, [R1+0xec] ;  /* 0x0000ec0001137983 */ /* 0x000f680000300800 */
[----:B0-----:R-:W2:Y:S01]  /*18460*/  LDL.LU R8, [R1+0x180] ;  /* 0x0001800001087983 */ /* 0x001ea20000300800 */
[----:B----4-:R-:W-:-:S02]  /*18470*/  MOV R9, R12 ;  /* 0x0000000c00097202 */ /* 0x010fc40000000f00 */
[----:B------:R-:W4:Y:S03]  /*18480*/  LDL.LU R12, [R1+0x1eb4] ;  /* 0x001eb400010c7983 */ /* 0x000f260000300800 */
[----:B--2---:R-:W-:Y:S01]  /*18490*/  STL.64 [R1+0x1e88], R8 ;  /* 0x001e880801007387 */ /* 0x004fe20000100a00 */
[----:B-----5:R-:W-:Y:S02]  /*184a0*/  STL.64 [R1+0x1e68], R18 ;  /* 0x001e681201007387 */ /* 0x020fe40000100a00 */
[----:B---3--:R0:W-:Y:S02]  /*184b0*/  STL.64 [R1+0x1e60], R16 ;  /* 0x001e601001007387 */ /* 0x0081e40000100a00 */
[----:B0-----:R-:W2:Y:S01]  /*184c0*/  LDL.LU R16, [R1+0xf0] ;  /* 0x0000f00001107983 */ /* 0x001ea20000300800 */
[----:B------:R-:W2:Y:S02]  /*184d0*/  LDL.LU R17, [R1+0xf4] ;  /* 0x0000f40001117983 */ /* 0x000ea40000300800 */
[----:B------:R-:W3:Y:S02]  /*184e0*/  LDL.LU R18, [R1+0xf8] ;  /* 0x0000f80001127983 */ /* 0x000ee40000300800 */
[----:B------:R-:W3:Y:S01]  /*184f0*/  LDL.LU R19, [R1+0xfc] ;  /* 0x0000fc0001137983 */ /* 0x000ee20000300800 */
[----:B------:R-:W5:Y:S01]  /*18500*/  LDL.LU R8, [R1+0x150] ;  /* 0x0001500001087983 */ /* 0x000f620000300800 */
[----:B------:R-:W5:Y:S03]  /*18510*/  LDL.LU R9, [R1+0x154] ;  /* 0x0001540001097983 */ /* 0x000f660000300800 */
[----:B---3--:R-:W-:Y:S01]  /*18520*/  STL.64 [R1+0x1e80], R18 ;  /* 0x001e801201007387 */ /* 0x008fe20000100a00 */
[----:B--2---:R0:W-:Y:S03]  /*18530*/  STL.64 [R1+0x1e78], R16 ;  /* 0x001e781001007387 */ /* 0x0041e60000100a00 */
[----:B0-----:R-:W2:Y:S01]  /*18540*/  LDL.LU R16, [R1+0x110] ;  /* 0x0001100001107983 */ /* 0x001ea20000300800 */
[----:B------:R-:W2:Y:S02]  /*18550*/  LDL.LU R17, [R1+0x114] ;  /* 0x0001140001117983 */ /* 0x000ea40000300800 */
[----:B------:R-:W3:Y:S02]  /*18560*/  LDL.LU R18, [R1+0x118] ;  /* 0x0001180001127983 */ /* 0x000ee40000300800 */
[----:B------:R-:W3:Y:S01]  /*18570*/  LDL.LU R19, [R1+0x11c] ;  /* 0x00011c0001137983 */ /* 0x000ee20000300800 */
[----:B------:R-:W-:Y:S01]  /*18580*/  MOV R24, R11 ;  /* 0x0000000b00187202 */ /* 0x000fe20000000f00 */
[----:B------:R-:W-:Y:S01]  /*18590*/  IMAD.MOV.U32 R25, RZ, RZ, R10 ;  /* 0x000000ffff197224 */ /* 0x000fe200078e000a */
[----:B---3--:R-:W-:Y:S01]  /*185a0*/  STL.64 [R1+0x1e98], R18 ;  /* 0x001e981201007387 */ /* 0x008fe20000100a00 */
[----:B--2---:R0:W-:Y:S03]  /*185b0*/  STL.64 [R1+0x1e90], R16 ;  /* 0x001e901001007387 */ /* 0x0041e60000100a00 */
[----:B0-----:R-:W5:Y:S01]  /*185c0*/  LDL.LU R16, [R1+0x100] ;  /* 0x0001000001107983 */ /* 0x001f620000300800 */
[----:B------:R-:W5:Y:S02]  /*185d0*/  LDL.LU R17, [R1+0x104] ;  /* 0x0001040001117983 */ /* 0x000f640000300800 */
[----:B------:R-:W5:Y:S02]  /*185e0*/  LDL.LU R18, [R1+0x108] ;  /* 0x0001080001127983 */ /* 0x000f640000300800 */
[----:B------:R-:W5:Y:S01]  /*185f0*/  LDL.LU R19, [R1+0x10c] ;  /* 0x00010c0001137983 */ /* 0x000f620000300800 */
[----:B------:R-:W-:Y:S01]  /*18600*/  STL.64 [R1+0x1dc0], R22 ;  /* 0x001dc01601007387 */ /* 0x000fe20000100a00 */
[----:B------:R-:W-:Y:S02]  /*18610*/  STL.64 [R1+0x1da0], R26 ;  /* 0x001da01a01007387 */ /* 0x000fe40000100a00 */
[----:B------:R0:W-:Y:S02]  /*18620*/  STL.64 [R1+0x1d98], R24 ;  /* 0x001d981801007387 */ /* 0x0001e40000100a00 */
[----:B0-----:R-:W-:Y:S01]  /*18630*/  IMAD.MOV.U32 R24, RZ, RZ, R13 ;  /* 0x000000ffff187224 */ /* 0x001fe200078e000d */
[----:B------:R-:W-:Y:S01]  /*18640*/  MOV R25, R28 ;  /* 0x0000001c00197202 */ /* 0x000fe20000000f00 */
[----:B------:R-:W2:Y:S01]  /*18650*/  LDL.LU R13, [R1+0x1eb0] ;  /* 0x001eb000010d7983 */ /* 0x000ea20000300800 */
[----:B------:R-:W3:Y:S01]  /*18660*/  LDL.LU R28, [R1+0x1eac] ;  /* 0x001eac00011c7983 */ /* 0x000ee20000300800 */
[----:B------:R-:W-:Y:S01]  /*18670*/  MOV R27, R14 ;  /* 0x0000000e001b7202 */ /* 0x000fe20000000f00 */
[----:B------:R-:W-:Y:S01]  /*18680*/  IMAD.MOV.U32 R26, RZ, RZ, R15 ;  /* 0x000000ffff1a7224 */ /* 0x000fe200078e000f */
[----:B------:R-:W2:Y:S01]  /*18690*/  LDL.LU R14, [R1+0x268] ;  /* 0x00026800010e7983 */ /* 0x000ea20000300800 */
[----:B------:R-:W2:Y:S02]  /*186a0*/  LDL.LU R15, [R1+0x26c] ;  /* 0x00026c00010f7983 */ /* 0x000ea40000300800 */
[----:B------:R-:W2:Y:S02]  /*186b0*/  LDL.LU R22, [R1+0x258] ;  /* 0x0002580001167983 */ /* 0x000ea40000300800 */
[----:B------:R-:W2:Y:S01]  /*186c0*/  LDL.LU R23, [R1+0x25c] ;  /* 0x00025c0001177983 */ /* 0x000ea20000300800 */
[----:B-----5:R-:W-:Y:S01]  /*186d0*/  HMMA.16816.F32.BF16 R8, R4, R8, R16 ;  /* 0x000000080408723c */ /* 0x020fe20000041810 */
[----:B--2---:R0:W-:Y:S04]  /*186e0*/  STL.64 [R1+0x1dd8], R22 ;  /* 0x001dd81601007387 */ /* 0x0041e80000100a00 */
[----:B0-----:R-:W2:Y:S01]  /*186f0*/  LDL.LU R22, [R1+0x278] ;  /* 0x0002780001167983 */ /* 0x001ea20000300800 */
[----:B------:R-:W2:Y:S02]  /*18700*/  LDL.LU R23, [R1+0x27c] ;  /* 0x00027c0001177983 */ /* 0x000ea40000300800 */
[----:B------:R0:W-:Y:S02]  /*18710*/  STL.64 [R1+0x1db8], R26 ;  /* 0x001db81a01007387 */ /* 0x0001e40000100a00 */
[----:B------:R1:W-:Y:S02]  /*18720*/  STL.64 [R1+0x1db0], R24 ;  /* 0x001db01801007387 */ /* 0x0003e40000100a00 */
[----:B0-----:R-:W-:Y:S01]  /*18730*/  IMAD.MOV.U32 R26, RZ, RZ, R3 ;  /* 0x000000ffff1a7224 */ /* 0x001fe200078e0003 */
[----:B------:R-:W-:Y:S01]  /*18740*/  MOV R27, R29 ;  /* 0x0000001d001b7202 */ /* 0x000fe20000000f00 */
[----:B-1----:R-:W-:Y:S01]  /*18750*/  IMAD.MOV.U32 R24, RZ, RZ, R0 ;  /* 0x000000ffff187224 */ /* 0x002fe200078e0000 */
[----:B------:R-:W-:Y:S01]  /*18760*/  MOV R25, R2 ;  /* 0x0000000200197202 */ /* 0x000fe20000000f00 */
[----:B------:R-:W5:Y:S01]  /*18770*/  LDL.LU R0, [R1+0x1ea8] ;  /* 0x001ea80001007983 */ /* 0x000f620000300800 */
[----:B------:R-:W2:Y:S02]  /*18780*/  LDL.LU R2, [R1+0x1ea4] ;  /* 0x001ea40001027983 */ /* 0x000ea40000300800 */
[----:B------:R-:W2:Y:S02]  /*18790*/  LDL.LU R3, [R1+0x1ea0] ;  /* 0x001ea00001037983 */ /* 0x000ea40000300800 */
[----:B------:R-:W-:Y:S01]  /*187a0*/  STL.64 [R1+0x1dd0], R26 ;  /* 0x001dd01a01007387 */ /* 0x000fe20000100a00 */
[----:B------:R-:W-:Y:S01]  /*187b0*/  STL.64 [R1+0x1dc8], R24 ;  /* 0x001dc81801007387 */ /* 0x000fe20000100a00 */
[----:B------:R-:W2:Y:S02]  /*187c0*/  LDL.LU.64 R18, [R1+0x1e98] ;  /* 0x001e980001127983 */ /* 0x000ea40000300a00 */
[----:B------:R-:W2:Y:S02]  /*187d0*/  LDL.LU.64 R16, [R1+0x1e90] ;  /* 0x001e900001107983 */ /* 0x000ea40000300a00 */
[----:B------:R0:W-:Y:S01]  /*187e0*/  STL.64 [R1+0x100], R8 ;  /* 0x0001000801007387 */ /* 0x0001e20000100a00 */
[----:B------:R2:W-:Y:S04]  /*187f0*/  STL.64 [R1+0x108], R10 ;  /* 0x0001080a01007387 */ /* 0x0005e80000100a00 */
[----:B0-----:R-:W2:Y:S01]  /*18800*/  LDL.LU.64 R8, [R1+0x1e88] ;  /* 0x001e880001087983 */ /* 0x001ea20000300a00 */
[----:B-----5:R-:W-:-:S03]  /*18810*/  MOV R27, R0 ;  /* 0x00000000001b7202 */ /* 0x020fc60000000f00 */
[----:B------:R-:W5:Y:S01]  /*18820*/  LDL R0, [R1+0x4cc] ;  /* 0x0004cc0001007983 */ /* 0x000f620000100800 */
[C---:B--2---:R-:W-:Y:S03]  /*18830*/  HMMA.16816.F32.BF16 R8, R4.reuse, R8, R16 ;  /* 0x000000080408723c */ /* 0x044fe60000041810 */
[----:B------:R-:W2:Y:S01]  /*18840*/  LDL.LU.64 R18, [R1+0x1e80] ;  /* 0x001e800001127983 */ /* 0x000ea20000300a00 */
[----:B------:R-:W2:Y:S11]  /*18850*/  LDL.LU.64 R16, [R1+0x1e78] ;  /* 0x001e780001107983 */ /* 0x000eb60000300a00 */
[----:B------:R-:W-:Y:S08]  /*18860*/  @!UPT UIADD3 URZ, URZ, URZ, URZ ;  /* 0x0000003f3f3ff290 */ /* 0x000ff0000fffe03f */
[----:B------:R0:W-:Y:S01]  /*18870*/  STL.64 [R1+0x110], R8 ;  /* 0x0001100801007387 */ /* 0x0001e20000100a00 */
[----:B------:R2:W-:Y:S03]  /*18880*/  STL.64 [R1+0x118], R10 ;  /* 0x0001180a01007387 */ /* 0x0005e60000100a00 */
[----:B0-----:R-:W2:Y:S02]  /*18890*/  LDL.LU.64 R8, [R1+0x1e70] ;  /* 0x001e700001087983 */ /* 0x001ea40000300a00 */
[C---:B--2---:R-:W-:Y:S02]  /*188a0*/  HMMA.16816.F32.BF16 R8, R4.reuse, R8, R16 ;  /* 0x000000080408723c */ /* 0x044fe40000041810 */
[----:B------:R-:W2:Y:S01]  /*188b0*/  LDL.LU.64 R18, [R1+0x1e68] ;  /* 0x001e680001127983 */ /* 0x000ea20000300a00 */
[----:B------:R-:W2:Y:S11]  /*188c0*/  LDL.LU.64 R16, [R1+0x1e60] ;  /* 0x001e600001107983 */ /* 0x000eb60000300a00 */
[----:B------:R-:W-:Y:S09]  /*188d0*/  @!UPT UIADD3 URZ, URZ, URZ, URZ ;  /* 0x0000003f3f3ff290 */ /* 0x000ff2000fffe03f */
        /* <DEDUP_REMOVED lines=21> */
[----:B------:R0:W-:Y:S04]  /*18a30*/  STL.64 [R1+0xc0], R8 ;  /* 0x0000c00801007387 */ /* 0x0001e80000100a00 */
[----:B0-----:R-:W2:Y:S01]  /*18a40*/  LDL.LU.64 R8, [R1+0x1e10] ;  /* 0x001e100001087983 */ /* 0x001ea20000300a00 */
[----:B---3--:R-:W-:Y:S02]  /*18a50*/  IMAD.MOV.U32 R24, RZ, RZ, R28 ;  /* 0x000000ffff187224 */ /* 0x008fe400078e001c */
[----:B------:R-:W-:Y:S01]  /*18a60*/  IMAD.MOV.U32 R29, RZ, RZ, R10 ;  /* 0x000000ffff1d7224 */ /* 0x000fe200078e000a */
[----:B------:R-:W-:Y:S01]  /*18a70*/  MOV R28, R11 ;  /* 0x0000000b001c7202 */ /* 0x000fe20000000f00 */
[----:B--2---:R-:W-:Y:S01]  /*18a80*/  HMMA.16816.F32.BF16 R4, R4, R8, R16 ;  /* 0x000000080404723c */ /* 0x004fe20000041810 */
[----:B------:R-:W2:Y:S01]  /*18a90*/  LDL.LU.64 R18, [R1+0x1e08] ;  /* 0x001e080001127983 */ /* 0x000ea20000300a00 */
[----:B------:R-:W2:Y:S02]  /*18aa0*/  LDL.LU.64 R16, [R1+0x1e00] ;  /* 0x001e000001107983 */ /* 0x000ea40000300a00 */
[----:B------:R-:W2:Y:S02]  /*18ab0*/  LDL.LU.64 R10, [R1+0x1df8] ;  /* 0x001df800010a7983 */ /* 0x000ea40000300a00 */
[----:B------:R-:W2:Y:S01]  /*18ac0*/  LDL.LU.64 R8, [R1+0x1df0] ;  /* 0x001df00001087983 */ /* 0x000ea20000300a00 */
[----:B------:R-:W-:Y:S01]  /*18ad0*/  MOV R25, R13 ;  /* 0x0000000d00197202 */ /* 0x000fe20000000f00 */
[----:B----4-:R-:W-:Y:S11]  /*18ae0*/  IMAD.MOV.U32 R26, RZ, RZ, R12 ;  /* 0x000000ffff1a7224 */ /* 0x010ff600078e000c */
[----:B------:R-:W-:Y:S04]  /*18af0*/  @!UPT UIADD3 URZ, URZ, URZ, URZ ;  /* 0x0000003f3f3ff290 */ /* 0x000fe8000fffe03f */
[----:B------:R0:W-:Y:S01]  /*18b00*/  STL.64 [R1+0x1d10], R6 ;  /* 0x001d100601007387 */ /* 0x0001e20000100a00 */
[----:B------:R1:W-:Y:S01]  /*18b10*/  STL.64 [R1+0x1d08], R4 ;  /* 0x001d080401007387 */ /* 0x0003e20000100a00 */
[C---:B--2---:R-:W-:Y:S02]  /*18b20*/  HMMA.16816.F32.BF16 R8, R16.reuse, R14, R8 ;  /* 0x0000000e1008723c */ /* 0x044fe40000041808 */
[----:B------:R-:W2:Y:S01]  /*18b30*/  LDL.LU.64 R14, [R1+0x1de8] ;  /* 0x001de800010e7983 */ /* 0x000ea20000300a00 */
[----:B------:R-:W2:Y:S02]  /*18b40*/  LDL.LU.64 R12, [R1+0x1de0] ;  /* 0x001de000010c7983 */ /* 0x000ea40000300a00 */
[----:B0-----:R-:W-:Y:S01]  /*18b50*/  IMAD.MOV.U32 R6, RZ, RZ, R3 ;  /* 0x000000ffff067224 */ /* 0x001fe200078e0003 */
[----:B------:R-:W-:Y:S01]  /*18b60*/  MOV R7, R2 ;  /* 0x0000000200077202 */ /* 0x000fe20000000f00 */
[----:B-1----:R-:W3:Y:S04]  /*18b70*/  LDL.64 R4, [R1+0x870] ;  /* 0x0008700001047983 */ /* 0x002ee80000100a00 */
[----:B------:R-:W5:Y:S11]  /*18b80*/  LDL.64 R2, [R1+0x890] ;  /* 0x0008900001027983 */ /* 0x000f760000100a00 */
[----:B------:R-:W-:Y:S01]  /*18b90*/  @!UPT UIADD3 URZ, URZ, URZ, URZ ;  /* 0x0000003f3f3ff290 */ /* 0x000fe2000fffe03f */
[----:B------:R0:W-:Y:S04]  /*18ba0*/  STL.64 [R1+0x1d00], R10 ;  /* 0x001d000a01007387 */ /* 0x0001e80000100a00 */
[----:B0-----:R-:W4:Y:S01]  /*18bb0*/  LDL.64 R10, [R1+0x878] ;  /* 0x00087800010a7983 */ /* 0x001f220000100a00 */
[----:B------:R0:W-:Y:S03]  /*18bc0*/  STL.64 [R1+0x1cf8], R8 ;  /* 0x001cf80801007387 */ /* 0x0001e60000100a00 */
[----:B0-----:R-:W3:Y:S01]  /*18bd0*/  LDL.64 R8, [R1+0x880] ;  /* 0x0008800001087983 */ /* 0x001ee20000100a00 */
[C---:B--2---:R-:W-:Y:S03]  /*18be0*/  HMMA.16816.F32.BF16 R12, R16.reuse, R22, R12 ;  /* 0x00000016100c723c */ /* 0x044fe6000004180c */
[----:B------:R-:W2:Y:S11]  /*18bf0*/  LDL.LU.64 R22, [R1+0x1dd8] ;  /* 0x001dd80001167983 */ /* 0x000eb60000300a00 */
[----:B------:R-:W-:Y:S09]  /*18c00*/  @!UPT UIADD3 URZ, URZ, URZ, URZ ;  /* 0x0000003f3f3ff290 */ /* 0x000ff2000fffe03f */
[----:B------:R0:W-:Y:S04]  /*18c10*/  STL.64 [R1+0x1d20], R14 ;  /* 0x001d200e01007387 */ /* 0x0001e80000100a00 */
[----:B0-----:R-:W3:Y:S01]  /*18c20*/  LDL.64 R14, [R1+0x888] ;  /* 0x00088800010e7983 */ /* 0x001ee20000100a00 */
[----:B------:R-:W-:Y:S01]  /*18c30*/  STL.64 [R1+0x1d18], R12 ;  /* 0x001d180c01007387 */ /* 0x000fe20000100a00 */
        /* <DEDUP_REMOVED lines=40> */
[----:B------:R0:W-:Y:S03]  /*18ec0*/  STL.64 [R1+0x3e8], R22 ;  /* 0x0003e81601007387 */ /* 0x0001e60000100a00 */
[----:B0-----:R-:W2:Y:S01]  /*18ed0*/  LDL.LU R22, [R1+0x68] ;  /* 0x0000680001167983 */ /* 0x001ea20000300800 */
[----:B------:R-:W2:Y:S02]  /*18ee0*/  LDL.LU R23, [R1+0x6c] ;  /* 0x00006c0001177983 */ /* 0x000ea40000300800 */
[----:B-----5:R-:W-:-:S04]  /*18ef0*/  IMAD.WIDE R2, R0, 0x2, R2 ;  /* 0x0000000200027825 */ /* 0x020fc800078e0202 */
[C---:B---3--:R-:W-:Y:S01]  /*18f00*/  IMAD.WIDE R20, R0.reuse, 0x2, R14 ;  /* 0x0000000200147825 */ /* 0x048fe200078e020e */
[----:B--2---:R-:W-:Y:S07]  /*18f10*/  HMMA.16816.F32.BF16 R24, R16, R22, R24 ;  /* 0x000000161018723c */ /* 0x004fee0000041818 */
[C---:B------:R-:W-:Y:S02]  /*18f20*/  IMAD.WIDE R22, R0.reuse, 0x2, R8 ;  /* 0x0000000200167825 */ /* 0x040fe400078e0208 */
[----:B------:R0:W2:Y:S11]  /*18f30*/  LDG.E.U16 R9, [R2.64] ;  /* 0x0000000402097981 */ /* 0x0000b6000c1e1500 */
[----:B------:R-:W-:Y:S03]  /*18f40*/  @!UPT UIADD3 URZ, URZ, URZ, URZ ;  /* 0x0000003f3f3ff290 */ /* 0x000fe6000fffe03f */
[----:B------:R-:W-:Y:S01]  /*18f50*/  STL.64 [R1+0x410], R24 ;  /* 0x0004101801007387 */ /* 0x000fe20000100a00 */
[----:B------:R1:W-:Y:S02]  /*18f60*/  STL.64 [R1+0x418], R26 ;  /* 0x0004181a01007387 */ /* 0x0003e40000100a00 */
[----:B------:R-:W3:Y:S02]  /*18f70*/  LDL.64 R12, [R1+0x858] ;  /* 0x00085800010c7983 */ /* 0x000ee40000100a00 */
[----:B0-----:R-:W5:Y:S01]  /*18f80*/  LDL.64 R2, [R1+0x868] ;  /* 0x0008680001027983 */ /* 0x001f620000100a00 */
[----:B------:R-:W3:Y:S01]  /*18f90*/  LDL.LU R14, [R1+0x198] ;  /* 0x00019800010e7983 */ /* 0x000ee20000300800 */
[----:B------:R-:W3:Y:S02]  /*18fa0*/  LDL.LU R15, [R1+0x19c] ;  /* 0x00019c00010f7983 */ /* 0x000ee40000300800 */
[C---:B-1----:R-:W-:Y:S02]  /*18fb0*/  IMAD.WIDE R26, R0.reuse, 0x2, R4 ;  /* 0x00000002001a7825 */ /* 0x042fe400078e0204 */
[----:B------:R0:W3:Y:S04]  /*18fc0*/  LDG.E.U16 R5, [R22.64] ;  /* 0x0000000416057981 */ /* 0x0000e8000c1e1500 */
[----:B------:R1:W5:Y:S01]  /*18fd0*/  LDG.E.U16 R4, [R20.64] ;  /* 0x0000000414047981 */ /* 0x000362000c1e1500 */
[----:B----4-:R-:W-:-:S05]  /*18fe0*/  IMAD.WIDE R24, R0, 0x2, R10 ;  /* 0x0000000200187825 */ /* 0x010fca00078e020a */
[----:B0-----:R0:W4:Y:S04]  /*18ff0*/  LDG.E.U16 R22, [R24.64] ;  /* 0x0000000418167981 */ /* 0x001128000c1e1500 */
[----:B-1----:R-:W4:Y:S04]  /*19000*/  LDL.64 R20, [R1+0x860] ;  /* 0x0008600001147983 */ /* 0x002f280000100a00 */
[----:B------:R1:W4:Y:S04]  /*19010*/  LDG.E.U16 R23, [R26.64] ;  /* 0x000000041a177981 */ /* 0x000328000c1e1500 */
[----:B0-----:R-:W4:Y:S01]  /*19020*/  LDL.LU R24, [R1+0x100] ;  /* 0x0001000001187983 */ /* 0x001f220000300800 */
[----:B------:R-:W4:Y:S02]  /*19030*/  LDL.LU R25, [R1+0x104] ;  /* 0x0001040001197983 */ /* 0x000f240000300800 */
[----:B-1----:R-:W4:Y:S02]  /*19040*/  LDL.LU R26, [R1+0x108] ;  /* 0x00010800011a7983 */ /* 0x002f240000300800 */
[----:B------:R-:W4:Y:S01]  /*19050*/  LDL.LU R27, [R1+0x10c] ;  /* 0x00010c00011b7983 */ /* 0x000f220000300800 */
[----:B------:R-:W4:Y:S04]  /*19060*/  LDL.64 R10, [R1+0x850] ;  /* 0x00085000010a7983 */ /* 0x000f280000100a00 */
[----:B--2---:R0:W-:Y:S04]  /*19070*/  STL [R1+0xb4], R9 ;  /* 0x0000b40901007387 */ /* 0x0041e80000100800 */
[----:B0-----:R-:W2:Y:S04]  /*19080*/  LDL.64 R8, [R1+0x848] ;  /* 0x0008480001087983 */ /* 0x001ea80000100a00 */
[----:B---3--:R-:W-:Y:S01]  /*19090*/  STL [R1+0xac], R5 ;  /* 0x0000ac0501007387 */ /* 0x008fe20000100800 */
[----:B-----5:R0:W-:Y:S03]  /*190a0*/  STL [R1+0xbc], R4 ;  /* 0x0000bc0401007387 */ /* 0x0201e60000100800 */
[----:B0-----:R-:W3:Y:S01]  /*190b0*/  LDL.64 R4, [R1+0x840] ;  /* 0x0008400001047983 */ /* 0x001ee20000100a00 */
[----:B----4-:R-:W-:Y:S03]  /*190c0*/  HMMA.16816.F32.BF16 R24, R16, R6, R24 ;  /* 0x000000061018723c */ /* 0x010fe60000041818 */
[----:B---3--:R-:W-:Y:S11]  /*190d0*/  STL.64 [R1+0x1d38], R4 ;  /* 0x001d380401007387 */ /* 0x008ff60000100a00 */
[----:B------:R-:W-:Y:S09]  /*190e0*/  @!UPT UIADD3 URZ, URZ, URZ, URZ ;  /* 0x0000003f3f3ff290 */ /* 0x000ff2000fffe03f */
[----:B------:R-:W-:Y:S02]  /*190f0*/  STL.64 [R1+0x400], R24 ;  /* 0x0004001801007387 */ /* 0x000fe40000100a00 */
[----:B------:R-:W-:Y:S02]  /*19100*/  STL.64 [R1+0x408], R26 ;  /* 0x0004081a01007387 */ /* 0x000fe40000100a00 */
[----:B------:R-:W3:Y:S01]  /*19110*/  LDL.LU R6, [R1+0x188] ;  /* 0x0001880001067983 */ /* 0x000ee20000300800 */
[----:B------:R-:W3:Y:S01]  /*19120*/  LDL.LU R7, [R1+0x18c] ;  /* 0x00018c0001077983 */ /* 0x000ee20000300800 */
[----:B------:R-:W-:Y:S02]  /*19130*/  STL [R1+0xa4], R23 ;  /* 0x0000a41701007387 */ /* 0x000fe40000100800 */
[----:B------:R0:W-:Y:S02]  /*19140*/  STL [R1+0xb8], R22 ;  /* 0x0000b81601007387 */ /* 0x0001e40000100800 */
[----:B0-----:R-:W-:-:S02]  /*19150*/  IMAD.WIDE R22, R0, 0x2, R12 ;  /* 0x0000000200167825 */ /* 0x001fc400078e020c */
[----:B------:R-:W4:Y:S02]  /*19160*/  LDL.64 R12, [R1+0x820] ;  /* 0x00082000010c7983 */ /* 0x000f240000100a00 */
[----:B------:R-:W-:Y:S02]  /*19170*/  STL.64 [R1+0x1d48], R14 ;  /* 0x001d480e01007387 */ /* 0x000fe40000100a00 */
[----:B----4-:R0:W-:Y:S04]  /*19180*/  STL.64 [R1+0x1d40], R12 ;  /* 0x001d400c01007387 */ /* 0x0101e80000100a00 */
[----:B0-----:R-:W3:Y:S01]  /*19190*/  LDL.LU R12, [R1+0x110] ;  /* 0x00011000010c7983 */ /* 0x001ee20000300800 */
[----:B------:R-:W3:Y:S02]  /*191a0*/  LDL.LU R13, [R1+0x114] ;  /* 0x00011400010d7983 */ /* 0x000ee40000300800 */
[----:B------:R-:W3:Y:S02]  /*191b0*/  LDL.LU R14, [R1+0x118] ;  /* 0x00011800010e7983 */ /* 0x000ee40000300800 */
[----:B------:R-:W3:Y:S02]  /*191c0*/  LDL.LU R15, [R1+0x11c] ;  /* 0x00011c00010f7983 */ /* 0x000ee40000300800 */
[----:B------:R-:W-:-:S04]  /*191d0*/  IMAD.WIDE R2, R0, 0x2, R2 ;  /* 0x0000000200027825 */ /* 0x000fc800078e0202 */
[----:B------:R-:W-:-:S04]  /*191e0*/  IMAD.WIDE R20, R0, 0x2, R20 ;  /* 0x0000000200147825 */ /* 0x000fc800078e0214 */
[----:B------:R-:W-:-:S04]  /*191f0*/  IMAD.WIDE R24, R0, 0x2, R10 ;  /* 0x0000000200187825 */ /* 0x000fc800078e020a */
[C---:B--2---:R-:W-:Y:S01]  /*19200*/  IMAD.WIDE R26, R0.reuse, 0x2, R8 ;  /* 0x00000002001a7825 */ /* 0x044fe200078e0208 */
[----:B------:R-:W2:Y:S04]  /*19210*/  LDL.64 R10, [R1+0x818] ;  /* 0x00081800010a7983 */ /* 0x000ea80000100a00 */
[----:B------:R0:W4:Y:S04]  /*19220*/  LDG.E.U16 R2, [R2.64] ;  /* 0x0000000402027981 */ /* 0x000128000c1e1500 */
[----:B------:R1:W5:Y:S04]  /*19230*/  LDG.E.U16 R8, [R22.64] ;  /* 0x0000000416087981 */ /* 0x000368000c1e1500 */
[----:B------:R1:W2:Y:S04]  /*19240*/  LDG.E.U16 R9, [R24.64] ;  /* 0x0000000418097981 */ /* 0x0002a8000c1e1500 */
[----:B------:R-:W2:Y:S04]  /*19250*/  LDG.E.U16 R27, [R26.64] ;  /* 0x000000041a1b7981 */ /* 0x000ea8000c1e1500 */
[----:B0-----:R0:W2:Y:S04]  /*19260*/  LDG.E.U16 R3, [R20.64] ;  /* 0x0000000414037981 */ /* 0x0010a8000c1e1500 */
[----:B-1----:R-:W2:Y:S04]  /*19270*/  LDL.64 R22, [R1+0x830] ;  /* 0x0008300001167983 */ /* 0x002ea80000100a00 */
[----:B------:R-:W2:Y:S04]  /*19280*/  LDL.64 R24, [R1+0x828] ;  /* 0x0008280001187983 */ /* 0x000ea80000100a00 */
[----:B0-----:R-:W2:Y:S01]  /*19290*/  LDL.64 R20, [R1+0x838] ;  /* 0x0008380001147983 */ /* 0x001ea20000100a00 */
[----:B---3--:R-:W-:Y:S03]  /*192a0*/  HMMA.16816.F32.BF16 R4, R16, R6, R12 ;  /* 0x000000061004723c */ /* 0x008fe6000004180c */
[----:B------:R-:W3:Y:S01]  /*192b0*/  LDL.LU.64 R14, [R1+0x1d48] ;  /* 0x001d4800010e7983 */ /* 0x000ee20000300a00 */
[----:B------:R-:W3:Y:S11]  /*192c0*/  LDL.LU.64 R12, [R1+0x1d40] ;  /* 0x001d4000010c7983 */ /* 0x000ef60000300a00 */
[----:B------:R-:W-:Y:S08]  /*192d0*/  @!UPT UIADD3 URZ, URZ, URZ, URZ ;  /* 0x0000003f3f3ff290 */ /* 0x000ff0000fffe03f */
[----:B------:R0:W-:Y:S01]  /*192e0*/  STL.64 [R1+0x4f0], R4 ;  /* 0x0004f00401007387 */ /* 0x0001e20000100a00 */
[----:B------:R1:W-:Y:S03]  /*192f0*/  STL.64 [R1+0x4f8], R6 ;  /* 0x0004f80601007387 */ /* 0x0003e60000100a00 */
[----:B0-----:R-:W3:Y:S01]  /*19300*/  LDL.LU.64 R4, [R1+0x1d38] ;  /* 0x001d380001047983 */ /* 0x001ee20000300a00 */
[----:B--2---:R-:W-:Y:S02]  /*19310*/  STL [R1+0x9c], R3 ;  /* 0x00009c0301007387 */ /* 0x004fe40000100800 */
[----:B----4-:R-:W-:Y:S02]  /*19320*/  STL [R1+0xb0], R2 ;  /* 0x0000b00201007387 */ /* 0x010fe40000100800 */
[C---:B------:R-:W-:Y:S01]  /*19330*/  IMAD.WIDE R20, R0.reuse, 0x2, R20 ;  /* 0x0000000200147825 */ /* 0x040fe200078e0214 */
[----:B------:R-:W-:Y:S03]  /*19340*/  STL [R1+0x94], R9 ;  /* 0x0000940901007387 */ /* 0x000fe60000100800 */
[----:B------:R-:W-:-:S04]  /*19350*/  IMAD.WIDE R22, R0, 0x2, R22 ;  /* 0x0000000200167825 */ /* 0x000fc800078e0216 */
[----:B-----5:R0:W-:Y:S02]  /*19360*/  STL [R1+0xa8], R8 ;  /* 0x0000a80801007387 */ /* 0x0201e40000100800 */
[----:B-1----:R-:W2:Y:S01]  /*19370*/  LDL.64 R6, [R1+0x808] ;  /* 0x0008080001067983 */ /* 0x002ea20000100a00 */
[----:B0-----:R-:W4:Y:S01]  /*19380*/  LDL.64 R8, [R1+0x810] ;  /* 0x0008100001087983 */ /* 0x001f220000100a00 */
[----:B---3--:R-:W-:-:S03]  /*19390*/  IMAD.WIDE R2, R0, 0x2, R4 ;  /* 0x0000000200027825 */ /* 0x008fc600078e0204 */
[----:B------:R-:W3:Y:S01]  /*193a0*/  LDL.64 R4, [R1+0x800] ;  /* 0x0008000001047983 */ /* 0x000ee20000100a00 */
[----:B------:R0:W-:Y:S03]  /*193b0*/  STL [R1+0xa0], R27 ;  /* 0x0000a01b01007387 */ /* 0x0001e60000100800 */
[----:B------:R1:W5:Y:S01]  /*193c0*/  LDG.E.U16 R2, [R2.64] ;  /* 0x0000000402027981 */ /* 0x000362000c1e1500 */
[----:B0-----:R-:W-:-:S03]  /*193d0*/  IMAD.WIDE R26, R0, 0x2, R12 ;  /* 0x00000002001a7825 */ /* 0x001fc600078e020c */
[----:B------:R0:W2:Y:S04]  /*193e0*/  LDG.E.U16 R12, [R22.64] ;  /* 0x00000004160c7981 */ /* 0x0000a8000c1e1500 */
[----:B-1----:R1:W2:Y:S01]  /*193f0*/  LDG.E.U16 R3, [R20.64] ;  /* 0x0000000414037981 */ /* 0x0022a2000c1e1500 */
[----:B------:R-:W-:-:S03]  /*19400*/  IMAD.WIDE R24, R0, 0x2, R24 ;  /* 0x0000000200187825 */ /* 0x000fc600078e0218 */
[----:B------:R-:W2:Y:S04]  /*19410*/  LDG.E.U16 R26, [R26.64] ;  /* 0x000000041a1a7981 */ /* 0x000ea8000c1e1500 */
[----:B------:R3:W2:Y:S04]  /*19420*/  LDG.E.U16 R13, [R24.64] ;  /* 0x00000004180d7981 */ /* 0x0006a8000c1e1500 */
[----:B-1----:R-:W2:Y:S01]  /*19430*/  LDL.LU R20, [R1+0xf0] ;  /* 0x0000f00001147983 */ /* 0x002ea20000300800 */
[----:B------:R-:W2:Y:S02]  /*19440*/  LDL.LU R21, [R1+0xf4] ;  /* 0x0000f40001157983 */ /* 0x000ea40000300800 */
[----:B0-----:R-:W2:Y:S02]  /*19450*/  LDL.LU R22, [R1+0xf8] ;  /* 0x0000f80001167983 */ /* 0x001ea40000300800 */
[----:B------:R-:W2:Y:S02]  /*19460*/  LDL.LU R23, [R1+0xfc] ;  /* 0x0000fc0001177983 */ /* 0x000ea40000300800 */
[C---:B---3--:R-:W-:Y:S01]  /*19470*/  IMAD.WIDE R24, R0.reuse, 0x2, R4 ;  /* 0x0000000200187825 */ /* 0x048fe200078e0204 */
[----:B--2---:R-:W-:Y:S01]  /*19480*/  HMMA.16816.F32.BF16 R20, R16, R14, R20 ;  /* 0x0000000e1014723c */ /* 0x004fe20000041814 */
[----:B------:R-:W-:Y:S02]  /*19490*/  STL [R1+0x98], R3 ;  /* 0x0000980301007387 */ /* 0x000fe40000100800 */
[----:B-----5:R0:W-:Y:S02]  /*194a0*/  STL [R1+0x8c], R2 ;  /* 0x00008c0201007387 */ /* 0x0201e40000100800 */
[----:B------:R-:W2:Y:S02]  /*194b0*/  LDL.LU R14, [R1+0x1c8] ;  /* 0x0001c800010e7983 */ /* 0x000ea40000300800 */
[C---:B0-----:R-:W-:Y:S11]  /*194c0*/  IMAD.WIDE R2, R0.reuse, 0x2, R10 ;  /* 0x0000000200027825 */ /* 0x041ff600078e020a */
[----:B------:R-:W-:Y:S05]  /*194d0*/  @!UPT UIADD3 URZ, URZ, URZ, URZ ;  /* 0x0000003f3f3ff290 */ /* 0x000fea000fffe03f */
[----:B------:R4:W-:Y:S01]  /*194e0*/  STL.64 [R1+0x4e0], R20 ;  /* 0x0004e01401007387 */ /* 0x0009e20000100a00 */
[----:B------:R0:W-:Y:S02]  /*194f0*/  STL.64 [R1+0x4e8], R22 ;  /* 0x0004e81601007387 */ /* 0x0001e40000100a00 */
[----:B------:R-:W2:Y:S02]  /*19500*/  LDL.LU R15, [R1+0x1cc] ;  /* 0x0001cc00010f7983 */ /* 0x000ea40000300800 */
[----:B------:R-:W3:Y:S01]  /*19510*/  LDL.64 R10, [R1+0x7f8] ;  /* 0x0007f800010a7983 */ /* 0x000ee20000100a00 */
[----:B------:R-:W5:Y:S01]  /*19520*/  LDL.LU R4, [R1+0xc0] ;  /* 0x0000c00001047983 */ /* 0x000f620000300800 */
[----:B------:R-:W5:Y:S02]  /*19530*/  LDL.LU R5, [R1+0xc4] ;  /* 0x0000c40001057983 */ /* 0x000f640000300800 */
[----:B----4-:R-:W-:-:S04]  /*19540*/  IMAD.WIDE R20, R0, 0x2, R8 ;  /* 0x0000000200147825 */ /* 0x010fc800078e0208 */
[----:B0-----:R-:W-:-:S04]  /*19550*/  IMAD.WIDE R22, R0, 0x2, R6 ;  /* 0x0000000200167825 */ /* 0x001fc800078e0206 */
[----:B------:R-:W-:Y:S01]  /*19560*/  IMAD.MOV.U32 R6, RZ, RZ, R29 ;  /* 0x000000ffff067224 */ /* 0x000fe200078e001d */
[----:B------:R-:W-:Y:S01]  /*19570*/  MOV R7, R28 ;  /* 0x0000001c00077202 */ /* 0x000fe20000000f00 */
[----:B------:R-:W4:Y:S04]  /*19580*/  LDL.64 R8, [R1+0x7e0] ;  /* 0x0007e00001087983 */ /* 0x000f280000100a00 */
[----:B------:R-:W2:Y:S01]  /*19590*/  LDL.64 R28, [R1+0x7e8] ;  /* 0x0007e800011c7983 */ /* 0x000ea20000100a00 */
[----:B------:R-:W-:Y:S02]  /*195a0*/  STL [R1+0x84], R12 ;  /* 0x0000840c01007387 */ /* 0x000fe40000100800 */
[----:B------:R0:W-:Y:S02]  /*195b0*/  STL [R1+0x90], R13 ;  /* 0x0000900d01007387 */ /* 0x0001e40000100800 */
[----:B0-----:R-:W2:Y:S01]  /*195c0*/  LDL.64 R12, [R1+0x7d8] ;  /* 0x0007d800010c7983 */ /* 0x001ea20000100a00 */
[----:B------:R-:W-:Y:S03]  /*195d0*/  STL.64 [R1+0x1d30], R6 ;  /* 0x001d300601007387 */ /* 0x000fe60000100a00 */
[----:B-----5:R0:W-:Y:S04]  /*195e0*/  STL.64 [R1+0x1d28], R4 ;  /* 0x001d280401007387 */ /* 0x0201e80000100a00 */
[----:B0-----:R-:W5:Y:S01]  /*195f0*/  LDL.LU R4, [R1+0xd0] ;  /* 0x0000d00001047983 */ /* 0x001f620000300800 */
[----:B------:R-:W5:Y:S02]  /*19600*/  LDL.LU R5, [R1+0xd4] ;  /* 0x0000d40001057983 */ /* 0x000f640000300800 */
[----:B------:R-:W5:Y:S02]  /*19610*/  LDL.LU R6, [R1+0xd8] ;  /* 0x0000d80001067983 */ /* 0x000f640000300800 */
[----:B------:R-:W5:Y:S01]  /*19620*/  LDL.LU R7, [R1+0xdc] ;  /* 0x0000dc0001077983 */ /* 0x000f620000300800 */
[----:B------:R3:W-:Y:S02]  /*19630*/  STL [R1+0x7c], R26 ;  /* 0x00007c1a01007387 */ /* 0x0007e40000100800 */
[----:B---3--:R-:W-:-:S02]  /*19640*/  IMAD.WIDE R26, R0, 0x2, R10 ;  /* 0x00000002001a7825 */ /* 0x008fc400078e020a */
[----:B------:R0:W3:Y:S04]  /*19650*/  LDG.E.U16 R10, [R2.64] ;  /* 0x00000004020a7981 */ /* 0x0000e8000c1e1500 */
[----:B------:R1:W2:Y:S04]  /*19660*/  LDG.E.U16 R11, [R20.64] ;  /* 0x00000004140b7981 */ /* 0x0002a8000c1e1500 */
[----:B0-----:R-:W2:Y:S04]  /*19670*/  LDL.64 R2, [R1+0x7f0] ;  /* 0x0007f00001027983 */ /* 0x001ea80000100a00 */
[----:B-1----:R0:W2:Y:S04]  /*19680*/  LDG.E.U16 R21, [R22.64] ;  /* 0x0000000416157981 */ /* 0x0020a8000c1e1500 */
[----:B------:R1:W4:Y:S04]  /*19690*/  LDG.E.U16 R20, [R24.64] ;  /* 0x0000000418147981 */ /* 0x000328000c1e1500 */
[----:B0-----:R-:W4:Y:S01]  /*196a0*/  LDL.LU R22, [R1+0x1a8] ;  /* 0x0001a80001167983 */ /* 0x001f220000300800 */
[----:B------:R-:W4:Y:S03]  /*196b0*/  LDL.LU R23, [R1+0x1ac] ;  /* 0x0001ac0001177983 */ /* 0x000f260000300800 */
[----:B---3--:R0:W-:Y:S04]  /*196c0*/  STL [R1+0x88], R10 ;  /* 0x0000880a01007387 */ /* 0x0081e80000100800 */
[----:B0-----:R-:W3:Y:S01]  /*196d0*/  LDL.LU R10, [R1+0x1b8] ;  /* 0x0001b800010a7983 */ /* 0x001ee20000300800 */
[----:B--2---:R0:W-:Y:S03]  /*196e0*/  STL [R1+0x74], R11 ;  /* 0x0000740b01007387 */ /* 0x0041e60000100800 */
[----:B0-----:R-:W3:Y:S01]  /*196f0*/  LDL.LU R11, [R1+0x1bc] ;  /* 0x0001bc00010b7983 */ /* 0x001ee20000300800 */
[----:B------:R0:W-:Y:S02]  /*19700*/  STL [R1+0x80], R21 ;  /* 0x0000801501007387 */ /* 0x0001e40000100800 */
[----:B-1----:R-:W4:Y:S02]  /*19710*/  LDL.LU R24, [R1+0xe0] ;  /* 0x0000e00001187983 */ /* 0x002f240000300800 */
[----:B------:R-:W4:Y:S01]  /*19720*/  LDL.LU R25, [R1+0xe4] ;  /* 0x0000e40001197983 */ /* 0x000f220000300800 */
[----:B0-----:R0:W2:Y:S04]  /*19730*/  LDG.E.U16 R21, [R26.64] ;  /* 0x000000041a157981 */ /* 0x0010a8000c1e1500 */
[----:B0-----:R-:W4:Y:S01]  /*19740*/  LDL.LU R26, [R1+0xe8] ;  /* 0x0000e800011a7983 */ /* 0x001f220000300800 */
[----:B------:R-:W4:Y:S02]  /*19750*/  LDL.LU R27, [R1+0xec] ;  /* 0x0000ec00011b7983 */ /* 0x000f240000300800 */
[C---:B------:R-:W-:Y:S01]  /*19760*/  IMAD.WIDE R2, R0.reuse, 0x2, R2 ;  /* 0x0000000200027825 */ /* 0x040fe200078e0202 */
[----:B----4-:R-:W-:Y:S01]  /*19770*/  HMMA.16816.F32.BF16 R24, R16, R22, R24 ;  /* 0x000000161018723c */ /* 0x010fe20000041818 */
[----:B--2---:R-:W-:Y:S02]  /*19780*/  STL [R1+0x78], R21 ;  /* 0x0000781501007387 */ /* 0x004fe40000100800 */
[----:B------:R-:W-:Y:S11]  /*19790*/  STL [R1+0x6c], R20 ;  /* 0x00006c1401007387 */ /* 0x000ff60000100800 */
[----:B------:R-:W-:Y:S09]  /*197a0*/  @!UPT UIADD3 URZ, URZ, URZ, URZ ;  /* 0x0000003f3f3ff290 */ /* 0x000ff2000fffe03f */
[----:B------:R0:W-:Y:S02]  /*197b0*/  STL.64 [R1+0x510], R24 ;  /* 0x0005101801007387 */ /* 0x0001e40000100a00 */
[C---:B0-----:R-:W-:Y:S02]  /*197c0*/  IMAD.WIDE R24, R0.reuse, 0x2, R12 ;  /* 0x0000000200187825 */ /* 0x041fe400078e020c */
[----:B------:R0:W2:Y:S04]  /*197d0*/  LDG.E.U16 R13, [R2.64] ;  /* 0x00000004020d7981 */ /* 0x0000a8000c1e1500 */
[----:B------:R1:W-:Y:S01]  /*197e0*/  STL.64 [R1+0x518], R26 ;  /* 0x0005181a01007387 */ /* 0x0003e20000100a00 */
[----:B------:R-:W-:-:S04]  /*197f0*/  IMAD.WIDE R20, R0, 0x2, R28 ;  /* 0x0000000200147825 */ /* 0x000fc800078e021c */
[----:B------:R-:W-:-:S04]  /*19800*/  IMAD.WIDE R22, R0, 0x2, R8 ;  /* 0x0000000200167825 */ /* 0x000fc800078e0208 */
[----:B------:R-:W4:Y:S01]  /*19810*/  LDL.64 R28, [R1+0x7b8] ;  /* 0x0007b800011c7983 */ /* 0x000f220000100a00 */
[----:B------:R-:W3:Y:S04]  /*19820*/  LDL.64 R8, [R1+0x7a8] ;  /* 0x0007a80001087983 */ /* 0x000ee80000100a00 */
[----:B------:R5:W3:Y:S04]  /*19830*/  LDG.E.U16 R12, [R20.64] ;  /* 0x00000004140c7981 */ /* 0x000ae8000c1e1500 */
[----:B------:R-:W3:Y:S04]  /*19840*/  LDG.E.U16 R25, [R24.64] ;  /* 0x0000000418197981 */ /* 0x000ee8000c1e1500 */
[----:B0-----:R-:W3:Y:S04]  /*19850*/  LDL.64 R2, [R1+0x7d0] ;  /* 0x0007d00001027983 */ /* 0x001ee80000100a00 */
[----:B-1----:R-:W4:Y:S04]  /*19860*/  LDL.64 R26, [R1+0x7b0] ;  /* 0x0007b000011a7983 */ /* 0x002f280000100a00 */
[----:B-----5:R-:W5:Y:S04]  /*19870*/  LDL.64 R20, [R1+0x7c8] ;  /* 0x0007c80001147983 */ /* 0x020f680000100a00 */
[----:B--2---:R0:W-:Y:S04]  /*19880*/  STL [R1+0x64], R13 ;  /* 0x0000640d01007387 */ /* 0x0041e80000100800 */
[----:B0-----:R0:W2:Y:S01]  /*19890*/  LDG.E.U16 R13, [R22.64] ;  /* 0x00000004160d7981 */ /* 0x0010a2000c1e1500 */
[----:B---3--:R-:W-:-:S06]  /*198a0*/  IMAD.WIDE R2, R0, 0x2, R2 ;  /* 0x0000000200027825 */ /* 0x008fcc00078e0202 */
[----:B------:R1:W3:Y:S04]  /*198b0*/  LDG.E.U16 R3, [R2.64] ;  /* 0x0000000402037981 */ /* 0x0002e8000c1e1500 */
[----:B0-----:R-:W3:Y:S01]  /*198c0*/  LDL.64 R22, [R1+0x7c0] ;  /* 0x0007c00001167983 */ /* 0x001ee20000100a00 */
[----:B-----5:R-:W-:-:S05]  /*198d0*/  IMAD.WIDE R20, R0, 0x2, R20 ;  /* 0x0000000200147825 */ /* 0x020fca00078e0214 */
[----:B-1----:R0:W5:Y:S04]  /*198e0*/  LDG.E.U16 R2, [R20.64] ;  /* 0x0000000414027981 */ /* 0x002168000c1e1500 */
[----:B--2---:R-:W-:Y:S01]  /*198f0*/  STL [R1+0x5c], R13 ;  /* 0x00005c0d01007387 */ /* 0x004fe20000100800 */
[----:B------:R1:W-:Y:S02]  /*19900*/  STL [R1+0x70], R12 ;  /* 0x0000700c01007387 */ /* 0x0003e40000100800 */
[C---:B-1----:R-:W-:Y:S01]  /*19910*/  HMMA.16816.F32.BF16 R12, R16.reuse, R14, R4 ;  /* 0x0000000e100c723c */ /* 0x042fe20000041804 */
[----:B------:R-:W0:Y:S01]  /*19920*/  LDL.LU.64 R6, [R1+0x1d30] ;  /* 0x001d300001067983 */ /* 0x000e220000300a00 */
[----:B------:R-:W0:Y:S02]  /*19930*/  LDL.LU.64 R4, [R1+0x1d28] ;  /* 0x001d280001047983 */ /* 0x000e240000300a00 */
[C---:B---3--:R-:W-:Y:S11]  /*19940*/  IMAD.WIDE R22, R0.reuse, 0x2, R22 ;  /* 0x0000000200167825 */ /* 0x048ff600078e0216 */
[----:B------:R-:W-:Y:S08]  /*19950*/  @!UPT UIADD3 URZ, URZ, URZ, URZ ;  /* 0x0000003f3f3ff290 */ /* 0x000ff0000fffe03f */
[----:B------:R-:W-:Y:S01]  /*19960*/  STL.64 [R1+0x500], R12 ;  /* 0x0005000c01007387 */ /* 0x000fe20000100a00 */
[----:B------:R1:W-:Y:S03]  /*19970*/  STL.64 [R1+0x508], R14 ;  /* 0x0005080e01007387 */ /* 0x0003e60000100a00 */
[----:B-1----:R-:W2:Y:S01]  /*19980*/  LDL.LU.64 R14, [R1+0x1d20] ;  /* 0x001d2000010e7983 */ /* 0x002ea20000300a00 */
[----:B------:R-:W3:Y:S02]  /*19990*/  LDL.LU.64 R12, [R1+0x1d18] ;  /* 0x001d1800010c7983 */ /* 0x000ee40000300a00 */
[----:B------:R1:W-:Y:S02]  /*199a0*/  STL [R1+0x68], R25 ;  /* 0x0000681901007387 */ /* 0x0003e40000100800 */
[----:B-1----:R-:W2:Y:S01]  /*199b0*/  LDL.64 R24, [R1+0x788] ;  /* 0x0007880001187983 */ /* 0x002ea20000100a00 */
[----:B------:R1:W-:Y:S03]  /*199c0*/  STL [R1+0x54], R3 ;  /* 0x0000540301007387 */ /* 0x0003e60000100800 */
[----:B-1----:R1:W2:Y:S04]  /*199d0*/  LDG.E.U16 R3, [R22.64] ;  /* 0x0000000416037981 */ /* 0x0022a8000c1e1500 */
[----:B-1----:R-:W0:Y:S01]  /*199e0*/  LDL.LU R22, [R1+0x1d8] ;  /* 0x0001d80001167983 */ /* 0x002e220000300800 */
[----:B------:R-:W0:Y:S02]  /*199f0*/  LDL.LU R23, [R1+0x1dc] ;  /* 0x0001dc0001177983 */ /* 0x000e240000300800 */
[----:B0-----:R-:W-:Y:S01]  /*19a00*/  HMMA.16816.F32.BF16 R20, R16, R22, R4 ;  /* 0x000000161014723c */ /* 0x001fe20000041804 */
[----:B------:R-:W3:Y:S01]  /*19a10*/  LDL.LU.64 R6, [R1+0x1d10] ;  /* 0x001d100001067983 */ /* 0x000ee20000300a00 */
[----:B------:R-:W3:Y:S02]  /*19a20*/  LDL.LU.64 R4, [R1+0x1d08] ;  /* 0x001d080001047983 */ /* 0x000ee40000300a00 */
[----:B--2---:R-:W-:Y:S02]  /*19a30*/  STL [R1+0x4c], R3 ;  /* 0x00004c0301007387 */ /* 0x004fe40000100800 */
[----:B-----5:R4:W-:Y:S02]  /*19a40*/  STL [R1+0x60], R2 ;  /* 0x0000600201007387 */ /* 0x0209e40000100800 */
[C---:B----4-:R-:W-:Y:S11]  /*19a50*/  IMAD.WIDE R2, R0.reuse, 0x2, R28 ;  /* 0x0000000200027825 */ /* 0x050ff600078e021c */
[----:B------:R-:W-:Y:S04]  /*19a60*/  @!UPT UIADD3 URZ, URZ, URZ, URZ ;  /* 0x0000003f3f3ff290 */ /* 0x000fe8000fffe03f */
[----:B------:R-:W-:Y:S01]  /*19a70*/  STL.64 [R1+0x530], R20 ;  /* 0x0005301401007387 */ /* 0x000fe20000100a00 */
[----:B------:R0:W-:Y:S02]  /*19a80*/  STL.64 [R1+0x538], R22 ;  /* 0x0005381601007387 */ /* 0x0001e40000100a00 */
[----:B------:R-:W2:Y:S02]  /*19a90*/  LDL.64 R28, [R1+0x778] ;  /* 0x00077800011c7983 */ /* 0x000ea40000100a00 */
[C---:B0-----:R-:W-:Y:S02]  /*19aa0*/  IMAD.WIDE R22, R0.reuse, 0x2, R8 ;  /* 0x0000000200167825 */ /* 0x041fe400078e0208 */
[----:B------:R0:W4:Y:S02]  /*19ab0*/  LDG.E.U16 R9, [R2.64] ;  /* 0x0000000402097981 */ /* 0x000124000c1e1500 */
[----:B------:R-:W-:-:S04]  /*19ac0*/  IMAD.WIDE R20, R0, 0x2, R26 ;  /* 0x0000000200147825 */ /* 0x000fc800078e021a */
[----:B------:R-:W5:Y:S01]  /*19ad0*/  LDL.64 R26, [R1+0x770] ;  /* 0x00077000011a7983 */ /* 0x000f620000100a00 */
[----:B------:R1:W2:Y:S04]  /*19ae0*/  LDG.E.U16 R8, [R20.64] ;  /* 0x0000000414087981 */ /* 0x0002a8000c1e1500 */
[----:B0-----:R-:W2:Y:S04]  /*19af0*/  LDL.64 R2, [R1+0x7a0] ;  /* 0x0007a00001027983 */ /* 0x001ea80000100a00 */
[----:B-1----:R-:W2:Y:S04]  /*19b00*/  LDL.64 R20, [R1+0x790] ;  /* 0x0007900001147983 */ /* 0x002ea80000100a00 */
[----:B----4-:R0:W-:Y:S04]  /*19b10*/  STL [R1+0x58], R9 ;  /* 0x0000580901007387 */ /* 0x0101e80000100800 */
[----:B0-----:R0:W4:Y:S01]  /*19b20*/  LDG.E.U16 R9, [R22.64] ;  /* 0x0000000416097981 */ /* 0x001122000c1e1500 */
[----:B---3--:R-:W-:Y:S03]  /*19b30*/  HMMA.16816.F32.BF16 R16, R16, R10, R4 ;  /* 0x0000000a1010723c */ /* 0x008fe60000041804 */
[----:B0-----:R-:W3:Y:S01]  /*19b40*/  LDL.64 R22, [R1+0x780] ;  /* 0x0007800001167983 */ /* 0x001ee20000100a00 */
[----:B------:R-:W3:Y:S03]  /*19b50*/  LDL.LU.64 R10, [R1+0x1d00] ;  /* 0x001d0000010a7983 */ /* 0x000ee60000300a00 */
[----:B----4-:R-:W-:Y:S01]  /*19b60*/  STL [R1+0x50], R9 ;  /* 0x0000500901007387 */ /* 0x010fe20000100800 */
[----:B--2---:R0:W-:Y:S03]  /*19b70*/  STL [R1+0x48], R8 ;  /* 0x0000480801007387 */ /* 0x0041e60000100800 */
[----:B0-----:R-:W2:Y:S01]  /*19b80*/  LDL.LU.64 R8, [R1+0x1cf8] ;  /* 0x001cf80001087983 */ /* 0x001ea20000300a00 */
[----:B------:R-:W4:Y:S02]  /*19b90*/  LDL.64 R6, [R1+0x798] ;  /* 0x0007980001067983 */ /* 0x000f240000100a00 */
[----:B------:R-:W-:-:S09]  /*19ba0*/  IMAD.WIDE R2, R0, 0x2, R2 ;  /* 0x0000000200027825 */ /* 0x000fd200078e0202 */
[----:B------:R0:W-:Y:S01]  /*19bb0*/  STL.64 [R1+0x520], R16 ;  /* 0x0005201001007387 */ /* 0x0001e20000100a00 */
[----:B------:R-:W2:Y:S01]  /*19bc0*/  LDG.E.U16 R3, [R2.64] ;  /* 0x0000000402037981 */ /* 0x000ea2000c1e1500 */
[----:B0-----:R-:W-:-:S04]  /*19bd0*/  IMAD.WIDE R16, R0, 0x2, R24 ;  /* 0x0000000200107825 */ /* 0x001fc800078e0218 */
[----:B----4-:R-:W-:-:S04]  /*19be0*/  IMAD.WIDE R4, R0, 0x2, R6 ;  /* 0x0000000200047825 */ /* 0x010fc800078e0206 */
[C---:B------:R-:W-:Y:S02]  /*19bf0*/  IMAD.WIDE R6, R0.reuse, 0x2, R20 ;  /* 0x0000000200067825 */ /* 0x040fe400078e0214 */
[----:B------:R-:W4:Y:S04]  /*19c00*/  LDG.E.U16 R5, [R4.64] ;  /* 0x0000000404057981 */ /* 0x000f28000c1e1500 */
[----:B------:R0:W5:Y:S04]  /*19c10*/  LDG.E.U16 R6, [R6.64] ;  /* 0x0000000406067981 */ /* 0x000168000c1e1500 */
[----:B0-----:R0:W5:Y:S04]  /*19c20*/  LDG.E.U16 R7, [R16.64] ;  /* 0x0000000410077981 */ /* 0x001168000c1e1500 */
[----:B------:R1:W-:Y:S01]  /*19c30*/  STL.64 [R1+0x528], R18 ;  /* 0x0005281201007387 */ /* 0x0003e20000100a00 */
[----:B------:R-:W5:Y:S02]  /*19c40*/  LDL.64 R24, [R1+0x760] ;  /* 0x0007600001187983 */ /* 0x000f640000100a00 */
[----:B------:R-:W5:Y:S01]  /*19c50*/  LDL.64 R20, [R1+0x758] ;  /* 0x0007580001147983 */ /* 0x000f620000100a00 */
[----:B-1----:R-:W5:Y:S01]  /*19c60*/  LDL.64 R18, [R1+0x768] ;  /* 0x0007680001127983 */ /* 0x002f620000100a00 */
[----:B--2---:R3:W-:Y:S02]  /*19c70*/  STL [R1+0x34], R3 ;  /* 0x0000340301007387 */ /* 0x0047e40000100800 */
[----:B0-----:R-:W2:Y:S02]  /*19c80*/  LDL.64 R16, [R1+0x750] ;  /* 0x0007500001107983 */ /* 0x001ea40000100a00 */
[----:B---3--:R-:W-:-:S05]  /*19c90*/  IMAD.WIDE R2, R0, 0x2, R22 ;  /* 0x0000000200027825 */ /* 0x008fca00078e0216 */
[----:B------:R0:W3:Y:S04]  /*19ca0*/  LDG.E.U16 R23, [R2.64] ;  /* 0x0000000402177981 */ /* 0x0000e8000c1e1500 */
[----:B----4-:R1:W-:Y:S02]  /*19cb0*/  STL [R1+0x44], R5 ;  /* 0x0000440501007387 */ /* 0x0103e40000100800 */
[C---:B-1----:R-:W-:Y:S02]  /*19cc0*/  IMAD.WIDE R4, R0.reuse, 0x2, R28 ;  /* 0x0000000200047825 */ /* 0x042fe400078e021c */
[----:B-----5:R-:W-:Y:S02]  /*19cd0*/  STL [R1+0x40], R7 ;  /* 0x0000400701007387 */ /* 0x020fe40000100800 */
[----:B------:R1:W-:Y:S02]  /*19ce0*/  STL [R1+0x2c], R6 ;  /* 0x00002c0601007387 */ /* 0x0003e40000100800 */
[----:B------:R-:W4:Y:S01]  /*19cf0*/  LDL.64 R28, [R1+0x740] ;  /* 0x00074000011c7983 */ /* 0x000f220000100a00 */
[----:B------:R-:W5:Y:S01]  /*19d00*/  LDG.E.U16 R5, [R4.64] ;  /* 0x0000000404057981 */ /* 0x000f62000c1e1500 */
[----:B-1----:R-:W-:-:S04]  /*19d10*/  IMAD.WIDE R6, R0, 0x2, R26 ;  /* 0x0000000200067825 */ /* 0x002fc800078e021a */
[C---:B0-----:R-:W-:Y:S01]  /*19d20*/  IMAD.WIDE R2, R0.reuse, 0x2, R18 ;  /* 0x0000000200027825 */ /* 0x041fe200078e0212 */
[----:B------:R-:W2:Y:S04]  /*19d30*/  LDL.64 R26, [R1+0x738] ;  /* 0x00073800011a7983 */ /* 0x000ea80000100a00 */
[----:B------:R-:W2:Y:S04]  /*19d40*/  LDG.E.U16 R7, [R6.64] ;  /* 0x0000000406077981 */ /* 0x000ea8000c1e1500 */
[----:B---3--:R0:W-:Y:S01]  /*19d50*/  STL [R1+0x24], R23 ;  /* 0x0000241701007387 */ /* 0x0081e20000100800 */
[----:B------:R-:W3:Y:S03]  /*19d60*/  LDL.64 R18, [R1+0x728] ;  /* 0x0007280001127983 */ /* 0x000ee60000100a00 */
[----:B0-----:R-:W3:Y:S04]  /*19d70*/  LDL.64 R22, [R1+0x730] ;  /* 0x0007300001167983 */ /* 0x001ee80000100a00 */
[----:B-----5:R0:W-:Y:S02]  /*19d80*/  STL [R1+0x3c], R5 ;  /* 0x00003c0501007387 */ /* 0x0201e40000100800 */
[----:B0-----:R-:W-:-:S02]  /*19d90*/  IMAD.WIDE R4, R0, 0x2, R24 ;  /* 0x0000000200047825 */ /* 0x001fc400078e0218 */
[----:B--2---:R0:W-:Y:S02]  /*19da0*/  STL [R1+0x1c], R7 ;  /* 0x00001c0701007387 */ /* 0x0041e40000100800 */
[----:B------:R-:W2:Y:S02]  /*19db0*/  LDL.64 R24, [R1+0x720] ;  /* 0x0007200001187983 */ /* 0x000ea40000100a00 */
[C---:B0-----:R-:W-:Y:S02]  /*19dc0*/  IMAD.WIDE R6, R0.reuse, 0x2, R20 ;  /* 0x0000000200067825 */ /* 0x041fe400078e0214 */
[----:B------:R0:W5:Y:S04]  /*19dd0*/  LDG.E.U16 R21, [R4.64] ;  /* 0x0000000404157981 */ /* 0x000168000c1e1500 */
[----:B------:R1:W2:Y:S04]  /*19de0*/  LDG.E.U16 R20, [R2.64] ;  /* 0x0000000402147981 */ /* 0x0002a8000c1e1500 */
[----:B------:R-:W3:Y:S04]  /*19df0*/  LDG.E.U16 R7, [R6.64] ;  /* 0x0000000406077981 */ /* 0x000ee8000c1e1500 */
[----:B0-----:R-:W3:Y:S01]  /*19e00*/  LDL.64 R4, [R1+0x748] ;  /* 0x0007480001047983 */ /* 0x001ee20000100a00 */
[----:B-1----:R-:W-:-:S06]  /*19e10*/  IMAD.WIDE R2, R0, 0x2, R16 ;  /* 0x0000000200027825 */ /* 0x002fcc00078e0210 */
[----:B------:R-:W4:Y:S04]  /*19e20*/  LDG.E.U16 R3, [R2.64] ;  /* 0x0000000402037981 */ /* 0x000f28000c1e1500 */
[----:B-----5:R-:W-:Y:S01]  /*19e30*/  STL [R1+0x14], R21 ;  /* 0x0000141501007387 */ /* 0x020fe20000100800 */
[----:B--2---:R0:W-:Y:S02]  /*19e40*/  STL [R1+0x38], R20 ;  /* 0x0000381401007387 */ /* 0x0041e40000100800 */
[----:B------:R-:W2:Y:S02]  /*19e50*/  LDL.64 R16, [R1+0x710] ;  /* 0x0007100001107983 */ /* 0x000ea40000100a00 */
[C---:B---3--:R-:W-:Y:S01]  /*19e60*/  IMAD.WIDE R4, R0.reuse, 0x2, R4 ;  /* 0x0000000200047825 */ /* 0x048fe200078e0204 */
[----:B0-----:R-:W3:Y:S03]  /*19e70*/  LDL.64 R20, [R1+0x718] ;  /* 0x0007180001147983 */ /* 0x001ee60000100a00 */
[----:B------:R4:W-:Y:S02]  /*19e80*/  STL [R1+0x30], R7 ;  /* 0x0000300701007387 */ /* 0x0009e40000100800 */
[----:B----4-:R-:W-:-:S02]  /*19e90*/  IMAD.WIDE R6, R0, 0x2, R28 ;  /* 0x0000000200067825 */ /* 0x010fc400078e021c */
[----:B------:R0:W4:Y:S04]  /*19ea0*/  LDG.E.U16 R29, [R4.64] ;  /* 0x00000004041d7981 */ /* 0x000128000c1e1500 */
[----:B------:R1:W5:Y:S04]  /*19eb0*/  LDG.E.U16 R28, [R6.64] ;  /* 0x00000004061c7981 */ /* 0x000368000c1e1500 */
[----:B------:R1:W-:Y:S01]  /*19ec0*/  STL [R1+0xc], R3 ;  /* 0x00000c0301007387 */ /* 0x0003e20000100800 */
[----:B0-----:R-:W-:-:S04]  /*19ed0*/  IMAD.WIDE R4, R0, 0x2, R22 ;  /* 0x0000000200047825 */ /* 0x001fc800078e0216 */
[----:B-1----:R-:W-:-:S04]  /*19ee0*/  IMAD.WIDE R6, R0, 0x2, R18 ;  /* 0x0000000200067825 */ /* 0x002fc800078e0212 */
[C---:B------:R-:W-:Y:S01]  /*19ef0*/  IMAD.WIDE R2, R0.reuse, 0x2, R26 ;  /* 0x0000000200027825 */ /* 0x040fe200078e021a */
[----:B------:R-:W3:Y:S04]  /*19f00*/  LDL.64 R22, [R1+0x700] ;  /* 0x0007000001167983 */ /* 0x000ee80000100a00 */
[----:B------:R-:W3:Y:S04]  /*19f10*/  LDL.64 R18, [R1+0x6f8] ;  /* 0x0006f80001127983 */ /* 0x000ee80000100a00 */
[----:B------:R0:W3:Y:S04]  /*19f20*/  LDG.E.U16 R27, [R2.64] ;  /* 0x00000004021b7981 */ /* 0x0000e8000c1e1500 */
[----:B------:R2:W3:Y:S04]  /*19f30*/  LDG.E.U16 R26, [R6.64] ;  /* 0x00000004061a7981 */ /* 0x0004e8000c1e1500 */
[----:B----4-:R1:W-:Y:S04]  /*19f40*/  STL [R1+0x28], R29 ;  /* 0x0000281d01007387 */ /* 0x0103e80000100800 */
[----:B-1----:R3:W4:Y:S01]  /*19f50*/  LDG.E.U16 R29, [R4.64] ;  /* 0x00000004041d7981 */ /* 0x002722000c1e1500 */
[----:B0-----:R-:W-:-:S04]  /*19f60*/  IMAD.WIDE R2, R0, 0x2, R24 ;  /* 0x0000000200027825 */ /* 0x001fc800078e0218 */
[----:B--2---:R-:W-:-:S05]  /*19f70*/  IMAD.WIDE R6, R0, 0x2, R16 ;  /* 0x0000000200067825 */ /* 0x004fca00078e0210 */
[----:B------:R-:W2:Y:S01]  /*19f80*/  LDG.E.U16 R25, [R6.64] ;  /* 0x0000000406197981 */ /* 0x000ea2000c1e1500 */
[----:B---3--:R-:W-:-:S05]  /*19f90*/  IMAD.WIDE R4, R0, 0x2, R20 ;  /* 0x0000000200047825 */ /* 0x008fca00078e0214 */
[----:B------:R0:W3:Y:S04]  /*19fa0*/  LDG.E.U16 R24, [R4.64] ;  /* 0x0000000404187981 */ /* 0x0000e8000c1e1500 */
[----:B----4-:R-:W-:Y:S01]  /*19fb0*/  STL [R1+0x1cb8], R29 ;  /* 0x001cb81d01007387 */ /* 0x010fe20000100800 */
[----:B-----5:R1:W-:Y:S02]  /*19fc0*/  STL [R1+0x4], R28 ;  /* 0x0000041c01007387 */ /* 0x0203e40000100800 */
[----:B------:R-:W4:Y:S02]  /*19fd0*/  LDL.64 R20, [R1+0x6e8] ;  /* 0x0006e80001147983 */ /* 0x000f240000100a00 */
[----:B------:R-:W5:Y:S01]  /*19fe0*/  LDL.64 R16, [R1+0x6e0] ;  /* 0x0006e00001107983 */ /* 0x000f620000100a00 */
[----:B-1----:R-:W2:Y:S01]  /*19ff0*/  LDL.64 R28, [R1+0x6f0] ;  /* 0x0006f000011c7983 */ /* 0x002ea20000100a00 */
[----:B------:R1:W-:Y:S03]  /*1a000*/  STL [R1+0x20], R27 ;  /* 0x0000201b01007387 */ /* 0x0003e60000100800 */
[----:B-1----:R1:W2:Y:S04]  /*1a010*/  LDG.E.U16 R27, [R2.64] ;  /* 0x00000004021b7981 */ /* 0x0022a8000c1e1500 */
[----:B-1----:R-:W3:Y:S01]  /*1a020*/  LDL.64 R2, [R1+0x708] ;  /* 0x0007080001027983 */ /* 0x002ee20000100a00 */
[----:B0-----:R-:W-:-:S05]  /*1a030*/  IMAD.WIDE R4, R0, 0x2, R22 ;  /* 0x0000000200047825 */ /* 0x001fca00078e0216 */
[----:B------:R4:W4:Y:S04]  /*1a040*/  LDG.E.U16 R23, [R4.64] ;  /* 0x0000000404177981 */ /* 0x000928000c1e1500 */
[----:B--2---:R-:W-:Y:S01]  /*1a050*/  STL [R1+0x1cbc], R27 ;  /* 0x001cbc1b01007387 */ /* 0x004fe20000100800 */
[----:B------:R-:W-:Y:S02]  /*1a060*/  STL [R1+0x1cc0], R25 ;  /* 0x001cc01901007387 */ /* 0x000fe40000100800 */
[----:B------:R0:W-:Y:S02]  /*1a070*/  STL [R1+0x18], R26 ;  /* 0x0000181a01007387 */ /* 0x0001e40000100800 */
[C---:B---3--:R-:W-:Y:S01]  /*1a080*/  IMAD.WIDE R2, R0.reuse, 0x2, R2 ;  /* 0x0000000200027825 */ /* 0x048fe200078e0202 */
[----:B0-----:R-:W2:Y:S04]  /*1a090*/  LDL.64 R26, [R1+0x6d8] ;  /* 0x0006d800011a7983 */ /* 0x001ea80000100a00 */
[----:B------:R0:W3:Y:S01]  /*1a0a0*/  LDG.E.U16 R22, [R2.64] ;  /* 0x0000000402167981 */ /* 0x0000e2000c1e1500 */
[----:B------:R-:W-:-:S04]  /*1a0b0*/  IMAD.WIDE R6, R0, 0x2, R18 ;  /* 0x0000000200067825 */ /* 0x000fc800078e0212 */
[----:B------:R1:W-:Y:S02]  /*1a0c0*/  STL [R1+0x10], R24 ;  /* 0x0000101801007387 */ /* 0x0003e40000100800 */
[----:B------:R-:W2:Y:S02]  /*1a0d0*/  LDL.64 R18, [R1+0x6c8] ;  /* 0x0006c80001127983 */ /* 0x000ea40000100a00 */
[----:B----4-:R-:W-:-:S04]  /*1a0e0*/  IMAD.WIDE R4, R0, 0x2, R20 ;  /* 0x0000000200047825 */ /* 0x010fc800078e0214 */
[C---:B0-----:R-:W-:Y:S01]  /*1a0f0*/  IMAD.WIDE R2, R0.reuse, 0x2, R28 ;  /* 0x0000000200027825 */ /* 0x041fe200078e021c */
[----:B-1----:R-:W4:Y:S03]  /*1a100*/  LDL.64 R24, [R1+0x6d0] ;  /* 0x0006d00001187983 */ /* 0x002f260000100a00 */
[----:B------:R0:W-:Y:S01]  /*1a110*/  STL [R1+0x1cc4], R23 ;  /* 0x001cc41701007387 */ /* 0x0001e20000100800 */
[----:B------:R-:W2:Y:S04]  /*1a120*/  LDG.E.U16 R28, [R4.64] ;  /* 0x00000004041c7981 */ /* 0x000ea8000c1e1500 */
[----:B0-----:R5:W4:Y:S02]  /*1a130*/  LDG.E.U16 R23, [R6.64] ;  /* 0x0000000406177981 */ /* 0x001b24000c1e1500 */
[----:B-----5:R-:W-:-:S02]  /*1a140*/  IMAD.WIDE R6, R0, 0x2, R16 ;  /* 0x0000000200067825 */ /* 0x020fc400078e0210 */
[----:B------:R-:W5:Y:S04]  /*1a150*/  LDL.64 R16, [R1+0x6a0] ;  /* 0x0006a00001107983 */ /* 0x000f680000100a00 */
[----:B------:R-:W4:Y:S04]  /*1a160*/  LDG.E.U16 R20, [R6.64] ;  /* 0x0000000406147981 */ /* 0x000f28000c1e1500 */
[----:B---3--:R0:W-:Y:S04]  /*1a170*/  STL [R1+0x8], R22 ;  /* 0x0000081601007387 */ /* 0x0081e80000100800 */
[----:B0-----:R2:W3:Y:S02]  /*1a180*/  LDG.E.U16 R22, [R2.64] ;  /* 0x0000000402167981 */ /* 0x0014e4000c1e1500 */
[----:B--2---:R-:W-:-:S05]  /*1a190*/  IMAD.WIDE R2, R0, 0x2, R26 ;  /* 0x0000000200027825 */ /* 0x004fca00078e021a */
[----:B------:R0:W2:Y:S04]  /*1a1a0*/  LDG.E.U16 R26, [R2.64] ;  /* 0x00000004021a7981 */ /* 0x0000a8000c1e1500 */
[----:B---3--:R-:W-:Y:S01]  /*1a1b0*/  STL [R1+0x1cc8], R22 ;  /* 0x001cc81601007387 */ /* 0x008fe20000100800 */
[----:B------:R1:W-:Y:S02]  /*1a1c0*/  STL [R1+0x1ca4], R28 ;  /* 0x001ca41c01007387 */ /* 0x0003e40000100800 */
[----:B----4-:R3:W-:Y:S01]  /*1a1d0*/  STL [R1+0x1ccc], R20 ;  /* 0x001ccc1401007387 */ /* 0x0107e20000100800 */
[----:B-1----:R-:W4:Y:S01]  /*1a1e0*/  LDL.64 R28, [R1+0x6b8] ;  /* 0x0006b800011c7983 */ /* 0x002f220000100a00 */
[----:B------:R1:W-:Y:S02]  /*1a1f0*/  STL [R1], R23 ;  /* 0x0000001701007387 */ /* 0x0003e40000100800 */
[----:B---3--:R-:W3:Y:S02]  /*1a200*/  LDL.64 R20, [R1+0x698] ;  /* 0x0006980001147983 */ /* 0x008ee40000100a00 */
[----:B0-----:R-:W3:Y:S01]  /*1a210*/  LDL.64 R2, [R1+0x6c0] ;  /* 0x0006c00001027983 */ /* 0x001ee20000100a00 */
[----:B-1----:R-:W4:Y:S01]  /*1a220*/  LDL.64 R22, [R1+0x6a8] ;  /* 0x0006a80001167983 */ /* 0x002f220000100a00 */
[----:B--2---:R0:W-:Y:S03]  /*1a230*/  STL [R1+0x1ca8], R26 ;  /* 0x001ca81a01007387 */ /* 0x0041e60000100800 */
[----:B0-----:R-:W2:Y:S01]  /*1a240*/  LDL.64 R26, [R1+0x6b0] ;  /* 0x0006b000011a7983 */ /* 0x001ea20000100a00 */
[----:B------:R-:W-:-:S04]  /*1a250*/  IMAD.WIDE R4, R0, 0x2, R24 ;  /* 0x0000000200047825 */ /* 0x000fc800078e0218 */
[C---:B------:R-:W-:Y:S02]  /*1a260*/  IMAD.WIDE R6, R0.reuse, 0x2, R18 ;  /* 0x0000000200067825 */ /* 0x040fe400078e0212 */
[----:B------:R2:W4:Y:S04]  /*1a270*/  LDG.E.U16 R18, [R4.64] ;  /* 0x0000000404127981 */ /* 0x000528000c1e1500 */
[----:B------:R5:W4:Y:S02]  /*1a280*/  LDG.E.U16 R24, [R6.64] ;  /* 0x0000000406187981 */ /* 0x000b24000c1e1500 */
[----:B-----5:R-:W-:-:S05]  /*1a290*/  IMAD.WIDE R6, R0, 0x2, R16 ;  /* 0x0000000200067825 */ /* 0x020fca00078e0210 */
[----:B------:R0:W5:Y:S01]  /*1a2a0*/  LDG.E.U16 R16, [R6.64] ;  /* 0x0000000406107981 */ /* 0x000162000c1e1500 */
[----:B---3--:R-:W-:-:S05]  /*1a2b0*/  IMAD.WIDE R2, R0, 0x2, R2 ;  /* 0x0000000200027825 */ /* 0x008fca00078e0202 */
[----:B------:R4:W3:Y:S01]  /*1a2c0*/  LDG.E.U16 R19, [R2.64] ;  /* 0x0000000402137981 */ /* 0x0008e2000c1e1500 */
[----:B--2---:R-:W-:-:S05]  /*1a2d0*/  IMAD.WIDE R4, R0, 0x2, R26 ;  /* 0x0000000200047825 */ /* 0x004fca00078e021a */
[----:B------:R1:W2:Y:S01]  /*1a2e0*/  LDG.E.U16 R17, [R4.64] ;  /* 0x0000000404117981 */ /* 0x0002a2000c1e1500 */
[----:B----4-:R-:W-:-:S04]  /*1a2f0*/  IMAD.WIDE R2, R0, 0x2, R28 ;  /* 0x0000000200027825 */ /* 0x010fc800078e021c */
[C---:B0-----:R-:W-:Y:S01]  /*1a300*/  IMAD.WIDE R6, R0.reuse, 0x2, R20 ;  /* 0x0000000200067825 */ /* 0x041fe200078e0214 */
[----:B------:R0:W-:Y:S04]  /*1a310*/  STL [R1+0x1cd0], R18 ;  /* 0x001cd01201007387 */ /* 0x0001e80000100800 */
[----:B------:R4:W5:Y:S01]  /*1a320*/  LDG.E.U16 R21, [R2.64] ;  /* 0x0000000402157981 */ /* 0x000962000c1e1500 */
[----:B-1----:R-:W-:-:S03]  /*1a330*/  IMAD.WIDE R4, R0, 0x2, R22 ;  /* 0x0000000200047825 */ /* 0x002fc600078e0216 */
[----:B------:R1:W-:Y:S04]  /*1a340*/  STL [R1+0x1cac], R24 ;  /* 0x001cac1801007387 */ /* 0x0003e80000100800 */
[----:B------:R-:W5:Y:S04]  /*1a350*/  LDG.E.U16 R6, [R6.64] ;  /* 0x0000000406067981 */ /* 0x000f68000c1e1500 */
[----:B------:R0:W5:Y:S01]  /*1a360*/  LDG.E.U16 R5, [R4.64] ;  /* 0x0000000404057981 */ /* 0x000162000c1e1500 */
[----:B----4-:R-:W-:Y:S02]  /*1a370*/  FMUL R3, R10, c[0x0][0x188] ;  /* 0x000062000a037a20 */ /* 0x010fe40000400000 */
[----:B------:R-:W-:-:S02]  /*1a380*/  FMUL R0, R8, c[0x0][0x188] ;  /* 0x0000620008007a20 */ /* 0x000fc40000400000 */
[----:B------:R-:W-:Y:S01]  /*1a390*/  FMUL R2, R9, c[0x0][0x188] ;  /* 0x0000620009027a20 */ /* 0x000fe20000400000 */
[----:B---3--:R3:W-:Y:S01]  /*1a3a0*/  STL [R1+0x1cd4], R19 ;  /* 0x001cd41301007387 */ /* 0x0087e20000100800 */
[----:B0-----:R-:W-:-:S03]  /*1a3b0*/  FMUL R4, R11, c[0x0][0x188] ;  /* 0x000062000b047a20 */ /* 0x001fc60000400000 */
[----:B------:R-:W-:Y:S06]  /*1a3c0*/  BAR.SYNC.DEFER_BLOCKING 0x0 ;  /* 0x0000000000007b1d */ /* 0x000fec0000010000 */
[----:B--2---:R0:W-:Y:S01]  /*1a3d0*/  STL [R1+0x1cd8], R17 ;  /* 0x001cd81101007387 */ /* 0x0041e20000100800 */
[----:B-----5:R-:W-:Y:S03]  /*1a3e0*/  STL [R1+0x1cdc], R16 ;  /* 0x001cdc1001007387 */ /* 0x020fe60000100800 */
[----:B------:R-:W2:Y:S01]  /*1a3f0*/  LDL R18, [R1+0x3a8] ;  /* 0x0003a80001127983 */ /* 0x000ea20000100800 */
[----:B------:R-:W4:Y:S03]  /*1a400*/  LDL R25, [R1+0x3ac] ;  /* 0x0003ac0001197983 */ /* 0x000f260000100800 */
[----:B------:R-:W5:Y:S04]  /*1a410*/  LDL R22, [R1+0x398] ;  /* 0x0003980001167983 */ /* 0x000f680000100800 */
[----:B------:R-:W4:Y:S04]  /*1a420*/  LDL R27, [R1+0x39c] ;  /* 0x00039c00011b7983 */ /* 0x000f280000100800 */
[----:B-1----:R-:W4:Y:S04]  /*1a430*/  LDL R24, [R1+0x3a0] ;  /* 0x0003a00001187983 */ /* 0x002f280000100800 */
[----:B---3--:R-:W3:Y:S04]  /*1a440*/  LDL R19, [R1+0x3b8] ;  /* 0x0003b80001137983 */ /* 0x008ee80000100800 */
[----:B------:R-:W3:Y:S04]  /*1a450*/  LDL R29, [R1+0x3bc] ;  /* 0x0003bc00011d7983 */ /* 0x000ee80000100800 */
[----:B------:R-:W3:Y:S01]  /*1a460*/  LDL R26, [R1+0x3a4] ;  /* 0x0003a400011a7983 */ /* 0x000ee20000100800 */
[----:B------:R-:W-:Y:S01]  /*1a470*/  FMNMX R3, R3, R4, !PT ;  /* 0x0000000403037209 */ /* 0x000fe20007800000 */
[----:B------:R-:W-:-:S02]  /*1a480*/  FMUL R4, R14, c[0x0][0x188] ;  /* 0x000062000e047a20 */ /* 0x000fc40000400000 */
[----:B------:R-:W3:Y:S04]  /*1a490*/  LDL R20, [R1+0x390] ;  /* 0x0003900001147983 */ /* 0x000ee80000100800 */
[----:B------:R-:W3:Y:S04]  /*1a4a0*/  LDL R23, [R1+0x394] ;  /* 0x0003940001177983 */ /* 0x000ee80000100800 */
[----:B0-----:R-:W3:Y:S04]  /*1a4b0*/  LDL R17, [R1+0x3b0] ;  /* 0x0003b00001117983 */ /* 0x001ee80000100800 */
[----:B------:R-:W3:Y:S01]  /*1a4c0*/  LDL R28, [R1+0x3b4] ;  /* 0x0003b400011c7983 */ /* 0x000ee20000100800 */
[----:B------:R-:W-:Y:S01]  /*1a4d0*/  FMNMX R3, R4, R3, !PT ;  /* 0x0000000304037209 */ /* 0x000fe20007800000 */
[----:B------:R0:W-:Y:S02]  /*1a4e0*/  STL [R1+0x1cb0], R21 ;  /* 0x001cb01501007387 */ /* 0x0001e40000100800 */
[----:B------:R-:W-:Y:S01]  /*1a4f0*/  FMUL R4, R15, c[0x0][0x188] ;  /* 0x000062000f047a20 */ /* 0x000fe20000400000 */
[----:B------:R1:W-:Y:S01]  /*1a500*/  STL [R1+0x1cb4], R5 ;  /* 0x001cb40501007387 */ /* 0x0003e20000100800 */
[----:B------:R-:W-:Y:S02]  /*1a510*/  STL [R1+0x1ce0], R6 ;  /* 0x001ce00601007387 */ /* 0x000fe40000100800 */
[----:B------:R-:W-:Y:S02]  /*1a520*/  STL [R1+0x1ce4], R8 ;  /* 0x001ce40801007387 */ /* 0x000fe40000100800 */
[----:B------:R-:W-:Y:S01]  /*1a530*/  STL [R1+0x1ce8], R9 ;  /* 0x001ce80901007387 */ /* 0x000fe20000100800 */
[----:B------:R-:W-:Y:S01]  /*1a540*/  STL [R1+0x1cec], R10 ;  /* 0x001cec0a01007387 */ /* 0x000fe20000100800 */
[----:B------:R-:W-:Y:S01]  /*1a550*/  FMNMX R3, R4, R3, !PT ;  /* 0x0000000304037209 */ /* 0x000fe20007800000 */
[----:B------:R2:W-:Y:S01]  /*1a560*/  STL [R1+0x1cf0], R11 ;  /* 0x001cf00b01007387 */ /* 0x0005e20000100800 */
[----:B------:R-:W-:Y:S01]  /*1a570*/  FMNMX R0, R0, R2, !PT ;  /* 0x0000000200007209 */ /* 0x000fe20007800000 */
[----:B0-----:R-:W3:Y:S01]  /*1a580*/  LDL R21, [R1+0x3c8] ;  /* 0x0003c80001157983 */ /* 0x001ee20000100800 */
[----:B------:R-:W-:-:S03]  /*1a590*/  FMUL R2, R12, c[0x0][0x188] ;  /* 0x000062000c027a20 */ /* 0x000fc60000400000 */
[----:B-1----:R-:W3:Y:S04]  /*1a5a0*/  LDL R5, [R1+0x3c0] ;  /* 0x0003c00001057983 */ /* 0x002ee80000100800 */
[----:B------:R-:W3:Y:S04]  /*1a5b0*/  LDL R16, [R1+0x3c4] ;  /* 0x0003c40001107983 */ /* 0x000ee80000100800 */
[----:B------:R-:W3:Y:S01]  /*1a5c0*/  LDL R7, [R1+0x4e0] ;  /* 0x0004e00001077983 */ /* 0x000ee20000100800 */
[----:B------:R-:W-:Y:S01]  /*1a5d0*/  FMNMX R0, R2, R0, !PT ;  /* 0x0000000002007209 */ /* 0x000fe20007800000 */
[----:B------:R-:W-:-:S05]  /*1a5e0*/  FMUL R2, R13, c[0x0][0x188] ;  /* 0x000062000d027a20 */ /* 0x000fca0000400000 */
[----:B------:R-:W-:Y:S01]  /*1a5f0*/  FMNMX R0, R2, R0, !PT ;  /* 0x0000000002007209 */ /* 0x000fe20007800000 */
[----:B--2---:R-:W-:Y:S02]  /*1a600*/  FMUL R4, R18, c[0x0][0x188] ;  /* 0x0000620012047a20 */ /* 0x004fe40000400000 */
[----:B------:R-:W2:Y:S03]  /*1a610*/  LDL R18, [R1+0x3f8] ;  /* 0x0003f80001127983 */ /* 0x000ea60000100800 */
[----:B------:R-:W-:Y:S01]  /*1a620*/  FMNMX R3, R4, R3, !PT ;  /* 0x0000000304037209 */ /* 0x000fe20007800000 */
[----:B----4-:R-:W-:Y:S02]  /*1a630*/  FMUL R4, R25, c[0x0][0x188] ;  /* 0x0000620019047a20 */ /* 0x010fe40000400000 */
[----:B------:R-:W4:Y:S03]  /*1a640*/  LDL R25, [R1+0x3cc] ;  /* 0x0003cc0001197983 */ /* 0x000f260000100800 */
[----:B------:R-:W-:Y:S01]  /*1a650*/  FMNMX R3, R4, R3, !PT ;  /* 0x0000000304037209 */ /* 0x000fe20007800000 */
[----:B-----5:R-:W-:-:S02]  /*1a660*/  FMUL R4, R22, c[0x0][0x188] ;  /* 0x0000620016047a20 */ /* 0x020fc40000400000 */
[----:B------:R-:W-:Y:S01]  /*1a670*/  FMUL R2, R24, c[0x0][0x188] ;  /* 0x0000620018027a20 */ /* 0x000fe20000400000 */
[----:B------:R-:W5:Y:S04]  /*1a680*/  LDL R22, [R1+0x3e8] ;  /* 0x0003e80001167983 */ /* 0x000f680000100800 */
[----:B------:R-:W5:Y:S01]  /*1a690*/  LDL R24, [R1+0x3f0] ;  /* 0x0003f00001187983 */ /* 0x000f620000100800 */
[----:B------:R-:W-:Y:S01]  /*1a6a0*/  FMNMX R3, R4, R3, !PT ;  /* 0x0000000304037209 */ /* 0x000fe20007800000 */
[----:B------:R-:W-:Y:S02]  /*1a6b0*/  FMUL R4, R27, c[0x0][0x188] ;  /* 0x000062001b047a20 */ /* 0x000fe40000400000 */
[----:B------:R-:W5:Y:S03]  /*1a6c0*/  LDL R27, [R1+0x3fc] ;  /* 0x0003fc00011b7983 */ /* 0x000f660000100800 */
[----:B------:R-:W-:Y:S01]  /*1a6d0*/  FMNMX R3, R4, R3, !PT ;  /* 0x0000000304037209 */ /* 0x000fe20007800000 */
[----:B---3--:R-:W-:Y:S01]  /*1a6e0*/  FMUL R4, R19, c[0x0][0x188] ;  /* 0x0000620013047a20 */ /* 0x008fe20000400000 */
[----:B------:R-:W-:Y:S01]  /*1a6f0*/  FMNMX R0, R2, R0, !PT ;  /* 0x0000000002007209 */ /* 0x000fe20007800000 */
[----:B------:R-:W3:Y:S03]  /*1a700*/  LDL R19, [R1+0x418] ;  /* 0x0004180001137983 */ /* 0x000ee60000100800 */
[----:B------:R-:W-:Y:S01]  /*1a710*/  FMNMX R3, R4, R3, !PT ;  /* 0x0000000304037209 */ /* 0x000fe20007800000 */
[----:B------:R-:W-:-:S02]  /*1a720*/  FMUL R4, R29, c[0x0][0x188] ;  /* 0x000062001d047a20 */ /* 0x000fc40000400000 */
[----:B------:R-:W3:Y:S01]  /*1a730*/  LDL R29, [R1+0x3ec] ;  /* 0x0003ec00011d7983 */ /* 0x000ee20000100800 */
[----:B------:R-:W-:Y:S02]  /*1a740*/  FMUL R2, R26, c[0x0][0x188] ;  /* 0x000062001a027a20 */ /* 0x000fe40000400000 */
[----:B------:R-:W3:Y:S03]  /*1a750*/  LDL R26, [R1+0x3f4] ;  /* 0x0003f400011a7983 */ /* 0x000ee60000100800 */
[----:B------:R-:W-:Y:S01]  /*1a760*/  FMNMX R0, R2, R0, !PT ;  /* 0x0000000002007209 */ /* 0x000fe20007800000 */
[----:B------:R-:W-:Y:S02]  /*1a770*/  FMUL R2, R20, c[0x0][0x188] ;  /* 0x0000620014027a20 */ /* 0x000fe40000400000 */
[----:B------:R-:W3:Y:S03]  /*1a780*/  LDL R20, [R1+0x3e0] ;  /* 0x0003e00001147983 */ /* 0x000ee60000100800 */
[----:B------:R-:W-:Y:S01]  /*1a790*/  FMNMX R0, R2, R0, !PT ;  /* 0x0000000002007209 */ /* 0x000fe20007800000 */
[----:B------:R-:W-:Y:S01]  /*1a7a0*/  FMUL R2, R23, c[0x0][0x188] ;  /* 0x0000620017027a20 */ /* 0x000fe20000400000 */
[----:B------:R-:W-:Y:S01]  /*1a7b0*/  FMNMX R3, R4, R3, !PT ;  /* 0x0000000304037209 */ /* 0x000fe20007800000 */
[----:B------:R-:W-:Y:S01]  /*1a7c0*/  FMUL R4, R21, c[0x0][0x188] ;  /* 0x0000620015047a20 */ /* 0x000fe20000400000 */
[----:B------:R-:W3:Y:S04]  /*1a7d0*/  LDL R23, [R1+0x3e4] ;  /* 0x0003e40001177983 */ /* 0x000ee80000100800 */
[----:B------:R-:W3:Y:S01]  /*1a7e0*/  LDL R21, [R1+0x4e4] ;  /* 0x0004e40001157983 */ /* 0x000ee20000100800 */
[----:B------:R-:W-:Y:S01]  /*1a7f0*/  FMNMX R0, R2, R0, !PT ;  /* 0x0000000002007209 */ /* 0x000fe20007800000 */
[----:B------:R-:W-:Y:S01]  /*1a800*/  FMUL R2, R17, c[0x0][0x188] ;  /* 0x0000620011027a20 */ /* 0x000fe20000400000 */
[----:B------:R-:W-:Y:S01]  /*1a810*/  FMNMX R3, R4, R3, !PT ;  /* 0x0000000304037209 */ /* 0x000fe20007800000 */
[----:B------:R-:W3:Y:S03]  /*1a820*/  LDL R17, [R1+0x410] ;  /* 0x0004100001117983 */ /* 0x000ee60000100800 */
[----:B------:R-:W-:Y:S01]  /*1a830*/  FMNMX R0, R2, R0, !PT ;  /* 0x0000000002007209 */ /* 0x000fe20007800000 */
[----:B------:R-:W-:-:S02]  /*1a840*/  FMUL R2, R28, c[0x0][0x188] ;  /* 0x000062001c027a20 */ /* 0x000fc40000400000 */
[----:B------:R-:W3:Y:S03]  /*1a850*/  LDL R28, [R1+0x414] ;  /* 0x00041400011c7983 */ /* 0x000ee60000100800 */
[----:B------:R-:W-:Y:S01]  /*1a860*/  FMNMX R0, R2, R0, !PT ;  /* 0x0000000002007209 */ /* 0x000fe20007800000 */
[----:B------:R-:W-:Y:S02]  /*1a870*/  FMUL R2, R5, c[0x0][0x188] ;  /* 0x0000620005027a20 */ /* 0x000fe40000400000 */
[----:B------:R-:W3:Y:S03]  /*1a880*/  LDL R5, [R1+0x4e8] ;  /* 0x0004e80001057983 */ /* 0x000ee60000100800 */
[----:B------:R-:W-:Y:S01]  /*1a890*/  FMNMX R0, R2, R0, !PT ;  /* 0x0000000002007209 */ /* 0x000fe20007800000 */
[----:B------:R-:W-:-:S02]  /*1a8a0*/  FMUL R2, R16, c[0x0][0x188] ;  /* 0x0000620010027a20 */ /* 0x000fc40000400000 */
[----:B------:R-:W3:Y:S03]  /*1a8b0*/  LDL R16, [R1+0x4ec] ;  /* 0x0004ec0001107983 */ /* 0x000ee60000100800 */
[----:B------:R-:W-:Y:S01]  /*1a8c0*/  FMNMX R0, R2, R0, !PT ;  /* 0x0000000002007209 */ /* 0x000fe20007800000 */
[----:B----4-:R-:W-:Y:S02]  /*1a8d0*/  FMUL R4, R25, c[0x0][0x188] ;  /* 0x0000620019047a20 */ /* 0x010fe40000400000 */
[----:B------:R-:W4:Y:S03]  /*1a8e0*/  LDL R25, [R1+0x41c] ;  /* 0x00041c0001197983 */ /* 0x000f260000100800 */
[----:B------:R-:W-:Y:S01]  /*1a8f0*/  FMNMX R3, R4, R3, !PT ;  /* 0x0000000304037209 */ /* 0x000fe20007800000 */
[----:B--2---:R-:W-:-:S02]  /*1a900*/  FMUL R4, R18, c[0x0][0x188] ;  /* 0x0000620012047a20 */ /* 0x004fc40000400000 */
[----:B------:R-:W2:Y:S03]  /*1a910*/  LDL R18, [R1+0x408] ;  /* 0x0004080001127983 */ /* 0x000ea60000100800 */
[----:B------:R-:W-:Y:S01]  /*1a920*/  FMNMX R3, R4, R3, !PT ;  /* 0x0000000304037209 */ /* 0x000fe20007800000 */
[----:B-----5:R-:W-:Y:S02]  /*1a930*/  FMUL R4, R27, c[0x0][0x188] ;  /* 0x000062001b047a20 */ /* 0x020fe40000400000 */
[----:B------:R-:W5:Y:S01]  /*1a940*/  LDL R27, [R1+0x40c] ;  /* 0x00040c00011b7983 */ /* 0x000f620000100800 */
[----:B------:R-:W-:Y:S02]  /*1a950*/  FMUL R2, R24, c[0x0][0x188] ;  /* 0x0000620018027a20 */ /* 0x000fe40000400000 */
[----:B------:R-:W5:Y:S01]  /*1a960*/  LDL R24, [R1+0x400] ;  /* 0x0004000001187983 */ /* 0x000f620000100800 */
[----:B------:R-:W-:Y:S01]  /*1a970*/  FMNMX R3, R4, R3, !PT ;  /* 0x0000000304037209 */ /* 0x000fe20007800000 */
[----:B------:R-:W-:-:S02]  /*1a980*/  FMUL R4, R22, c[0x0][0x188] ;  /* 0x0000620016047a20 */ /* 0x000fc40000400000 */
[----:B------:R-:W5:Y:S03]  /*1a990*/  LDL R22, [R1+0x4f8] ;  /* 0x0004f80001167983 */ /* 0x000f660000100800 */
[----:B------:R-:W-:Y:S01]  /*1a9a0*/  FMNMX R3, R4, R3, !PT ;  /* 0x0000000304037209 */ /* 0x000fe20007800000 */
[----:B---3--:R-:W-:Y:S02]  /*1a9b0*/  FMUL R4, R29, c[0x0][0x188] ;  /* 0x000062001d047a20 */ /* 0x008fe40000400000 */
[----:B------:R-:W3:Y:S01]  /*1a9c0*/  LDL R29, [R1+0x4fc] ;  /* 0x0004fc00011d7983 */ /* 0x000ee20000100800 */
[----:B------:R-:W-:Y:S01]  /*1a9d0*/  FMNMX R0, R2, R0, !PT ;  /* 0x0000000002007209 */ /* 0x000fe20007800000 */
[----:B------:R-:W-:Y:S02]  /*1a9e0*/  FMUL R2, R26, c[0x0][0x188] ;  /* 0x000062001a027a20 */ /* 0x000fe40000400000 */
[----:B------:R-:W3:Y:S03]  /*1a9f0*/  LDL R26, [R1+0x404] ;  /* 0x00040400011a7983 */ /* 0x000ee60000100800 */
[----:B------:R-:W-:Y:S01]  /*1aa00*/  FMNMX R0, R2, R0, !PT ;  /* 0x0000000002007209 */ /* 0x000fe20007800000 */
[----:B------:R-:W-:-:S02]  /*1aa10*/  FMUL R2, R20, c[0x0][0x188] ;  /* 0x0000620014027a20 */ /* 0x000fc40000400000 */
[----:B------:R-:W3:Y:S01]  /*1aa20*/  LDL R20, [R1+0x4f0] ;  /* 0x0004f00001147983 */ /* 0x000ee20000100800 */
[----:B------:R-:W-:Y:S01]  /*1aa30*/  FMNMX R3, R4, R3, !PT ;  /* 0x0000000304037209 */ /* 0x000fe20007800000 */
[----:B------:R-:W-:Y:S01]  /*1aa40*/  FMUL R4, R19, c[0x0][0x188] ;  /* 0x0000620013047a20 */ /* 0x000fe20000400000 */
[----:B------:R-:W-:Y:S01]  /*1aa50*/  FMNMX R0, R2, R0, !PT ;  /* 0x0000000002007209 */ /* 0x000fe20007800000 */
[----:B------:R-:W-:Y:S01]  /*1aa60*/  FMUL R2, R23, c[0x0][0x188] ;  /* 0x0000620017027a20 */ /* 0x000fe20000400000 */
[----:B------:R-:W3:Y:S04]  /*1aa70*/  LDL R19, [R1+0x500] ;  /* 0x0005000001137983 */ /* 0x000ee80000100800 */
[----:B------:R-:W3:Y:S01]  /*1aa80*/  LDL R23, [R1+0x4f4] ;  /* 0x0004f40001177983 */ /* 0x000ee20000100800 */
[----:B------:R-:W-:-:S02]  /*1aa90*/  FMNMX R3, R4, R3, !PT ;  /* 0x0000000304037209 */ /* 0x000fc40007800000 */
[----:B------:R-:W-:Y:S01]  /*1aaa0*/  FMNMX R0, R2, R0, !PT ;  /* 0x0000000002007209 */ /* 0x000fe20007800000 */
[----:B------:R-:W-:Y:S02]  /*1aab0*/  FMUL R2, R17, c[0x0][0x188] ;  /* 0x0000620011027a20 */ /* 0x000fe40000400000 */
[----:B------:R-:W3:Y:S03]  /*1aac0*/  LDL R17, [R1+0x510] ;  /* 0x0005100001117983 */ /* 0x000ee60000100800 */
[----:B------:R-:W-:Y:S01]  /*1aad0*/  FMNMX R0, R2, R0, !PT ;  /* 0x0000000002007209 */ /* 0x000fe20007800000 */
[----:B------:R-:W-:Y:S02]  /*1aae0*/  FMUL R2, R28, c[0x0][0x188] ;  /* 0x000062001c027a20 */ /* 0x000fe40000400000 */
[----:B------:R-:W3:Y:S03]  /*1aaf0*/  LDL R28, [R1+0x518] ;  /* 0x00051800011c7983 */ /* 0x000ee60000100800 */
[----:B------:R-:W-:Y:S01]  /*1ab00*/  FMNMX R0, R2, R0, !PT ;  /* 0x0000000002007209 */ /* 0x000fe20007800000 */
[----:B----4-:R-:W-:-:S02]  /*1ab10*/  FMUL R4, R25, c[0x0][0x188] ;  /* 0x0000620019047a20 */ /* 0x010fc40000400000 */
[----:B------:R-:W4:Y:S03]  /*1ab20*/  LDL R25, [R1+0x514] ;  /* 0x0005140001197983 */ /* 0x000f260000100800 */
[----:B------:R-:W-:Y:S01]  /*1ab30*/  FMNMX R3, R4, R3, !PT ;  /* 0x0000000304037209 */ /* 0x000fe20007800000 */
[----:B--2---:R-:W-:Y:S02]  /*1ab40*/  FMUL R4, R18, c[0x0][0x188] ;  /* 0x0000620012047a20 */ /* 0x004fe40000400000 */
[----:B------:R-:W2:Y:S03]  /*1ab50*/  LDL R18, [R1+0x504] ;  /* 0x0005040001127983 */ /* 0x000ea60000100800 */
[----:B------:R-:W-:Y:S01]  /*1ab60*/  FMNMX R3, R4, R3, !PT ;  /* 0x0000000304037209 */ /* 0x000fe20007800000 */
[----:B-----5:R-:W-:-:S02]  /*1ab70*/  FMUL R4, R27, c[0x0][0x188] ;  /* 0x000062001b047a20 */ /* 0x020fc40000400000 */
[----:B------:R-:W5:Y:S01]  /*1ab80*/  LDL R27, [R1+0x51c] ;  /* 0x00051c00011b7983 */ /* 0x000f620000100800 */
[----:B------:R-:W-:Y:S02]  /*1ab90*/  FMUL R2, R24, c[0x0][0x188] ;  /* 0x0000620018027a20 */ /* 0x000fe40000400000 */
[----:B------:R-:W2:Y:S01]  /*1aba0*/  LDL R24, [R1+0x508] ;  /* 0x0005080001187983 */ /* 0x000ea20000100800 */
[----:B------:R-:W-:Y:S01]  /*1abb0*/  FMNMX R3, R4, R3, !PT ;  /* 0x0000000304037209 */ /* 0x000fe20007800000 */
[----:B------:R-:W-:Y:S01]  /*1abc0*/  FMUL R4, R22, c[0x0][0x188] ;  /* 0x0000620016047a20 */ /* 0x000fe20000400000 */
[----:B------:R-:W-:Y:S01]  /*1abd0*/  FMNMX R0, R2, R0, !PT ;  /* 0x0000000002007209 */ /* 0x000fe20007800000 */
[----:B------:R-:W2:Y:S03]  /*1abe0*/  LDL R22, [R1+0x534] ;  /* 0x0005340001167983 */ /* 0x000ea60000100800 */
[----:B------:R-:W-:Y:S01]  /*1abf0*/  FMNMX R3, R4, R3, !PT ;  /* 0x0000000304037209 */ /* 0x000fe20007800000 */
[----:B---3--:R-:W-:-:S02]  /*1ac00*/  FMUL R4, R29, c[0x0][0x188] ;  /* 0x000062001d047a20 */ /* 0x008fc40000400000 */
[----:B------:R-:W3:Y:S01]  /*1ac10*/  LDL R29, [R1+0x50c] ;  /* 0x00050c00011d7983 */ /* 0x000ee20000100800 */
[----:B------:R-:W-:Y:S02]  /*1ac20*/  FMUL R2, R26, c[0x0][0x188] ;  /* 0x000062001a027a20 */ /* 0x000fe40000400000 */
[----:B------:R-:W-:Y:S01]  /*1ac30*/  FMNMX R3, R4, R3, !PT ;  /* 0x0000000304037209 */ /* 0x000fe20007800000 */
[----:B------:R-:W3:Y:S02]  /*1ac40*/  LDL R26, [R1+0x530] ;  /* 0x00053000011a7983 */ /* 0x000ee40000100800 */
[----:B------:R-:W-:Y:S01]  /*1ac50*/  FMNMX R0, R2, R0, !PT ;  /* 0x0000000002007209 */ /* 0x000fe20007800000 */
[----:B------:R-:W-:Y:S02]  /*1ac60*/  FMUL R2, R20, c[0x0][0x188] ;  /* 0x0000620014027a20 */ /* 0x000fe40000400000 */
[----:B------:R-:W-:Y:S01]  /*1ac70*/  FMUL R4, R5, c[0x0][0x188] ;  /* 0x0000620005047a20 */ /* 0x000fe20000400000 */
[----:B------:R-:W3:Y:S04]  /*1ac80*/  LDL R20, [R1+0x538] ;  /* 0x0005380001147983 */ /* 0x000ee80000100800 */
[----:B------:R-:W3:Y:S01]  /*1ac90*/  LDL R5, [R1+0x4d4] ;  /* 0x0004d40001057983 */ /* 0x000ee20000100800 */
[----:B------:R-:W-:Y:S01]  /*1aca0*/  FMNMX R0, R2, R0, !PT ;  /* 0x0000000002007209 */ /* 0x000fe20007800000 */
[----:B------:R-:W-:Y:S01]  /*1acb0*/  FMUL R2, R23, c[0x0][0x188] ;  /* 0x0000620017027a20 */ /* 0x000fe20000400000 */
[----:B------:R-:W-:Y:S01]  /*1acc0*/  FMNMX R3, R4, R3, !PT ;  /* 0x0000000304037209 */ /* 0x000fe20007800000 */
[----:B------:R-:W-:Y:S01]  /*1acd0*/  FMUL R4, R16, c[0x0][0x188] ;  /* 0x0000620010047a20 */ /* 0x000fe20000400000 */
[----:B------:R-:W3:Y:S02]  /*1ace0*/  LDL R23, [R1+0x53c] ;  /* 0x00053c0001177983 */ /* 0x000ee40000100800 */
[----:B------:R-:W-:Y:S01]  /*1acf0*/  FMNMX R0, R2, R0, !PT ;  /* 0x0000000002007209 */ /* 0x000fe20007800000 */
[----:B------:R-:W-:Y:S01]  /*1ad00*/  FMUL R2, R7, c[0x0][0x188] ;  /* 0x0000620007027a20 */ /* 0x000fe20000400000 */
[----:B------:R-:W-:-:S04]  /*1ad10*/  FMNMX R3, R4, R3, !PT ;  /* 0x0000000304037209 */ /* 0x000fc80007800000 */
[----:B------:R-:W-:Y:S01]  /*1ad20*/  FMNMX R0, R2, R0, !PT ;  /* 0x0000000002007209 */ /* 0x000fe20007800000 */
[----:B------:R-:W-:Y:S02]  /*1ad30*/  FMUL R4, R28, c[0x0][0x188] ;  /* 0x000062001c047a20 */ /* 0x000fe40000400000 */
[----:B------:R-:W-:Y:S01]  /*1ad40*/  FMUL R2, R21, c[0x0][0x188] ;  /* 0x0000620015027a20 */ /* 0x000fe20000400000 */
[----:B------:R-:W3:Y:S02]  /*1ad50*/  LDL R28, [R1+0x520] ;  /* 0x00052000011c7983 */ /* 0x000ee40000100800 */
[----:B------:R-:W-:Y:S02]  /*1ad60*/  FMNMX R3, R4, R3, !PT ;  /* 0x0000000304037209 */ /* 0x000fe40007800000 */
[----:B------:R-:W-:Y:S01]  /*1ad70*/  FMNMX R0, R2, R0, !PT ;  /* 0x0000000002007209 */ /* 0x000fe20007800000 */
[----:B------:R-:W-:-:S05]  /*1ad80*/  FMUL R2, R17, c[0x0][0x188] ;  /* 0x0000620011027a20 */ /* 0x000fca0000400000 */
[----:B------:R-:W-:Y:S01]  /*1ad90*/  FMNMX R0, R2, R0, !PT ;  /* 0x0000000002007209 */ /* 0x000fe20007800000 */
[----:B----4-:R-:W-:Y:S02]  /*1ada0*/  FMUL R2, R25, c[0x0][0x188] ;  /* 0x0000620019027a20 */ /* 0x010fe40000400000 */
[----:B------:R-:W4:Y:S01]  /*1adb0*/  LDL R25, [R1+0x528] ;  /* 0x0005280001197983 */ /* 0x000f220000100800 */
[----:B-----5:R-:W-:-:S03]  /*1adc0*/  FMUL R4, R27, c[0x0][0x188] ;  /* 0x000062001b047a20 */ /* 0x020fc60000400000 */
[----:B------:R-:W5:Y:S02]  /*1add0*/  LDL R27, [R1+0x524] ;  /* 0x00052400011b7983 */ /* 0x000f640000100800 */
[----:B------:R-:W-:Y:S01]  /*1ade0*/  FMNMX R3, R4, R3, !PT ;  /* 0x0000000304037209 */ /* 0x000fe20007800000 */
[----:B--2---:R-:W-:-:S05]  /*1adf0*/  FMUL R4, R24, c[0x0][0x188] ;  /* 0x0000620018047a20 */ /* 0x004fca0000400000 */
[----:B------:R-:W-:Y:S01]  /*1ae00*/  FMNMX R3, R4, R3, !PT ;  /* 0x0000000304037209 */ /* 0x000fe20007800000 */
[----:B---3--:R-:W-:Y:S02]  /*1ae10*/  FMUL R4, R29, c[0x0][0x188] ;  /* 0x000062001d047a20 */ /* 0x008fe40000400000 */
[----:B------:R-:W2:Y:S01]  /*1ae20*/  LDL R29, [R1+0x52c] ;  /* 0x00052c00011d7983 */ /* 0x000ea20000100800 */
[----:B------:R-:W3:Y:S02]  /*1ae30*/  LDL.LU R11, [R1+0xb4] ;  /* 0x0000b400010b7983 */ /* 0x000ee40000300800 */
[----:B------:R-:W3:Y:S02]  /*1ae40*/  LDL.LU R10, [R1+0xac] ;  /* 0x0000ac00010a7983 */ /* 0x000ee40000300800 */
[----:B------:R-:W3:Y:S01]  /*1ae50*/  LDL.LU R9, [R1+0xa4] ;  /* 0x0000a40001097983 */ /* 0x000ee20000300800 */
[----:B------:R-:W3:Y:S01]  /*1ae60*/  LDL.LU R8, [R1+0x9c] ;  /* 0x00009c0001087983 */ /* 0x000ee20000300800 */
[----:B------:R-:W3:Y:S02]  /*1ae70*/  LDL.LU R6, [R1+0x94] ;  /* 0x0000940001067983 */ /* 0x000ee40000300800 */
[----:B------:R-:W3:Y:S02]  /*1ae80*/  LDL.LU R16, [R1+0x8c] ;  /* 0x00008c0001107983 */ /* 0x000ee40000300800 */
[----:B------:R-:W3:Y:S01]  /*1ae90*/  LDL.LU R17, [R1+0x84] ;  /* 0x0000840001117983 */ /* 0x000ee20000300800 */
[----:B------:R-:W-:Y:S01]  /*1aea0*/  FMNMX R0, R2, R0, !PT ;  /* 0x0000000002007209 */ /* 0x000fe20007800000 */
[----:B------:R-:W-:Y:S01]  /*1aeb0*/  FMUL R2, R19, c[0x0][0x188] ;  /* 0x0000620013027a20 */ /* 0x000fe20000400000 */
[----:B------:R-:W-:Y:S01]  /*1aec0*/  FMNMX R3, R4, R3, !PT ;  /* 0x0000000304037209 */ /* 0x000fe20007800000 */
[----:B------:R-:W3:Y:S03]  /*1aed0*/  LDL.LU R19, [R1+0x6c] ;  /* 0x00006c0001137983 */ /* 0x000ee60000300800 */
[----:B------:R-:W-:Y:S01]  /*1aee0*/  FMNMX R0, R2, R0, !PT ;  /* 0x0000000002007209 */ /* 0x000fe20007800000 */
[----:B------:R-:W-:-:S02]  /*1aef0*/  FMUL R2, R18, c[0x0][0x188] ;  /* 0x0000620012027a20 */ /* 0x000fc40000400000 */
[----:B------:R-:W-:Y:S01]  /*1af00*/  FMUL R4, R20, c[0x0][0x188] ;  /* 0x0000620014047a20 */ /* 0x000fe20000400000 */
[----:B------:R-:W3:Y:S01]  /*1af10*/  LDL.LU R18, [R1+0x64] ;  /* 0x0000640001127983 */ /* 0x000ee20000300800 */
[----:B------:R-:W3:Y:S01]  /*1af20*/  LDL.LU R20, [R1+0x5c] ;  /* 0x00005c0001147983 */ /* 0x000ee20000300800 */
[----:B------:R-:W-:Y:S01]  /*1af30*/  FMNMX R0, R2, R0, !PT ;  /* 0x0000000002007209 */ /* 0x000fe20007800000 */
[----:B------:R-:W-:-:S05]  /*1af40*/  FMUL R2, R26, c[0x0][0x188] ;  /* 0x000062001a027a20 */ /* 0x000fca0000400000 */
[----:B------:R-:W-:Y:S01]  /*1af50*/  FMNMX R0, R2, R0, !PT ;  /* 0x0000000002007209 */ /* 0x000fe20007800000 */
[----:B------:R-:W-:Y:S01]  /*1af60*/  FMUL R2, R22, c[0x0][0x188] ;  /* 0x0000620016027a20 */ /* 0x000fe20000400000 */
[----:B------:R-:W-:Y:S01]  /*1af70*/  FMNMX R3, R4, R3, !PT ;  /* 0x0000000304037209 */ /* 0x000fe20007800000 */
[----:B------:R-:W-:Y:S01]  /*1af80*/  FMUL R4, R23, c[0x0][0x188] ;  /* 0x0000620017047a20 */ /* 0x000fe20000400000 */
[----:B------:R-:W3:Y:S01]  /*1af90*/  LDL.LU R22, [R1+0x54] ;  /* 0x0000540001167983 */ /* 0x000ee20000300800 */
[----:B------:R-:W3:Y:S01]  /*1afa0*/  LDL.LU R23, [R1+0x4c] ;  /* 0x00004c0001177983 */ /* 0x000ee20000300800 */
[----:B------:R-:W-:Y:S01]  /*1afb0*/  FMNMX R0, R2, R0, !PT ;  /* 0x0000000002007209 */ /* 0x000fe20007800000 */
[----:B------:R-:W-:Y:S01]  /*1afc0*/  FMUL R2, R28, c[0x0][0x188] ;  /* 0x000062001c027a20 */ /* 0x000fe20000400000 */
[----:B------:R-:W-:Y:S01]  /*1afd0*/  FMNMX R3, R4, R3, !PT ;  /* 0x0000000304037209 */ /* 0x000fe20007800000 */
[----:B------:R-:W3:Y:S01]  /*1afe0*/  LDL.LU R7, [R1+0x48] ;  /* 0x0000480001077983 */ /* 0x000ee20000300800 */
[----:B------:R-:W3:Y:S02]  /*1aff0*/  LDL.LU R26, [R1+0x34] ;  /* 0x00003400011a7983 */ /* 0x000ee40000300800 */
[----:B------:R-:W-:Y:S01]  /*1b000*/  FMNMX R0, R2, R0, !PT ;  /* 0x0000000002007209 */ /* 0x000fe20007800000 */
[----:B----4-:R-:W-:-:S02]  /*1b010*/  FMUL R4, R25, c[0x0][0x188] ;  /* 0x0000620019047a20 */ /* 0x010fc40000400000 */
[----:B------:R-:W4:Y:S03]  /*1b020*/  LDL.LU R25, [R1+0x2c] ;  /* 0x00002c0001197983 */ /* 0x000f260000300800 */
[----:B------:R-:W-:Y:S01]  /*1b030*/  FMNMX R3, R4, R3, !PT ;  /* 0x0000000304037209 */ /* 0x000fe20007800000 */
[----:B-----5:R-:W-:Y:S02]  /*1b040*/  FMUL R2, R27, c[0x0][0x188] ;  /* 0x000062001b027a20 */ /* 0x020fe40000400000 */
[----:B------:R-:W4:Y:S03]  /*1b050*/  LDL.LU R27, [R1+0x24] ;  /* 0x00002400011b7983 */ /* 0x000f260000300800 */
[----:B------:R-:W-:Y:S01]  /*1b060*/  FMNMX R0, R2, R0, !PT ;  /* 0x0000000002007209 */ /* 0x000fe20007800000 */
[----:B--2---:R-:W-:-:S04]  /*1b070*/  FMUL R2, R29, c[0x0][0x188] ;  /* 0x000062001d027a20 */ /* 0x004fc80000400000 */
[----:B------:R-:W0:Y:S04]  /*1b080*/  SHFL.BFLY PT, R4, R0, 0x2, 0x1f ;  /* 0x0c401f0000047f89 */ /* 0x000e2800000e0000 */
[----:B------:R-:W2:Y:S01]  /*1b090*/  LDL.LU R29, [R1+0x1c] ;  /* 0x00001c00011d7983 */ /* 0x000ea20000300800 */
[----:B------:R-:W2:Y:S02]  /*1b0a0*/  LDL.LU R21, [R1+0x14] ;  /* 0x0000140001157983 */ /* 0x000ea40000300800 */
[----:B------:R-:W2:Y:S01]  /*1b0b0*/  LDL.LU R24, [R1+0xc] ;  /* 0x00000c0001187983 */ /* 0x000ea20000300800 */
[----:B------:R-:W-:Y:S01]  /*1b0c0*/  FMNMX R3, R2, R3, !PT ;  /* 0x0000000302037209 */ /* 0x000fe20007800000 */
[----:B------:R-:W2:Y:S04]  /*1b0d0*/  LDL.LU R28, [R1+0x4] ;  /* 0x00000400011c7983 */ /* 0x000ea80000300800 */
[----:B------:R-:W1:Y:S04]  /*1b0e0*/  SHFL.BFLY PT, R2, R3, 0x2, 0x1f ;  /* 0x0c401f0003027f89 */ /* 0x000e6800000e0000 */
[----:B---3--:R3:W-:Y:S01]  /*1b0f0*/  STS.U16 [R5+0x20000], R11 ;  /* 0x0200000b05007388 */ /* 0x0087e20000000400 */
[----:B------:R3:W-:Y:S02]  /*1b100*/  STS.U16 [R5+0x20800], R10 ;  /* 0x0208000a05007388 */ /* 0x0007e40000000400 */
[----:B------:R3:W-:Y:S02]  /*1b110*/  STS.U16 [R5+0x21000], R9 ;  /* 0x0210000905007388 */ /* 0x0007e40000000400 */
[----:B------:R3:W-:Y:S01]  /*1b120*/  STS.U16 [R5+0x21800], R8 ;  /* 0x0218000805007388 */ /* 0x0007e20000000400 */
[----:B------:R0:W-:Y:S01]  /*1b130*/  STS.U16 [R5+0x22000], R6 ;  /* 0x0220000605007388 */ /* 0x0001e20000000400 */
[----:B------:R3:W-:Y:S03]  /*1b140*/  STS.U16 [R5+0x22800], R16 ;  /* 0x0228001005007388 */ /* 0x0007e60000000400 */
[----:B---3--:R-:W3:Y:S01]  /*1b150*/  LDL.LU R11, [R1+0x1cf0] ;  /* 0x001cf000010b7983 */ /* 0x008ee20000300800 */
[----:B------:R-:W2:Y:S02]  /*1b160*/  LDL.LU R10, [R1+0x1cec] ;  /* 0x001cec00010a7983 */ /* 0x000ea40000300800 */
[----:B------:R-:W2:Y:S02]  /*1b170*/  LDL.LU R9, [R1+0x1ce8] ;  /* 0x001ce80001097983 */ /* 0x000ea40000300800 */
[----:B------:R-:W2:Y:S01]  /*1b180*/  LDL.LU R8, [R1+0x1ce4] ;  /* 0x001ce40001087983 */ /* 0x000ea20000300800 */
[----:B0-----:R-:W2:Y:S01]  /*1b190*/  LDL.LU R6, [R1+0x1ce0] ;  /* 0x001ce00001067983 */ /* 0x001ea20000300800 */
[----:B------:R-:W2:Y:S01]  /*1b1a0*/  LDL.LU R16, [R1+0x1cdc] ;  /* 0x001cdc0001107983 */ /* 0x000ea20000300800 */
[----:B------:R-:W-:-:S02]  /*1b1b0*/  FMNMX R0, R0, R4, !PT ;  /* 0x0000000400007209 */ /* 0x000fc40007800000 */
[----:B------:R0:W-:Y:S04]  /*1b1c0*/  STS.U16 [R5+0x23000], R17 ;  /* 0x0230001105007388 */ /* 0x0001e80000000400 */
[----:B------:R-:W2:Y:S01]  /*1b1d0*/  LDL.LU R4, [R1+0x74] ;  /* 0x0000740001047983 */ /* 0x000ea20000300800 */
[----:B-1----:R-:W-:-:S03]  /*1b1e0*/  FMNMX R2, R3, R2, !PT ;  /* 0x0000000203027209 */ /* 0x002fc60007800000 */
[----:B0-----:R-:W2:Y:S01]  /*1b1f0*/  LDL.LU R17, [R1+0x1cd8] ;  /* 0x001cd80001117983 */ /* 0x001ea20000300800 */
[----:B------:R-:W2:Y:S03]  /*1b200*/  LDL.LU R3, [R1+0x7c] ;  /* 0x00007c0001037983 */ /* 0x000ea60000300800 */
[----:B--2---:R-:W-:Y:S01]  /*1b210*/  STS.U16 [R5+0x23800], R3 ;  /* 0x0238000305007388 */ /* 0x004fe20000000400 */
[----:B------:R-:W-:Y:S02]  /*1b220*/  STS.U16 [R5+0x24000], R4 ;  /* 0x0240000405007388 */ /* 0x000fe40000000400 */
[----:B------:R0:W-:Y:S02]  /*1b230*/  STS.U16 [R5+0x24800], R19 ;  /* 0x0248001305007388 */ /* 0x0001e40000000400 */
[----:B------:R1:W-:Y:S01]  /*1b240*/  STS.U16 [R5+0x25000], R18 ;  /* 0x0250001205007388 */ /* 0x0003e20000000400 */
[----:B------:R2:W-:Y:S01]  /*1b250*/  STS.U16 [R5+0x25800], R20 ;  /* 0x0258001405007388 */ /* 0x0005e20000000400 */
[----:B------:R3:W-:Y:S02]  /*1b260*/  STS.U16 [R5+0x26000], R22 ;  /* 0x0260001605007388 */ /* 0x0007e40000000400 */
[----:B------:R4:W-:Y:S02]  /*1b270*/  STS.U16 [R5+0x26800], R23 ;  /* 0x0268001705007388 */ /* 0x0009e40000000400 */
[----:B------:R-:W-:Y:S01]  /*1b280*/  STS.U16 [R5+0x27000], R7 ;  /* 0x0270000705007388 */ /* 0x000fe20000000400 */
[----:B------:R4:W-:Y:S04]  /*1b290*/  STS.U16 [R5+0x27800], R26 ;  /* 0x0278001a05007388 */ /* 0x0009e80000000400 */
[----:B0-----:R-:W3:Y:S01]  /*1b2a0*/  LDL.LU R19, [R1+0x1cd4] ;  /* 0x001cd40001137983 */ /* 0x001ee20000300800 */
[----:B-1----:R-:W3:Y:S02]  /*1b2b0*/  LDL.LU R18, [R1+0x1cd0] ;  /* 0x001cd00001127983 */ /* 0x002ee40000300800 */
[----:B--2---:R-:W2:Y:S02]  /*1b2c0*/  LDL.LU R20, [R1+0x1ccc] ;  /* 0x001ccc0001147983 */ /* 0x004ea40000300800 */
[----:B---3--:R-:W3:Y:S01]  /*1b2d0*/  LDL.LU R22, [R1+0x1cc8] ;  /* 0x001cc80001167983 */ /* 0x008ee20000300800 */
[----:B----4-:R-:W4:Y:S01]  /*1b2e0*/  LDL.LU R23, [R1+0x1cc4] ;  /* 0x001cc40001177983 */ /* 0x010f220000300800 */
[----:B------:R-:W2:Y:S02]  /*1b2f0*/  LDL.LU R26, [R1+0x2c0] ;  /* 0x0002c000011a7983 */ /* 0x000ea40000300800 */
[----:B------:R-:W3:Y:S01]  /*1b300*/  LDL.LU R7, [R1+0x2c4] ;  /* 0x0002c40001077983 */ /* 0x000ee20000300800 */
[----:B------:R0:W-:Y:S01]  /*1b310*/  STS.U16 [R5+0x28000], R25 ;  /* 0x0280001905007388 */ /* 0x0001e20000000400 */
[----:B------:R1:W-:Y:S02]  /*1b320*/  STS.U16 [R5+0x28800], R27 ;  /* 0x0288001b05007388 */ /* 0x0003e40000000400 */
[----:B------:R1:W-:Y:S01]  /*1b330*/  STS.U16 [R5+0x29000], R29 ;  /* 0x0290001d05007388 */ /* 0x0003e20000000400 */
[----:B0-----:R-:W3:Y:S01]  /*1b340*/  LDL.LU R25, [R1+0x1cc0] ;  /* 0x001cc00001197983 */ /* 0x001ee20000300800 */
[----:B-1----:R-:W3:Y:S02]  /*1b350*/  LDL.LU R27, [R1+0x1cbc] ;  /* 0x001cbc00011b7983 */ /* 0x002ee40000300800 */
[----:B------:R-:W3:Y:S01]  /*1b360*/  LDL.LU R29, [R1+0x1cb8] ;  /* 0x001cb800011d7983 */ /* 0x000ee20000300800 */
[----:B------:R-:W0:Y:S04]  /*1b370*/  SHFL.BFLY PT, R4, R0, 0x1, 0x1f ;  /* 0x0c201f0000047f89 */ /* 0x000e2800000e0000 */
[----:B------:R-:W1:Y:S01]  /*1b380*/  SHFL.BFLY PT, R3, R2, 0x1, 0x1f ;  /* 0x0c201f0002037f89 */ /* 0x000e6200000e0000 */
[----:B------:R0:W-:Y:S02]  /*1b390*/  STS.U16 [R5+0x29800], R21 ;  /* 0x0298001505007388 */ /* 0x0001e40000000400 */
[----:B------:R0:W-:Y:S02]  /*1b3a0*/  STS.U16 [R5+0x2a000], R24 ;  /* 0x02a0001805007388 */ /* 0x0001e40000000400 */
[----:B------:R2:W-:Y:S01]  /*1b3b0*/  STS.U16 [R5+0x2a800], R28 ;  /* 0x02a8001c05007388 */ /* 0x0005e20000000400 */
[----:B0-----:R-:W3:Y:S01]  /*1b3c0*/  LDL.LU R21, [R1+0xbc] ;  /* 0x0000bc0001157983 */ /* 0x001ee20000300800 */
[----:B------:R-:W3:Y:S01]  /*1b3d0*/  LDL.LU R24, [R1+0xb8] ;  /* 0x0000b80001187983 */ /* 0x000ee20000300800 */
[----:B------:R-:W-:-:S02]  /*1b3e0*/  FMNMX R0, R0, R4, !PT ;  /* 0x0000000400007209 */ /* 0x000fc40007800000 */
[----:B-1----:R-:W-:Y:S02]  /*1b3f0*/  FMNMX R3, R2, R3, !PT ;  /* 0x0000000302037209 */ /* 0x002fe40007800000 */
[----:B--2---:R-:W-:-:S05]  /*1b400*/  FMNMX R28, R0, R26, !PT ;  /* 0x0000001a001c7209 */ /* 0x004fca0007800000 */
[--C-:B------:R-:W-:Y:S02]  /*1b410*/  FFMA R0, R8, c[0x0][0x188], -R28.reuse ;  /* 0x0000620008007a23 */ /* 0x100fe4000000081c */
[----:B------:R-:W-:Y:S01]  /*1b420*/  FFMA R2, R9, c[0x0][0x188], -R28 ;  /* 0x0000620009027a23 */ /* 0x000fe2000000081c */
[----:B---3--:R-:W-:Y:S01]  /*1b430*/  STS.U16 [R5+0x2b000], R29 ;  /* 0x02b0001d05007388 */ /* 0x008fe20000000400 */
[----:B------:R0:W-:Y:S02]  /*1b440*/  STS.U16 [R5+0x2b800], R27 ;  /* 0x02b8001b05007388 */ /* 0x0001e40000000400 */
[----:B------:R1:W-:Y:S02]  /*1b450*/  STS.U16 [R5+0x2c000], R25 ;  /* 0x02c0001905007388 */ /* 0x0003e40000000400 */
[----:B----4-:R2:W-:Y:S01]  /*1b460*/  STS.U16 [R5+0x2c800], R23 ;  /* 0x02c8001705007388 */ /* 0x0105e20000000400 */
[----:B------:R3:W-:Y:S01]  /*1b470*/  STS.U16 [R5+0x2d000], R22 ;  /* 0x02d0001605007388 */ /* 0x0007e20000000400 */
[----:B------:R4:W-:Y:S03]  /*1b480*/  STS.U16 [R5+0x2d800], R20 ;  /* 0x02d8001405007388 */ /* 0x0009e60000000400 */
[----:B0-----:R-:W5:Y:S01]  /*1b490*/  LDL.LU R27, [R1+0x88] ;  /* 0x00008800011b7983 */ /* 0x001f620000300800 */
[----:B-1----:R-:W5:Y:S02]  /*1b4a0*/  LDL.LU R25, [R1+0xa0] ;  /* 0x0000a00001197983 */ /* 0x002f640000300800 */
[----:B--2---:R-:W2:Y:S02]  /*1b4b0*/  LDL.LU R23, [R1+0x90] ;  /* 0x0000900001177983 */ /* 0x004ea40000300800 */
[----:B---3--:R-:W3:Y:S01]  /*1b4c0*/  LDL R22, [R1+0x694] ;  /* 0x0006940001167983 */ /* 0x008ee20000100800 */
[----:B----4-:R-:W4:Y:S01]  /*1b4d0*/  LDL.LU R20, [R1+0x98] ;  /* 0x0000980001147983 */ /* 0x010f220000300800 */
[----:B------:R-:W-:Y:S02]  /*1b4e0*/  STL [R1+0x4c8], R28 ;  /* 0x0004c81c01007387 */ /* 0x000fe40000100800 */
[----:B------:R-:W2:Y:S02]  /*1b4f0*/  LDL.LU R8, [R1+0xa8] ;  /* 0x0000a80001087983 */ /* 0x000ea40000300800 */
[----:B------:R-:W2:Y:S02]  /*1b500*/  LDL.LU R9, [R1+0xb0] ;  /* 0x0000b00001097983 */ /* 0x000ea40000300800 */
[----:B------:R-:W-:Y:S01]  /*1b510*/  FMUL R0, R0, 1.4426950216293334961 ;  /* 0x3fb8aa3b00007820 */ /* 0x000fe20000400000 */
[----:B------:R0:W-:Y:S01]  /*1b520*/  STS.U16 [R5+0x2e000], R18 ;  /* 0x02e0001205007388 */ /* 0x0001e20000000400 */
[----:B------:R-:W-:Y:S02]  /*1b530*/  STS.U16 [R5+0x2e800], R19 ;  /* 0x02e8001305007388 */ /* 0x000fe40000000400 */
[----:B0-----:R0:W1:Y:S01]  /*1b540*/  MUFU.EX2 R18, R0 ;  /* 0x0000000000127308 */ /* 0x0010620000000800 */
[----:B------:R-:W-:Y:S01]  /*1b550*/  STS.U16 [R5+0x2f000], R17 ;  /* 0x02f0001105007388 */ /* 0x000fe20000000400 */
[----:B------:R0:W-:Y:S01]  /*1b560*/  STS.U16 [R5+0x2f800], R16 ;  /* 0x02f8001005007388 */ /* 0x0001e20000000400 */
[----:B------:R-:W-:Y:S01]  /*1b570*/  FMNMX R29, R3, R7, !PT ;  /* 0x00000007031d7209 */ /* 0x000fe20007800000 */
[----:B------:R-:W-:Y:S01]  /*1b580*/  FMUL R2, R2, 1.4426950216293334961 ;  /* 0x3fb8aa3b02027820 */ /* 0x000fe20000400000 */
[----:B0-----:R-:W4:Y:S01]  /*1b590*/  LDL.LU R16, [R1+0x78] ;  /* 0x0000780001107983 */ /* 0x001f220000300800 */
[----:B------:R-:W4:Y:S02]  /*1b5a0*/  LDL.LU R5, [R1+0x70] ;  /* 0x0000700001057983 */ /* 0x000f240000300800 */
[----:B------:R-:W-:-:S02]  /*1b5b0*/  FFMA R4, R11, c[0x0][0x188], -R29 ;  /* 0x000062000b047a23 */ /* 0x000fc4000000081d */
[----:B------:R-:W-:Y:S02]  /*1b5c0*/  FFMA R3, R10, c[0x0][0x188], -R29 ;  /* 0x000062000a037a23 */ /* 0x000fe4000000081d */
[----:B------:R-:W-:Y:S01]  /*1b5d0*/  FFMA R0, R12, c[0x0][0x188], -R28 ;  /* 0x000062000c007a23 */ /* 0x000fe2000000081c */
[----:B------:R0:W0:Y:S01]  /*1b5e0*/  MUFU.EX2 R19, R2 ;  /* 0x0000000200137308 */ /* 0x0000220000000800 */
[----:B---3--:R3:W-:Y:S01]  /*1b5f0*/  STS.U16 [R22+0x20400], R21 ;  /* 0x0204001516007388 */ /* 0x0087e20000000400 */
[----:B------:R0:W-:Y:S03]  /*1b600*/  STS.U16 [R22+0x20c00], R24 ;  /* 0x020c001816007388 */ /* 0x0001e60000000400 */
[----:B--2---:R-:W-:Y:S01]  /*1b610*/  STS.U16 [R22+0x21400], R9 ;  /* 0x0214000916007388 */ /* 0x004fe20000000400 */
[----:B------:R-:W-:Y:S03]  /*1b620*/  STS.U16 [R22+0x21c00], R8 ;  /* 0x021c000816007388 */ /* 0x000fe60000000400 */
[----:B---3--:R-:W2:Y:S01]  /*1b630*/  LDL.LU R21, [R1+0x68] ;  /* 0x0000680001157983 */ /* 0x008ea20000300800 */
[----:B0-----:R-:W3:Y:S02]  /*1b640*/  LDL.LU R24, [R1+0x60] ;  /* 0x0000600001187983 */ /* 0x001ee40000300800 */
[----:B-1----:R-:W-:Y:S02]  /*1b650*/  STL [R1+0x678], R18 ;  /* 0x0006781201007387 */ /* 0x002fe40000100800 */
[----:B------:R-:W2:Y:S01]  /*1b660*/  LDL.LU R17, [R1+0x3c] ;  /* 0x00003c0001117983 */ /* 0x000ea20000300800 */
[----:B------:R-:W2:Y:S04]  /*1b670*/  LDL.LU R11, [R1+0x38] ;  /* 0x00003800010b7983 */ /* 0x000ea80000300800 */
[----:B-----5:R0:W-:Y:S01]  /*1b680*/  STS.U16 [R22+0x22400], R25 ;  /* 0x0224001916007388 */ /* 0x0201e20000000400 */
[----:B------:R-:W5:Y:S03]  /*1b690*/  LDL.LU R10, [R1+0x30] ;  /* 0x00003000010a7983 */ /* 0x000f660000300800 */
[----:B0-----:R-:W2:Y:S01]  /*1b6a0*/  LDL.LU R25, [R1+0x28] ;  /* 0x0000280001197983 */ /* 0x001ea20000300800 */
[----:B------:R-:W2:Y:S02]  /*1b6b0*/  LDL.LU R12, [R1+0x40] ;  /* 0x00004000010c7983 */ /* 0x000ea40000300800 */
[----:B------:R-:W2:Y:S02]  /*1b6c0*/  LDL.LU R2, [R1+0x80] ;  /* 0x0000800001027983 */ /* 0x000ea40000300800 */
[----:B------:R-:W3:Y:S01]  /*1b6d0*/  LDL.LU R9, [R1+0x20] ;  /* 0x0000200001097983 */ /* 0x000ee20000300800 */
[----:B----4-:R0:W-:Y:S04]  /*1b6e0*/  STS.U16 [R22+0x22c00], R20 ;  /* 0x022c001416007388 */ /* 0x0101e80000000400 */
[----:B------:R-:W4:Y:S01]  /*1b6f0*/  LDL.LU R8, [R1+0x18] ;  /* 0x0000180001087983 */ /* 0x000f220000300800 */
[----:B------:R-:W-:-:S02]  /*1b700*/  FMUL R0, R0, 1.4426950216293334961 ;  /* 0x3fb8aa3b00007820 */ /* 0x000fc40000400000 */
[----:B------:R1:W-:Y:S02]  /*1b710*/  STS.U16 [R22+0x23400], R23 ;  /* 0x0234001716007388 */ /* 0x0003e40000000400 */
[----:B------:R1:W-:Y:S01]  /*1b720*/  STS.U16 [R22+0x23c00], R27 ;  /* 0x023c001b16007388 */ /* 0x0003e20000000400 */
[----:B0-----:R-:W3:Y:S01]  /*1b730*/  LDL.LU R20, [R1+0x10] ;  /* 0x0000100001147983 */ /* 0x001ee20000300800 */
[----:B-1----:R-:W3:Y:S03]  /*1b740*/  LDL.LU R23, [R1+0x8] ;  /* 0x0000080001177983 */ /* 0x002ee60000300800 */
[----:B------:R-:W3:Y:S01]  /*1b750*/  LDL.LU R27, [R1] ;  /* 0x00000000011b7983 */ /* 0x000ee20000300800 */
[----:B------:R-:W-:Y:S03]  /*1b760*/  STL [R1+0x674], R19 ;  /* 0x0006741301007387 */ /* 0x000fe60000100800 */
[----:B--2---:R0:W-:Y:S01]  /*1b770*/  STS.U16 [R22+0x24400], R2 ;  /* 0x0244000216007388 */ /* 0x0041e20000000400 */
[----:B------:R1:W-:Y:S02]  /*1b780*/  STS.U16 [R22+0x24c00], R16 ;  /* 0x024c001016007388 */ /* 0x0003e40000000400 */
[----:B0-----:R-:W-:Y:S01]  /*1b790*/  FFMA R2, R13, c[0x0][0x188], -R28 ;  /* 0x000062000d027a23 */ /* 0x001fe2000000081c */
[----:B-1----:R0:W1:Y:S01]  /*1b7a0*/  MUFU.EX2 R16, R0 ;  /* 0x0000000000107308 */ /* 0x0020620000000800 */
[----:B------:R-:W2:Y:S04]  /*1b7b0*/  LDL.LU R13, [R1+0x50] ;  /* 0x00005000010d7983 */ /* 0x000ea80000300800 */
[----:B0-----:R-:W2:Y:S04]  /*1b7c0*/  LDL.LU R0, [R1+0x58] ;  /* 0x0000580001007983 */ /* 0x001ea80000300800 */
[----:B------:R0:W-:Y:S01]  /*1b7d0*/  STS.U16 [R22+0x25400], R5 ;  /* 0x0254000516007388 */ /* 0x0001e20000000400 */
[----:B------:R1:W-:Y:S02]  /*1b7e0*/  STS.U16 [R22+0x25c00], R21 ;  /* 0x025c001516007388 */ /* 0x0003e40000000400 */
[----:B------:R-:W-:-:S02]  /*1b7f0*/  FMUL R2, R2, 1.4426950216293334961 ;  /* 0x3fb8aa3b02027820 */ /* 0x000fc40000400000 */
[----:B---3--:R3:W-:Y:S01]  /*1b800*/  STS.U16 [R22+0x26400], R24 ;  /* 0x0264001816007388 */ /* 0x0087e20000000400 */
[----:B0-----:R-:W4:Y:S01]  /*1b810*/  LDL.LU R5, [R1+0x1cb4] ;  /* 0x001cb40001057983 */ /* 0x001f220000300800 */
[----:B-1----:R-:W4:Y:S02]  /*1b820*/  LDL.LU R21, [R1+0x1cb0] ;  /* 0x001cb00001157983 */ /* 0x002f240000300800 */
[----:B---3--:R-:W3:Y:S02]  /*1b830*/  LDL.LU R24, [R1+0x1cac] ;  /* 0x001cac0001187983 */ /* 0x008ee40000300800 */
[----:B------:R-:W-:Y:S01]  /*1b840*/  STL [R1+0x670], R16 ;  /* 0x0006701001007387 */ /* 0x000fe20000100800 */
[----:B--2---:R0:W-:Y:S01]  /*1b850*/  STS.U16 [R22+0x26c00], R0 ;  /* 0x026c000016007388 */ /* 0x0041e20000000400 */
[----:B------:R1:W-:Y:S02]  /*1b860*/  STS.U16 [R22+0x27400], R13 ;  /* 0x0274000d16007388 */ /* 0x0003e40000000400 */
[----:B0-----:R-:W-:Y:S01]  /*1b870*/  FADD R0, -R28, R26 ;  /* 0x0000001a1c007221 */ /* 0x001fe20000000100 */
[----:B-1----:R0:W1:Y:S01]  /*1b880*/  MUFU.EX2 R13, R2 ;  /* 0x00000002000d7308 */ /* 0x0020620000000800 */
[----:B------:R-:W2:Y:S01]  /*1b890*/  LDL.LU R26, [R1+0x1ca8] ;  /* 0x001ca800011a7983 */ /* 0x000ea20000300800 */
[----:B------:R-:W2:Y:S03]  /*1b8a0*/  LDL.LU R28, [R1+0x1ca4] ;  /* 0x001ca400011c7983 */ /* 0x000ea60000300800 */
[----:B0-----:R-:W2:Y:S01]  /*1b8b0*/  LDL.LU R2, [R1+0x44] ;  /* 0x0000440001027983 */ /* 0x001ea20000300800 */
[----:B------:R-:W-:-:S02]  /*1b8c0*/  FMUL R0, R0, 1.4426950216293334961 ;  /* 0x3fb8aa3b00007820 */ /* 0x000fc40000400000 */
[----:B------:R-:W-:Y:S01]  /*1b8d0*/  FMUL R3, R3, 1.4426950216293334961 ;  /* 0x3fb8aa3b03037820 */ /* 0x000fe20000400000 */
[----:B-1----:R-:W-:Y:S04]  /*1b8e0*/  STL [R1+0x66c], R13 ;  /* 0x00066c0d01007387 */ /* 0x002fe80000100800 */
[----:B--2---:R-:W-:Y:S01]  /*1b8f0*/  STS.U16 [R22+0x27c00], R2 ;  /* 0x027c000216007388 */ /* 0x004fe20000000400 */
[----:B------:R-:W-:Y:S02]  /*1b900*/  STS.U16 [R22+0x28400], R12 ;  /* 0x0284000c16007388 */ /* 0x000fe40000000400 */
[----:B------:R-:W-:Y:S02]  /*1b910*/  STS.U16 [R22+0x28c00], R17 ;  /* 0x028c001116007388 */ /* 0x000fe40000000400 */
[----:B------:R-:W-:Y:S01]  /*1b920*/  STS.U16 [R22+0x29400], R11 ;  /* 0x0294000b16007388 */ /* 0x000fe20000000400 */
[----:B-----5:R-:W-:Y:S01]  /*1b930*/  STS.U16 [R22+0x29c00], R10 ;  /* 0x029c000a16007388 */ /* 0x020fe20000000400 */
[----:B------:R-:W-:Y:S02]  /*1b940*/  STS.U16 [R22+0x2a400], R25 ;  /* 0x02a4001916007388 */ /* 0x000fe40000000400 */
[----:B------:R-:W-:Y:S02]  /*1b950*/  STS.U16 [R22+0x2ac00], R9 ;  /* 0x02ac000916007388 */ /* 0x000fe40000000400 */
[----:B----4-:R-:W-:Y:S01]  /*1b960*/  STS.U16 [R22+0x2b400], R8 ;  /* 0x02b4000816007388 */ /* 0x010fe20000000400 */
[----:B------:R-:W-:Y:S01]  /*1b970*/  STS.U16 [R22+0x2bc00], R20 ;  /* 0x02bc001416007388 */ /* 0x000fe20000000400 */
[----:B------:R-:W-:Y:S02]  /*1b980*/  STS.U16 [R22+0x2c400], R23 ;  /* 0x02c4001716007388 */ /* 0x000fe40000000400 */
[----:B------:R0:W-:Y:S02]  /*1b990*/  STS.U16 [R22+0x2cc00], R27 ;  /* 0x02cc001b16007388 */ /* 0x0001e40000000400 */
[----:B------:R-:W-:Y:S01]  /*1b9a0*/  STS.U16 [R22+0x2d400], R28 ;  /* 0x02d4001c16007388 */ /* 0x000fe20000000400 */
[----:B0-----:R-:W0:Y:S04]  /*1b9b0*/  S2R R27, SR_TID.X ;  /* 0x00000000001b7919 */ /* 0x001e280000002100 */
[----:B------:R-:W-:Y:S01]  /*1b9c0*/  STS.U16 [R22+0x2dc00], R26 ;  /* 0x02dc001a16007388 */ /* 0x000fe20000000400 */
[----:B---3--:R-:W-:Y:S02]  /*1b9d0*/  STS.U16 [R22+0x2e400], R24 ;  /* 0x02e4001816007388 */ /* 0x008fe40000000400 */
[----:B------:R-:W-:Y:S02]  /*1b9e0*/  STS.U16 [R22+0x2ec00], R21 ;  /* 0x02ec001516007388 */ /* 0x000fe40000000400 */
[----:B------:R-:W-:Y:S01]  /*1b9f0*/  STS.U16 [R22+0x2f400], R5 ;  /* 0x02f4000516007388 */ /* 0x000fe20000000400 */
[----:B------:R-:W-:Y:S01]  /*1ba00*/  STS.U16 [R22+0x2fc00], R6 ;  /* 0x02fc000616007388 */ /* 0x000fe20000000400 */
[----:B------:R-:W-:Y:S01]  /*1ba10*/  BAR.SYNC.DEFER_BLOCKING 0x0 ;  /* 0x0000000000007b1d */ /* 0x000fe20000010000 */
[C---:B0-----:R-:W-:Y:S01]  /*1ba20*/  LOP3.LUT R23, R27.reuse, 0x7, RZ, 0xc0, !PT ;  /* 0x000000071b177812 */ /* 0x041fe200078ec0ff */
[----:B------:R-:W-:-:S04]  /*1ba30*/  IMAD.SHL.U32 R27, R27, 0x2, RZ ;  /* 0x000000021b1b7824 */ /* 0x000fc800078e00ff */
[----:B------:R-:W-:-:S05]  /*1ba40*/  IMAD R12, R23, 0x110, RZ ;  /* 0x00000110170c7824 */ /* 0x000fca00078e02ff */
[----:B------:R-:W-:-:S05]  /*1ba50*/  LOP3.LUT R12, R12, 0x30, R27, 0x78, !PT ;  /* 0x000000300c0c7812 */ /* 0x000fca00078e781b */
[----:B------:R-:W0:Y:S01]  /*1ba60*/  LDSM.16.M88.4 R20, [R12+0x20000] ;  /* 0x020000000c14783b */ /* 0x000e220000000200 */
[----:B------:R-:W1:Y:S08]  /*1ba70*/  MUFU.EX2 R25, R0 ;  /* 0x0000000000197308 */ /* 0x000e700000000800 */
[----:B------:R-:W2:Y:S01]  /*1ba80*/  MUFU.EX2 R17, R3 ;  /* 0x0000000300117308 */ /* 0x000ea20000000800 */
[----:B------:R-:W-:-:S07]  /*1ba90*/  FMUL R2, R4, 1.4426950216293334961 ;  /* 0x3fb8aa3b04027820 */ /* 0x000fce0000400000 */
[----:B------:R3:W-:Y:S01]  /*1baa0*/  MUFU.EX2 R3, R2 ;  /* 0x0000000200037308 */ /* 0x0007e20000000800 */
[----:B-1----:R-:W-:Y:S01]  /*1bab0*/  STL [R1+0x540], R25 ;  /* 0x0005401901007387 */ /* 0x002fe20000100800 */
[----:B--2---:R-:W-:Y:S02]  /*1bac0*/  STL [R1+0x668], R17 ;  /* 0x0006681101007387 */ /* 0x004fe40000100800 */
[----:B---3--:R-:W-:Y:S01]  /*1bad0*/  FADD R2, -R29, R7 ;  /* 0x000000071d027221 */ /* 0x008fe20000000100 */
[----:B0-----:R-:W-:Y:S01]  /*1bae0*/  STL.64 [R1+0x388], R22 ;  /* 0x0003881601007387 */ /* 0x001fe20000100a00 */
[----:B------:R-:W2:Y:S02]  /*1baf0*/  LDL.LU R4, [R1+0x5a0] ;  /* 0x0005a00001047983 */ /* 0x000ea40000300800 */
[----:B------:R-:W3:Y:S02]  /*1bb00*/  LDL.LU R5, [R1+0x5a4] ;  /* 0x0005a40001057983 */ /* 0x000ee40000300800 */
[----:B------:R-:W4:Y:S01]  /*1bb10*/  LDL.LU R6, [R1+0x5a8] ;  /* 0x0005a80001067983 */ /* 0x000f220000300800 */
[----:B------:R-:W5:Y:S01]  /*1bb20*/  LDL.LU R7, [R1+0x5ac] ;  /* 0x0005ac0001077983 */ /* 0x000f620000300800 */
[----:B------:R-:W-:Y:S01]  /*1bb30*/  MOV R9, R20 ;  /* 0x0000001400097202 */ /* 0x000fe20000000f00 */
[----:B------:R-:W-:-:S02]  /*1bb40*/  IMAD.MOV.U32 R8, RZ, RZ, R21 ;  /* 0x000000ffff087224 */ /* 0x000fc400078e0015 */
[----:B------:R-:W0:Y:S01]  /*1bb50*/  LDSM.16.M88.4 R20, [R12+0x20800] ;  /* 0x020800000c14783b */ /* 0x000e220000000200 */
[----:B------:R-:W-:-:S04]  /*1bb60*/  FFMA R0, R14, c[0x0][0x188], -R29 ;  /* 0x000062000e007a23 */ /* 0x000fc8000000081d */
[----:B------:R-:W-:-:S04]  /*1bb70*/  FMUL R0, R0, 1.4426950216293334961 ;  /* 0x3fb8aa3b00007820 */ /* 0x000fc80000400000 */
[----:B------:R1:W1:Y:S01]  /*1bb80*/  MUFU.EX2 R10, R0 ;  /* 0x00000000000a7308 */ /* 0x0002620000000800 */
[----:B------:R0:W-:Y:S01]  /*1bb90*/  STL [R1+0x1b48], R29 ;  /* 0x001b481d01007387 */ /* 0x0001e20000100800 */
[----:B-1----:R-:W-:-:S03]  /*1bba0*/  FFMA R0, R15, c[0x0][0x188], -R29 ;  /* 0x000062000f007a23 */ /* 0x002fc6000000081d */
[----:B------:R-:W-:Y:S01]  /*1bbb0*/  STL [R1+0x664], R10 ;  /* 0x0006640a01007387 */ /* 0x000fe20000100800 */
[----:B0-----:R-:W-:Y:S01]  /*1bbc0*/  MOV R15, R20 ;  /* 0x00000014000f7202 */ /* 0x001fe20000000f00 */
[----:B------:R-:W-:Y:S02]  /*1bbd0*/  IMAD.MOV.U32 R14, RZ, RZ, R21 ;  /* 0x000000ffff0e7224 */ /* 0x000fe400078e0015 */
[----:B------:R-:W-:Y:S01]  /*1bbe0*/  STL [R1+0x380], R22 ;  /* 0x0003801601007387 */ /* 0x000fe20000100800 */
[----:B------:R-:W-:Y:S02]  /*1bbf0*/  MOV R29, R23 ;  /* 0x00000017001d7202 */ /* 0x000fe40000000f00 */
[----:B------:R-:W0:Y:S04]  /*1bc00*/  LDSM.16.M88.4 R20, [R12+0x21000] ;  /* 0x021000000c14783b */ /* 0x000e280000000200 */
[----:B------:R-:W-:-:S04]  /*1bc10*/  FMUL R2, R2, 1.4426950216293334961 ;  /* 0x3fb8aa3b02027820 */ /* 0x000fc80000400000 */
[----:B------:R-:W1:Y:S01]  /*1bc20*/  MUFU.EX2 R27, R2 ;  /* 0x00000002001b7308 */ /* 0x000e620000000800 */
[----:B------:R-:W-:Y:S01]  /*1bc30*/  FMUL R0, R0, 1.4426950216293334961 ;  /* 0x3fb8aa3b00007820 */ /* 0x000fe20000400000 */
[----:B------:R-:W-:Y:S06]  /*1bc40*/  STL [R1+0x1b4c], R29 ;  /* 0x001b4c1d01007387 */ /* 0x000fec0000100800 */
[----:B------:R0:W0:Y:S01]  /*1bc50*/  MUFU.EX2 R11, R0 ;  /* 0x00000000000b7308 */ /* 0x0000220000000800 */
[----:B-1----:R-:W-:Y:S01]  /*1bc60*/  STL [R1+0x4dc], R27 ;  /* 0x0004dc1b01007387 */ /* 0x002fe20000100800 */
[----:B0-----:R-:W-:-:S03]  /*1bc70*/  IMAD.MOV.U32 R2, RZ, RZ, R20 ;  /* 0x000000ffff027224 */ /* 0x001fc600078e0014 */
[----:B------:R0:W-:Y:S01]  /*1bc80*/  STL.64 [R1+0x370], R22 ;  /* 0x0003701601007387 */ /* 0x0001e20000100a00 */
[----:B------:R-:W-:Y:S02]  /*1bc90*/  MOV R0, R21 ;  /* 0x0000001500007202 */ /* 0x000fe40000000f00 */
[----:B------:R-:W-:Y:S01]  /*1bca0*/  F2FP.BF16.PACK_AB R20, R19, R18 ;  /* 0x000000121314723e */ /* 0x000fe200000010ff */
[----:B------:R-:W-:Y:S01]  /*1bcb0*/  F2FP.BF16.PACK_AB R21, R3, R17 ;  /* 0x000000110315723e */ /* 0x000fe200000010ff */
[----:B0-----:R-:W-:Y:S02]  /*1bcc0*/  F2FP.BF16.PACK_AB R22, R13, R16 ;  /* 0x000000100d16723e */ /* 0x001fe400000010ff */
[----:B------:R-:W0:Y:S04]  /*1bcd0*/  LDSM.16.M88.4 R16, [R12+0x21800] ;  /* 0x021800000c10783b */ /* 0x000e280000000200 */
[----:B------:R-:W-:Y:S01]  /*1bce0*/  STL [R1+0x660], R11 ;  /* 0x0006600b01007387 */ /* 0x000fe20000100800 */
[----:B------:R-:W-:Y:S01]  /*1bcf0*/  STL [R1+0xd68], R3 ;  /* 0x000d680301007387 */ /* 0x000fe20000100800 */
[----:B------:R-:W-:Y:S01]  /*1bd00*/  F2FP.BF16.PACK_AB R23, R11, R10 ;  /* 0x0000000a0b17723e */ /* 0x000fe200000010ff */
[----:B0-----:R-:W-:Y:S01]  /*1bd10*/  IMAD.MOV.U32 R24, RZ, RZ, R16 ;  /* 0x000000ffff187224 */ /* 0x001fe200078e0010 */
[----:B------:R0:W-:Y:S01]  /*1bd20*/  STL.64 [R1+0x360], R18 ;  /* 0x0003601201007387 */ /* 0x0001e20000100a00 */
[----:B------:R-:W-:Y:S03]  /*1bd30*/  STL [R1+0x1ca0], R27 ;  /* 0x001ca01b01007387 */ /* 0x000fe60000100800 */
[----:B------:R1:W-:Y:S01]  /*1bd40*/  STL.64 [R1+0x1c98], R24 ;  /* 0x001c981801007387 */ /* 0x0003e20000100a00 */
[----:B0-----:R-:W-:Y:S01]  /*1bd50*/  MOV R19, R17 ;  /* 0x0000001100137202 */ /* 0x001fe20000000f00 */
[----:B------:R-:W-:-:S02]  /*1bd60*/  IMAD.MOV.U32 R16, RZ, RZ, R2 ;  /* 0x000000ffff107224 */ /* 0x000fc400078e0002 */
[----:B-1----:R-:W-:Y:S02]  /*1bd70*/  IMAD.MOV.U32 R24, RZ, RZ, R9 ;  /* 0x000000ffff187224 */ /* 0x002fe400078e0009 */
[----:B------:R-:W-:Y:S01]  /*1bd80*/  STL [R1+0x1c88], R19 ;  /* 0x001c881301007387 */ /* 0x000fe20000100800 */
[----:B------:R-:W-:Y:S01]  /*1bd90*/  MOV R17, R0 ;  /* 0x0000000000117202 */ /* 0x000fe20000000f00 */
[C---:B--2---:R-:W-:Y:S02]  /*1bda0*/  FMUL R4, R25.reuse, R4 ;  /* 0x0000000419047220 */ /* 0x044fe40000400000 */
[----:B---3--:R-:W-:Y:S01]  /*1bdb0*/  FMUL R5, R25, R5 ;  /* 0x0000000519057220 */ /* 0x008fe20000400000 */
[----:B------:R-:W-:Y:S02]  /*1bdc0*/  MOV R25, R8 ;  /* 0x0000000800197202 */ /* 0x000fe40000000f00 */
[----:B------:R-:W2:Y:S01]  /*1bdd0*/  LDL.LU R8, [R1+0x580] ;  /* 0x0005800001087983 */ /* 0x000ea20000300800 */
[----:B------:R-:W3:Y:S02]  /*1bde0*/  LDL.LU R9, [R1+0x584] ;  /* 0x0005840001097983 */ /* 0x000ee40000300800 */
[----:B----4-:R-:W-:-:S02]  /*1bdf0*/  FMUL R6, R27, R6 ;  /* 0x000000061b067220 */ /* 0x010fc40000400000 */
[----:B-----5:R-:W-:Y:S01]  /*1be00*/  FMUL R7, R27, R7 ;  /* 0x000000071b077220 */ /* 0x020fe20000400000 */
[----:B------:R-:W4:Y:S01]  /*1be10*/  LDL.LU R10, [R1+0x588] ;  /* 0x00058800010a7983 */ /* 0x000f220000300800 */
[----:B------:R-:W5:Y:S02]  /*1be20*/  LDL.LU R11, [R1+0x58c] ;  /* 0x00058c00010b7983 */ /* 0x000f640000300800 */
[----:B------:R-:W2:Y:S02]  /*1be30*/  LDL.LU R13, [R1+0x570] ;  /* 0x00057000010d7983 */ /* 0x000ea40000300800 */
[----:B------:R-:W2:Y:S01]  /*1be40*/  LDL.LU R3, [R1+0x574] ;  /* 0x0005740001037983 */ /* 0x000ea20000300800 */
[----:B------:R-:W2:Y:S01]  /*1be50*/  LDL.LU R2, [R1+0x578] ;  /* 0x0005780001027983 */ /* 0x000ea20000300800 */
[----:B------:R-:W2:Y:S02]  /*1be60*/  LDL.LU R0, [R1+0x57c] ;  /* 0x00057c0001007983 */ /* 0x000ea40000300800 */
[----:B------:R0:W-:Y:S01]  /*1be70*/  STL.64 [R1+0x1c90], R16 ;  /* 0x001c901001007387 */ /* 0x0001e20000100a00 */
[----:B------:R-:W-:Y:S01]  /*1be80*/  HMMA.16816.F32.BF16 R4, R20, R24, R4 ;  /* 0x000000181404723c */ /* 0x000fe20000041804 */
[----:B------:R-:W4:Y:S01]  /*1be90*/  LDL.LU R27, [R1+0x1ca0] ;  /* 0x001ca000011b7983 */ /* 0x000f220000300800 */
[----:B------:R-:W2:Y:S11]  /*1bea0*/  LDL.LU.64 R24, [R1+0x1c98] ;  /* 0x001c980001187983 */ /* 0x000eb60000300a00 */
[----:B------:R-:W-:Y:S10]  /*1beb0*/  @!UPT UIADD3 URZ, URZ, URZ, URZ ;  /* 0x0000003f3f3ff290 */ /* 0x000ff4000fffe03f */
[----:B------:R-:W-:Y:S01]  /*1bec0*/  STL [R1+0x1b5c], R4 ;  /* 0x001b5c0401007387 */ /* 0x000fe20000100800 */
[----:B------:R-:W-:Y:S02]  /*1bed0*/  STL [R1+0x1b58], R5 ;  /* 0x001b580501007387 */ /* 0x000fe40000100800 */
[----:B------:R-:W-:Y:S02]  /*1bee0*/  STL [R1+0x1b54], R6 ;  /* 0x001b540601007387 */ /* 0x000fe40000100800 */
[----:B------:R-:W-:Y:S02]  /*1bef0*/  STL [R1+0x1b50], R7 ;  /* 0x001b500701007387 */ /* 0x000fe40000100800 */
[----:B------:R-:W1:Y:S01]  /*1bf00*/  LDSM.16.M88.4 R4, [R12+0x22000] ;  /* 0x022000000c04783b */ /* 0x000e620000000200 */
[----:B0-----:R-:W-:Y:S01]  /*1bf10*/  IMAD.MOV.U32 R16, RZ, RZ, R15 ;  /* 0x000000ffff107224 */ /* 0x001fe200078e000f */
[----:B------:R-:W-:Y:S01]  /*1bf20*/  MOV R17, R14 ;  /* 0x0000000e00117202 */ /* 0x000fe20000000f00 */
[----:B-1----:R-:W-:Y:S01]  /*1bf30*/  IMAD.MOV.U32 R28, RZ, RZ, R4 ;  /* 0x000000ffff1c7224 */ /* 0x002fe200078e0004 */
[----:B------:R0:W-:Y:S01]  /*1bf40*/  STL.64 [R1+0x350], R6 ;  /* 0x0003500601007387 */ /* 0x0001e20000100a00 */
[----:B------:R-:W-:Y:S01]  /*1bf50*/  MOV R26, R5 ;  /* 0x00000005001a7202 */ /* 0x000fe20000000f00 */
[----:B----4-:R-:W-:-:S02]  /*1bf60*/  FMUL R10, R27, R10 ;  /* 0x0000000a1b0a7220 */ /* 0x010fc40000400000 */
[C---:B--2---:R-:W-:Y:S02]  /*1bf70*/  FMUL R8, R25.reuse, R8 ;  /* 0x0000000819087220 */ /* 0x044fe40000400000 */
[----:B---3--:R-:W-:Y:S02]  /*1bf80*/  FMUL R9, R25, R9 ;  /* 0x0000000919097220 */ /* 0x008fe40000400000 */
[----:B-----5:R-:W-:-:S07]  /*1bf90*/  FMUL R11, R27, R11 ;  /* 0x0000000b1b0b7220 */ /* 0x020fce0000400000 */
[----:B0-----:R-:W-:Y:S01]  /*1bfa0*/  HMMA.16816.F32.BF16 R4, R20, R16, R8 ;  /* 0x000000101404723c */ /* 0x001fe20000041808 */
[----:B------:R-:W0:Y:S11]  /*1bfb0*/  LDSM.16.M88.4 R16, [R12+0x22800] ;  /* 0x022800000c10783b */ /* 0x000e360000000200 */
[----:B------:R-:W-:Y:S11]  /*1bfc0*/  @!UPT UIADD3 URZ, URZ, URZ, URZ ;  /* 0x0000003f3f3ff290 */ /* 0x000ff6000fffe03f */
[----:B------:R0:W-:Y:S01]  /*1bfd0*/  STL.64 [R1+0x300], R4 ;  /* 0x0003000401007387 */ /* 0x0001e20000100a00 */
[----:B------:R-:W-:Y:S02]  /*1bfe0*/  STL.64 [R1+0x308], R6 ;  /* 0x0003080601007387 */ /* 0x000fe40000100a00 */
[----:B0-----:R-:W-:Y:S01]  /*1bff0*/  IMAD.MOV.U32 R5, RZ, RZ, R16 ;  /* 0x000000ffff057224 */ /* 0x001fe200078e0010 */
[----:B------:R0:W-:Y:S01]  /*1c000*/  STL.64 [R1+0x340], R18 ;  /* 0x0003401201007387 */ /* 0x0001e20000100a00 */
[----:B------:R-:W-:Y:S02]  /*1c010*/  MOV R4, R17 ;  /* 0x0000001100047202 */ /* 0x000fe40000000f00 */
[----:B------:R-:W2:Y:S02]  /*1c020*/  LDL.LU.64 R16, [R1+0x1c90] ;  /* 0x001c900001107983 */ /* 0x000ea40000300a00 */
[C---:B------:R-:W-:Y:S02]  /*1c030*/  FMUL R8, R25.reuse, R13 ;  /* 0x0000000d19087220 */ /* 0x040fe40000400000 */
[----:B------:R-:W-:-:S02]  /*1c040*/  FMUL R9, R25, R3 ;  /* 0x0000000319097220 */ /* 0x000fc40000400000 */
[C---:B------:R-:W-:Y:S02]  /*1c050*/  FMUL R10, R27.reuse, R2 ;  /* 0x000000021b0a7220 */ /* 0x040fe40000400000 */
[----:B------:R-:W-:Y:S01]  /*1c060*/  FMUL R11, R27, R0 ;  /* 0x000000001b0b7220 */ /* 0x000fe20000400000 */
[----:B0-----:R-:W3:Y:S01]  /*1c070*/  LDL.LU R19, [R1+0x1c88] ;  /* 0x001c880001137983 */ /* 0x001ee20000300800 */
[----:B------:R-:W4:Y:S05]  /*1c080*/  LDL.LU R18, [R1+0x4b0] ;  /* 0x0004b00001127983 */ /* 0x000f2a0000300800 */
[----:B--2---:R-:W-:Y:S01]  /*1c090*/  HMMA.16816.F32.BF16 R8, R20, R16, R8 ;  /* 0x000000101408723c */ /* 0x004fe20000041808 */
[----:B------:R-:W2:Y:S01]  /*1c0a0*/  LDL.LU R17, [R1+0x4b4] ;  /* 0x0004b40001117983 */ /* 0x000ea20000300800 */
[----:B------:R-:W5:Y:S02]  /*1c0b0*/  LDL.LU R16, [R1+0x4b8] ;  /* 0x0004b80001107983 */ /* 0x000f640000300800 */
[----:B------:R-:W5:Y:S02]  /*1c0c0*/  LDL.LU R15, [R1+0x4bc] ;  /* 0x0004bc00010f7983 */ /* 0x000f640000300800 */
[----:B------:R-:W5:Y:S01]  /*1c0d0*/  LDL.LU R14, [R1+0x490] ;  /* 0x00049000010e7983 */ /* 0x000f620000300800 */
[----:B------:R-:W5:Y:S01]  /*1c0e0*/  LDL.LU R13, [R1+0x494] ;  /* 0x00049400010d7983 */ /* 0x000f620000300800 */
[----:B------:R-:W5:Y:S02]  /*1c0f0*/  LDL.LU R3, [R1+0x498] ;  /* 0x0004980001037983 */ /* 0x000f640000300800 */
[----:B------:R-:W5:Y:S11]  /*1c100*/  LDL.LU R2, [R1+0x49c] ;  /* 0x00049c0001027983 */ /* 0x000f760000300800 */
[----:B------:R-:W-:Y:S03]  /*1c110*/  @!UPT UIADD3 URZ, URZ, URZ, URZ ;  /* 0x0000003f3f3ff290 */ /* 0x000fe6000fffe03f */
[----:B------:R-:W-:Y:S01]  /*1c120*/  IMAD.MOV.U32 R6, RZ, RZ, R8 ;  /* 0x000000ffff067224 */ /* 0x000fe200078e0008 */
[----:B------:R-:W-:-:S05]  /*1c130*/  MOV R7, R9 ;  /* 0x0000000900077202 */ /* 0x000fca0000000f00 */
[----:B------:R-:W-:Y:S01]  /*1c140*/  STL.64 [R1+0x1c08], R6 ;  /* 0x001c080601007387 */ /* 0x000fe20000100a00 */
[----:B------:R0:W-:Y:S02]  /*1c150*/  STL.64 [R1+0x1c78], R4 ;  /* 0x001c780401007387 */ /* 0x0001e40000100a00 */
[----:B------:R-:W-:Y:S02]  /*1c160*/  IMAD.MOV.U32 R29, RZ, RZ, R10 ;  /* 0x000000ffff1d7224 */ /* 0x000fe400078e000a */
[----:B----4-:R-:W-:Y:S02]  /*1c170*/  FMUL R8, R25, R18 ;  /* 0x0000001219087220 */ /* 0x010fe40000400000 */
[----:B0-----:R-:W-:Y:S01]  /*1c180*/  IMAD.MOV.U32 R4, RZ, RZ, R28 ;  /* 0x000000ffff047224 */ /* 0x001fe200078e001c */
[----:B------:R-:W-:-:S05]  /*1c190*/  MOV R5, R26 ;  /* 0x0000001a00057202 */ /* 0x000fca0000000f00 */
[----:B------:R3:W-:Y:S01]  /*1c1a0*/  STL.64 [R1+0x1c80], R4 ;  /* 0x001c800401007387 */ /* 0x0007e20000100a00 */
[----:B------:R-:W-:Y:S02]  /*1c1b0*/  MOV R0, R11 ;  /* 0x0000000b00007202 */ /* 0x000fe40000000f00 */
[----:B---3--:R-:W-:Y:S01]  /*1c1c0*/  MOV R5, R19 ;  /* 0x0000001300057202 */ /* 0x008fe20000000f00 */
[----:B------:R-:W-:Y:S02]  /*1c1d0*/  IMAD.MOV.U32 R4, RZ, RZ, R24 ;  /* 0x000000ffff047224 */ /* 0x000fe400078e0018 */
[----:B--2---:R-:W-:Y:S02]  /*1c1e0*/  FMUL R9, R25, R17 ;  /* 0x0000001119097220 */ /* 0x004fe40000400000 */
[C---:B-----5:R-:W-:Y:S02]  /*1c1f0*/  FMUL R10, R27.reuse, R16 ;  /* 0x000000101b0a7220 */ /* 0x060fe40000400000 */
[----:B------:R-:W0:Y:S01]  /*1c200*/  LDSM.16.M88.4 R16, [R12+0x23000] ;  /* 0x023000000c10783b */ /* 0x000e220000000200 */
[----:B------:R-:W-:-:S07]  /*1c210*/  FMUL R11, R27, R15 ;  /* 0x0000000f1b0b7220 */ /* 0x000fce0000400000 */
[----:B------:R-:W-:Y:S01]  /*1c220*/  HMMA.16816.F32.BF16 R4, R20, R4, R8 ;  /* 0x000000041404723c */ /* 0x000fe20000041808 */
[----:B0-----:R-:W-:Y:S11]  /*1c230*/  STL.64 [R1+0x330], R18 ;  /* 0x0003301201007387 */ /* 0x001ff60000100a00 */
[----:B------:R-:W-:Y:S11]  /*1c240*/  @!UPT UIADD3 URZ, URZ, URZ, URZ ;  /* 0x0000003f3f3ff290 */ /* 0x000ff6000fffe03f */
[----:B------:R-:W-:Y:S02]  /*1c250*/  STL.64 [R1+0x2d0], R4 ;  /* 0x0002d00401007387 */ /* 0x000fe40000100a00 */
[----:B------:R-:W-:Y:S02]  /*1c260*/  STL.64 [R1+0x2d8], R6 ;  /* 0x0002d80601007387 */ /* 0x000fe40000100a00 */
[----:B------:R-:W0:Y:S01]  /*1c270*/  LDSM.16.M88.4 R4, [R12+0x23800] ;  /* 0x023800000c04783b */ /* 0x000e220000000200 */
[C---:B------:R-:W-:Y:S02]  /*1c280*/  FMUL R10, R27.reuse, R3 ;  /* 0x000000031b0a7220 */ /* 0x040fe40000400000 */
[----:B------:R-:W-:Y:S02]  /*1c290*/  FMUL R11, R27, R2 ;  /* 0x000000021b0b7220 */ /* 0x000fe40000400000 */
[----:B0-----:R-:W-:Y:S01]  /*1c2a0*/  IMAD.MOV.U32 R3, RZ, RZ, R4 ;  /* 0x000000ffff037224 */ /* 0x001fe200078e0004 */
[----:B------:R-:W-:Y:S01]  /*1c2b0*/  STL.64 [R1+0x320], R6 ;  /* 0x0003200601007387 */ /* 0x000fe20000100a00 */
[----:B------:R-:W-:-:S02]  /*1c2c0*/  MOV R2, R5 ;  /* 0x0000000500027202 */ /* 0x000fc40000000f00 */
[----:B------:R-:W2:Y:S02]  /*1c2d0*/  LDL.LU.64 R4, [R1+0x1c80] ;  /* 0x001c800001047983 */ /* 0x000ea40000300a00 */
[C---:B------:R-:W-:Y:S02]  /*1c2e0*/  FMUL R8, R25.reuse, R14 ;  /* 0x0000000e19087220 */ /* 0x040fe40000400000 */
[----:B------:R-:W-:Y:S01]  /*1c2f0*/  FMUL R9, R25, R13 ;  /* 0x0000000d19097220 */ /* 0x000fe20000400000 */
[----:B------:R-:W-:Y:S01]  /*1c300*/  MOV R19, R17 ;  /* 0x0000001100137202 */ /* 0x000fe20000000f00 */
[----:B------:R-:W-:-:S05]  /*1c310*/  IMAD.MOV.U32 R24, RZ, RZ, R16 ;  /* 0x000000ffff187224 */ /* 0x000fca00078e0010 */
[----:B--2---:R-:W-:Y:S01]  /*1c320*/  HMMA.16816.F32.BF16 R8, R20, R4, R8 ;  /* 0x000000041408723c */ /* 0x004fe20000041808 */
[----:B------:R-:W2:Y:S11]  /*1c330*/  LDL.LU.64 R4, [R1+0x1c78] ;  /* 0x001c780001047983 */ /* 0x000eb60000300a00 */
[----:B------:R-:W-:Y:S11]  /*1c340*/  @!UPT UIADD3 URZ, URZ, URZ, URZ ;  /* 0x0000003f3f3ff290 */ /* 0x000ff6000fffe03f */
[----:B------:R-:W-:Y:S01]  /*1c350*/  STL.64 [R1+0x2c0], R8 ;  /* 0x0002c00801007387 */ /* 0x000fe20000100a00 */
[----:B------:R-:W-:Y:S02]  /*1c360*/  STL.64 [R1+0x2c8], R10 ;  /* 0x0002c80a01007387 */ /* 0x000fe40000100a00 */
[----:B------:R-:W0:Y:S04]  /*1c370*/  LDSM.16.M88.4 R8, [R12+0x24000] ;  /* 0x024000000c08783b */ /* 0x000e280000000200 */
[----:B0-----:R-:W-:Y:S01]  /*1c380*/  IMAD.MOV.U32 R7, RZ, RZ, R8 ;  /* 0x000000ffff077224 */ /* 0x001fe200078e0008 */
[----:B------:R0:W-:Y:S01]  /*1c390*/  STL.64 [R1+0x310], R10 ;  /* 0x0003100a01007387 */ /* 0x0001e20000100a00 */
[----:B------:R-:W-:Y:S01]  /*1c3a0*/  MOV R6, R9 ;  /* 0x0000000900067202 */ /* 0x000fe20000000f00 */
[----:B------:R-:W3:Y:S02]  /*1c3b0*/  LDL.LU R8, [R1+0x2a0] ;  /* 0x0002a00001087983 */ /* 0x000ee40000300800 */
[----:B------:R-:W4:Y:S01]  /*1c3c0*/  LDL.LU R9, [R1+0x2a4] ;  /* 0x0002a40001097983 */ /* 0x000f220000300800 */
[----:B0-----:R-:W5:Y:S01]  /*1c3d0*/  LDL.LU R10, [R1+0x2a8] ;  /* 0x0002a800010a7983 */ /* 0x001f620000300800 */
[----:B------:R-:W2:Y:S02]  /*1c3e0*/  LDL.LU R11, [R1+0x2ac] ;  /* 0x0002ac00010b7983 */ /* 0x000ea40000300800 */
[----:B------:R-:W2:Y:S02]  /*1c3f0*/  LDL.LU R18, [R1+0x280] ;  /* 0x0002800001127983 */ /* 0x000ea40000300800 */
[----:B------:R-:W3:Y:S01]  /*1c400*/  LDL.LU R17, [R1+0x284] ;  /* 0x0002840001117983 */ /* 0x000ee20000300800 */
[----:B------:R-:W3:Y:S04]  /*1c410*/  LDL.LU R16, [R1+0x288] ;  /* 0x0002880001107983 */ /* 0x000ee80000300800 */
[----:B--2---:R-:W-:Y:S01]  /*1c420*/  STL [R1+0x1c70], R18 ;  /* 0x001c701201007387 */ /* 0x004fe20000100800 */
[----:B---3--:R0:W-:Y:S02]  /*1c430*/  STL.64 [R1+0x1c68], R16 ;  /* 0x001c681001007387 */ /* 0x0081e40000100a00 */
[----:B------:R-:W2:Y:S01]  /*1c440*/  LDL.LU R15, [R1+0x28c] ;  /* 0x00028c00010f7983 */ /* 0x000ea20000300800 */
[----:B------:R-:W3:Y:S04]  /*1c450*/  LDL.LU R14, [R1+0x2b0] ;  /* 0x0002b000010e7983 */ /* 0x000ee80000300800 */
[----:B------:R-:W2:Y:S01]  /*1c460*/  LDL.LU R13, [R1+0x2b4] ;  /* 0x0002b400010d7983 */ /* 0x000ea20000300800 */
[----:B0-----:R-:W-:Y:S01]  /*1c470*/  IMAD.MOV.U32 R16, RZ, RZ, R5 ;  /* 0x000000ffff107224 */ /* 0x001fe200078e0005 */
[----:B------:R-:W-:-:S02]  /*1c480*/  MOV R17, R4 ;  /* 0x0000000400117202 */ /* 0x000fc40000000f00 */
[----:B------:R-:W2:Y:S01]  /*1c490*/  LDL.LU R5, [R1+0x2b8] ;  /* 0x0002b80001057983 */ /* 0x000ea20000300800 */
[----:B------:R-:W2:Y:S02]  /*1c4a0*/  LDL.LU R4, [R1+0x2bc] ;  /* 0x0002bc0001047983 */ /* 0x000ea40000300800 */
[C---:B------:R-:W-:Y:S02]  /*1c4b0*/  FMUL R8, R25.reuse, R8 ;  /* 0x0000000819087220 */ /* 0x040fe40000400000 */
[----:B----4-:R-:W-:Y:S02]  /*1c4c0*/  FMUL R9, R25, R9 ;  /* 0x0000000919097220 */ /* 0x010fe40000400000 */
[C---:B-----5:R-:W-:Y:S02]  /*1c4d0*/  FMUL R10, R27.reuse, R10 ;  /* 0x0000000a1b0a7220 */ /* 0x060fe40000400000 */
[C---:B------:R-:W-:Y:S01]  /*1c4e0*/  FMUL R11, R27.reuse, R11 ;  /* 0x0000000b1b0b7220 */ /* 0x040fe20000400000 */
[----:B------:R0:W-:Y:S06]  /*1c4f0*/  STL.64 [R1+0x1c60], R6 ;  /* 0x001c600601007387 */ /* 0x0001ec0000100a00 */
[----:B------:R-:W-:Y:S01]  /*1c500*/  HMMA.16816.F32.BF16 R8, R20, R16, R8 ;  /* 0x000000101408723c */ /* 0x000fe20000041808 */
[----:B--2---:R1:W-:Y:S01]  /*1c510*/  STL.64 [R1+0x1c58], R4 ;  /* 0x001c580401007387 */ /* 0x0043e20000100a00 */
[----:B------:R-:W2:Y:S02]  /*1c520*/  LDL.LU R18, [R1+0x1c70] ;  /* 0x001c700001127983 */ /* 0x000ea40000300800 */
[----:B------:R-:W4:Y:S11]  /*1c530*/  LDL.LU.64 R16, [R1+0x1c68] ;  /* 0x001c680001107983 */ /* 0x000f360000300a00 */
[----:B------:R-:W-:Y:S08]  /*1c540*/  @!UPT UIADD3 URZ, URZ, URZ, URZ ;  /* 0x0000003f3f3ff290 */ /* 0x000ff0000fffe03f */
[----:B------:R-:W-:Y:S01]  /*1c550*/  STL.64 [R1+0x2a0], R8 ;  /* 0x0002a00801007387 */ /* 0x000fe20000100a00 */
[----:B------:R5:W-:Y:S01]  /*1c560*/  STL.64 [R1+0x2a8], R10 ;  /* 0x0002a80a01007387 */ /* 0x000be20000100a00 */
[----:B0-----:R-:W3:Y:S02]  /*1c570*/  LDL.LU.64 R6, [R1+0x1c60] ;  /* 0x001c600001067983 */ /* 0x001ee40000300a00 */
[----:B-1----:R-:W-:Y:S01]  /*1c580*/  IMAD.MOV.U32 R4, RZ, RZ, R24 ;  /* 0x000000ffff047224 */ /* 0x002fe200078e0018 */
[----:B------:R-:W-:Y:S01]  /*1c590*/  MOV R5, R19 ;  /* 0x0000001300057202 */ /* 0x000fe20000000f00 */
[----:B-----5:R-:W-:Y:S02]  /*1c5a0*/  FMUL R11, R27, R15 ;  /* 0x0000000f1b0b7220 */ /* 0x020fe40000400000 */
[C---:B--2---:R-:W-:Y:S02]  /*1c5b0*/  FMUL R8, R25.reuse, R18 ;  /* 0x0000001219087220 */ /* 0x044fe40000400000 */
[----:B----4-:R-:W-:-:S02]  /*1c5c0*/  FMUL R9, R25, R17 ;  /* 0x0000001119097220 */ /* 0x010fc40000400000 */
[C---:B------:R-:W-:Y:S02]  /*1c5d0*/  FMUL R10, R27.reuse, R16 ;  /* 0x000000101b0a7220 */ /* 0x040fe40000400000 */
[----:B------:R-:W0:Y:S05]  /*1c5e0*/  LDSM.16.M88.4 R16, [R12+0x24800] ;  /* 0x024800000c10783b */ /* 0x000e2a0000000200 */
[----:B------:R-:W-:Y:S01]  /*1c5f0*/  HMMA.16816.F32.BF16 R8, R20, R4, R8 ;  /* 0x000000041408723c */ /* 0x000fe20000041808 */
[----:B------:R-:W2:Y:S01]  /*1c600*/  LDL.LU.64 R4, [R1+0x1c58] ;  /* 0x001c580001047983 */ /* 0x000ea20000300a00 */
[----:B------:R-:W-:Y:S02]  /*1c610*/  STL.64 [R1+0x1c50], R22 ;  /* 0x001c501601007387 */ /* 0x000fe40000100a00 */
[----:B------:R-:W-:Y:S02]  /*1c620*/  STL.64 [R1+0x1c48], R20 ;  /* 0x001c481401007387 */ /* 0x000fe40000100a00 */
[----:B------:R-:W1:Y:S11]  /*1c630*/  LDSM.16.M88.4 R20, [R12+0x25000] ;  /* 0x025000000c14783b */ /* 0x000e760000000200 */
[----:B------:R-:W-:Y:S06]  /*1c640*/  @!UPT UIADD3 URZ, URZ, URZ, URZ ;  /* 0x0000003f3f3ff290 */ /* 0x000fec000fffe03f */
[----:B------:R-:W-:Y:S01]  /*1c650*/  STL.64 [R1+0x280], R8 ;  /* 0x0002800801007387 */ /* 0x000fe20000100a00 */
[----:B------:R-:W-:Y:S03]  /*1c660*/  STL.64 [R1+0x288], R10 ;  /* 0x0002880a01007387 */ /* 0x000fe60000100a00 */
[----:B0-----:R-:W-:Y:S04]  /*1c670*/  STL.64 [R1+0x2f8], R18 ;  /* 0x0002f81201007387 */ /* 0x001fe80000100a00 */
[----:B-1----:R0:W-:Y:S04]  /*1c680*/  STL.64 [R1+0x2e0], R22 ;  /* 0x0002e01601007387 */ /* 0x0021e80000100a00 */
[----:B0-----:R-:W4:Y:S01]  /*1c690*/  LDL.LU.64 R22, [R1+0x1c50] ;  /* 0x001c500001167983 */ /* 0x001f220000300a00 */
[----:B--2---:R-:W-:-:S02]  /*1c6a0*/  FMUL R10, R27, R5 ;  /* 0x000000051b0a7220 */ /* 0x004fc40000400000 */
[----:B------:R-:W-:Y:S02]  /*1c6b0*/  FMUL R11, R27, R4 ;  /* 0x000000041b0b7220 */ /* 0x000fe40000400000 */
[----:B------:R-:W-:Y:S01]  /*1c6c0*/  IMAD.MOV.U32 R5, RZ, RZ, R20 ;  /* 0x000000ffff057224 */ /* 0x000fe200078e0014 */
[----:B------:R-:W-:Y:S02]  /*1c6d0*/  MOV R4, R21 ;  /* 0x0000001500047202 */ /* 0x000fe40000000f00 */
[----:B------:R-:W4:Y:S03]  /*1c6e0*/  LDL.LU.64 R20, [R1+0x1c48] ;  /* 0x001c480001147983 */ /* 0x000f260000300a00 */
[----:B------:R0:W-:Y:S02]  /*1c6f0*/  STL.64 [R1+0x1c40], R4 ;  /* 0x001c400401007387 */ /* 0x0001e40000100a00 */
[----:B------:R-:W2:Y:S02]  /*1c700*/  LDL.LU R28, [R1+0x290] ;  /* 0x00029000011c7983 */ /* 0x000ea40000300800 */
[----:B------:R-:W5:Y:S02]  /*1c710*/  LDL.LU R26, [R1+0x294] ;  /* 0x00029400011a7983 */ /* 0x000f640000300800 */
[----:B0-----:R-:W-:Y:S01]  /*1c720*/  IMAD.MOV.U32 R4, RZ, RZ, R3 ;  /* 0x000000ffff047224 */ /* 0x001fe200078e0003 */
[----:B------:R-:W-:Y:S01]  /*1c730*/  MOV R5, R2 ;  /* 0x0000000200057202 */ /* 0x000fe20000000f00 */
[----:B------:R-:W2:Y:S01]  /*1c740*/  LDL.LU R3, [R1+0x298] ;  /* 0x0002980001037983 */ /* 0x000ea20000300800 */
[----:B------:R-:W2:Y:S02]  /*1c750*/  LDL.LU R2, [R1+0x29c] ;  /* 0x00029c0001027983 */ /* 0x000ea40000300800 */
[----:B------:R-:W2:Y:S02]  /*1c760*/  LDL.LU R24, [R1+0x3d0] ;  /* 0x0003d00001187983 */ /* 0x000ea40000300800 */
[----:B------:R-:W2:Y:S01]  /*1c770*/  LDL.LU R19, [R1+0x3d4] ;  /* 0x0003d40001137983 */ /* 0x000ea20000300800 */
[----:B------:R-:W2:Y:S01]  /*1c780*/  LDL.LU R18, [R1+0x3d8] ;  /* 0x0003d80001127983 */ /* 0x000ea20000300800 */
[----:B---3--:R-:W-:-:S02]  /*1c790*/  FMUL R8, R25, R14 ;  /* 0x0000000e19087220 */ /* 0x008fc40000400000 */
[----:B------:R-:W-:-:S07]  /*1c7a0*/  FMUL R9, R25, R13 ;  /* 0x0000000d19097220 */ /* 0x000fce0000400000 */
[----:B----4-:R-:W-:Y:S01]  /*1c7b0*/  HMMA.16816.F32.BF16 R8, R20, R4, R8 ;  /* 0x000000041408723c */ /* 0x010fe20000041808 */
[----:B--2---:R-:W-:Y:S01]  /*1c7c0*/  STL.64 [R1+0x1c38], R18 ;  /* 0x001c381201007387 */ /* 0x004fe20000100a00 */
[----:B------:R0:W-:Y:S02]  /*1c7d0*/  STL.64 [R1+0x1c30], R16 ;  /* 0x001c301001007387 */ /* 0x0001e40000100a00 */
[----:B------:R-:W2:Y:S02]  /*1c7e0*/  LDL.LU R15, [R1+0x3dc] ;  /* 0x0003dc00010f7983 */ /* 0x000ea40000300800 */
[----:B------:R-:W3:Y:S01]  /*1c7f0*/  LDL.LU.64 R4, [R1+0x1c40] ;  /* 0x001c400001047983 */ /* 0x000ee20000300a00 */
[----:B------:R-:W4:Y:S01]  /*1c800*/  LDL.LU R14, [R1+0x420] ;  /* 0x00042000010e7983 */ /* 0x000f220000300800 */
[----:B------:R-:W3:Y:S11]  /*1c810*/  LDL.LU R13, [R1+0x424] ;  /* 0x00042400010d7983 */ /* 0x000ef60000300800 */
[----:B------:R-:W-:Y:S04]  /*1c820*/  @!UPT UIADD3 URZ, URZ, URZ, URZ ;  /* 0x0000003f3f3ff290 */ /* 0x000fe8000fffe03f */
[----:B------:R1:W-:Y:S02]  /*1c830*/  STL.64 [R1+0x260], R8 ;  /* 0x0002600801007387 */ /* 0x0003e40000100a00 */
[----:B------:R5:W-:Y:S02]  /*1c840*/  STL.64 [R1+0x268], R10 ;  /* 0x0002680a01007387 */ /* 0x000be40000100a00 */
[----:B0-----:R-:W-:Y:S01]  /*1c850*/  IMAD.MOV.U32 R16, RZ, RZ, R7 ;  /* 0x000000ffff107224 */ /* 0x001fe200078e0007 */
[----:B------:R-:W-:Y:S01]  /*1c860*/  MOV R17, R6 ;  /* 0x0000000600117202 */ /* 0x000fe20000000f00 */
[----:B------:R-:W3:Y:S01]  /*1c870*/  LDL.LU R7, [R1+0x428] ;  /* 0x0004280001077983 */ /* 0x000ee20000300800 */
[----:B------:R-:W3:Y:S02]  /*1c880*/  LDL.LU R6, [R1+0x42c] ;  /* 0x00042c0001067983 */ /* 0x000ee40000300800 */
[----:B------:R-:W3:Y:S02]  /*1c890*/  LDL.LU.64 R18, [R1+0x1c38] ;  /* 0x001c380001127983 */ /* 0x000ee40000300a00 */
[----:B-1----:R-:W-:-:S02]  /*1c8a0*/  FMUL R8, R25, R28 ;  /* 0x0000001c19087220 */ /* 0x002fc40000400000 */
[----:B-----5:R-:W-:Y:S02]  /*1c8b0*/  FMUL R9, R25, R26 ;  /* 0x0000001a19097220 */ /* 0x020fe40000400000 */
[C---:B------:R-:W-:Y:S02]  /*1c8c0*/  FMUL R10, R27.reuse, R3 ;  /* 0x000000031b0a7220 */ /* 0x040fe40000400000 */
[----:B------:R-:W-:-:S07]  /*1c8d0*/  FMUL R11, R27, R2 ;  /* 0x000000021b0b7220 */ /* 0x000fce0000400000 */
[----:B------:R-:W-:Y:S01]  /*1c8e0*/  HMMA.16816.F32.BF16 R8, R20, R16, R8 ;  /* 0x000000101408723c */ /* 0x000fe20000041808 */
[----:B------:R-:W5:Y:S11]  /*1c8f0*/  LDL.LU.64 R16, [R1+0x1c30] ;  /* 0x001c300001107983 */ /* 0x000f760000300a00 */
[----:B------:R-:W-:Y:S11]  /*1c900*/  @!UPT UIADD3 URZ, URZ, URZ, URZ ;  /* 0x0000003f3f3ff290 */ /* 0x000ff6000fffe03f */
[----:B------:R-:W-:Y:S01]  /*1c910*/  STL.64 [R1+0x250], R8 ;  /* 0x0002500801007387 */ /* 0x000fe20000100a00 */
[----:B------:R-:W-:Y:S02]  /*1c920*/  STL.64 [R1+0x258], R10 ;  /* 0x0002580a01007387 */ /* 0x000fe40000100a00 */
[----:B------:R-:W0:Y:S04]  /*1c930*/  LDSM.16.M88.4 R8, [R12+0x25800] ;  /* 0x025800000c08783b */ /* 0x000e280000000200 */
[----:B0-----:R-:W-:Y:S01]  /*1c940*/  IMAD.MOV.U32 R3, RZ, RZ, R8 ;  /* 0x000000ffff037224 */ /* 0x001fe200078e0008 */
[----:B------:R2:W-:Y:S01]  /*1c950*/  STL.64 [R1+0x2b8], R10 ;  /* 0x0002b80a01007387 */ /* 0x0005e20000100a00 */
[----:B------:R-:W-:Y:S01]  /*1c960*/  MOV R2, R9 ;  /* 0x0000000900027202 */ /* 0x000fe20000000f00 */
[----:B------:R-:W-:-:S02]  /*1c970*/  FMUL R8, R25, R24 ;  /* 0x0000001819087220 */ /* 0x000fc40000400000 */
[----:B--2---:R-:W-:Y:S02]  /*1c980*/  FMUL R11, R27, R15 ;  /* 0x0000000f1b0b7220 */ /* 0x004fe40000400000 */
[----:B---3--:R-:W-:Y:S02]  /*1c990*/  FMUL R9, R25, R19 ;  /* 0x0000001319097220 */ /* 0x008fe40000400000 */
[----:B------:R-:W-:-:S07]  /*1c9a0*/  FMUL R10, R27, R18 ;  /* 0x000000121b0a7220 */ /* 0x000fce0000400000 */
[----:B-----5:R-:W-:Y:S01]  /*1c9b0*/  HMMA.16816.F32.BF16 R16, R20, R16, R8 ;  /* 0x000000101410723c */ /* 0x020fe20000041808 */
[----:B------:R-:W0:Y:S11]  /*1c9c0*/  LDSM.16.M88.4 R8, [R12+0x26000] ;  /* 0x026000000c08783b */ /* 0x000e360000000200 */
[----:B------:R-:W-:Y:S11]  /*1c9d0*/  @!UPT UIADD3 URZ, URZ, URZ, URZ ;  /* 0x0000003f3f3ff290 */ /* 0x000ff6000fffe03f */
[----:B------:R1:W-:Y:S01]  /*1c9e0*/  STL.64 [R1+0x230], R16 ;  /* 0x0002301001007387 */ /* 0x0003e20000100a00 */
[----:B------:R2:W-:Y:S03]  /*1c9f0*/  STL.64 [R1+0x238], R18 ;  /* 0x0002381201007387 */ /* 0x0005e60000100a00 */
[----:B0-----:R0:W-:Y:S01]  /*1ca00*/  STL.64 [R1+0x298], R10 ;  /* 0x0002980a01007387 */ /* 0x0011e20000100a00 */
[----:B-1----:R-:W3:Y:S02]  /*1ca10*/  LDL.LU R16, [R1+0x430] ;  /* 0x0004300001107983 */ /* 0x002ee40000300800 */
[----:B--2---:R-:W-:Y:S01]  /*1ca20*/  IMAD.MOV.U32 R19, RZ, RZ, R8 ;  /* 0x000000ffff137224 */ /* 0x004fe200078e0008 */
[----:B------:R-:W-:Y:S01]  /*1ca30*/  MOV R18, R9 ;  /* 0x0000000900127202 */ /* 0x000fe20000000f00 */
[C---:B----4-:R-:W-:Y:S02]  /*1ca40*/  FMUL R8, R25.reuse, R14 ;  /* 0x0000000e19087220 */ /* 0x050fe40000400000 */
[----:B------:R-:W-:Y:S01]  /*1ca50*/  FMUL R9, R25, R13 ;  /* 0x0000000d19097220 */ /* 0x000fe20000400000 */
[----:B------:R-:W-:Y:S01]  /*1ca60*/  MOV R17, R4 ;  /* 0x0000000400117202 */ /* 0x000fe20000000f00 */
[----:B0-----:R-:W-:-:S02]  /*1ca70*/  FMUL R10, R27, R7 ;  /* 0x000000071b0a7220 */ /* 0x001fc40000400000 */
[----:B------:R-:W-:Y:S01]  /*1ca80*/  FMUL R11, R27, R6 ;  /* 0x000000061b0b7220 */ /* 0x000fe20000400000 */
[----:B---3--:R0:W-:Y:S01]  /*1ca90*/  STL [R1+0x1c28], R16 ;  /* 0x001c281001007387 */ /* 0x0081e20000100800 */
[----:B------:R-:W2:Y:S02]  /*1caa0*/  LDL.LU R26, [R1+0x434] ;  /* 0x00043400011a7983 */ /* 0x000ea40000300800 */
[----:B------:R-:W3:Y:S02]  /*1cab0*/  LDL.LU R24, [R1+0x438] ;  /* 0x0004380001187983 */ /* 0x000ee40000300800 */
[----:B------:R-:W4:Y:S01]  /*1cac0*/  LDL.LU R15, [R1+0x43c] ;  /* 0x00043c00010f7983 */ /* 0x000f220000300800 */
[----:B------:R-:W5:Y:S01]  /*1cad0*/  LDL.LU R14, [R1+0x440] ;  /* 0x00044000010e7983 */ /* 0x000f620000300800 */
[----:B------:R-:W2:Y:S02]  /*1cae0*/  LDL.LU R13, [R1+0x444] ;  /* 0x00044400010d7983 */ /* 0x000ea40000300800 */
[----:B------:R-:W2:Y:S02]  /*1caf0*/  LDL.LU R7, [R1+0x448] ;  /* 0x0004480001077983 */ /* 0x000ea40000300800 */
[----:B------:R-:W2:Y:S02]  /*1cb00*/  LDL.LU R6, [R1+0x44c] ;  /* 0x00044c0001067983 */ /* 0x000ea40000300800 */
[----:B0-----:R-:W-:-:S02]  /*1cb10*/  IMAD.MOV.U32 R16, RZ, RZ, R5 ;  /* 0x000000ffff107224 */ /* 0x001fc400078e0005 */
[----:B------:R-:W2:Y:S01]  /*1cb20*/  LDL.LU R5, [R1+0x450] ;  /* 0x0004500001057983 */ /* 0x000ea20000300800 */
[----:B------:R-:W2:Y:S04]  /*1cb30*/  LDL.LU R4, [R1+0x454] ;  /* 0x0004540001047983 */ /* 0x000ea80000300800 */
[----:B------:R-:W-:Y:S01]  /*1cb40*/  HMMA.16816.F32.BF16 R8, R20, R16, R8 ;  /* 0x000000101408723c */ /* 0x000fe20000041808 */
[----:B--2---:R0:W-:Y:S01]  /*1cb50*/  STL.64 [R1+0x1c10], R4 ;  /* 0x001c100401007387 */ /* 0x0041e20000100a00 */
[----:B------:R-:W-:Y:S02]  /*1cb60*/  STL.64 [R1+0x1c20], R6 ;  /* 0x001c200601007387 */ /* 0x000fe40000100a00 */
[----:B0-----:R-:W-:Y:S01]  /*1cb70*/  IMAD.MOV.U32 R4, RZ, RZ, R19 ;  /* 0x000000ffff047224 */ /* 0x001fe200078e0013 */
[----:B------:R-:W-:-:S05]  /*1cb80*/  MOV R5, R18 ;  /* 0x0000001200057202 */ /* 0x000fca0000000f00 */
[----:B------:R0:W-:Y:S02]  /*1cb90*/  STL.64 [R1+0x1c18], R4 ;  /* 0x001c180401007387 */ /* 0x0001e40000100a00 */
[----:B0-----:R-:W-:Y:S01]  /*1cba0*/  IMAD.MOV.U32 R4, RZ, RZ, R3 ;  /* 0x000000ffff047224 */ /* 0x001fe200078e0003 */
[----:B------:R-:W-:Y:S01]  /*1cbb0*/  MOV R5, R2 ;  /* 0x0000000200057202 */ /* 0x000fe20000000f00 */
[----:B------:R-:W2:Y:S01]  /*1cbc0*/  LDL.LU R3, [R1+0x458] ;  /* 0x0004580001037983 */ /* 0x000ea20000300800 */
[----:B------:R-:W2:Y:S02]  /*1cbd0*/  LDL.LU R2, [R1+0x45c] ;  /* 0x00045c0001027983 */ /* 0x000ea40000300800 */
[----:B------:R-:W2:Y:S06]  /*1cbe0*/  LDL.LU R16, [R1+0x1c28] ;  /* 0x001c280001107983 */ /* 0x000eac0000300800 */
[----:B------:R0:W-:Y:S01]  /*1cbf0*/  STL.64 [R1+0x200], R8 ;  /* 0x0002000801007387 */ /* 0x0001e20000100a00 */
[----:B------:R3:W-:Y:S01]  /*1cc00*/  STL.64 [R1+0x208], R10 ;  /* 0x0002080a01007387 */ /* 0x0007e20000100a00 */
[----:B0-----:R-:W-:-:S02]  /*1cc10*/  FMUL R9, R25, R26 ;  /* 0x0000001a19097220 */ /* 0x001fc40000400000 */
[C---:B---3--:R-:W-:Y:S02]  /*1cc20*/  FMUL R10, R27.reuse, R24 ;  /* 0x000000181b0a7220 */ /* 0x048fe40000400000 */
[----:B----4-:R-:W-:Y:S02]  /*1cc30*/  FMUL R11, R27, R15 ;  /* 0x0000000f1b0b7220 */ /* 0x010fe40000400000 */
[C---:B--2---:R-:W-:Y:S02]  /*1cc40*/  FMUL R8, R25.reuse, R16 ;  /* 0x0000001019087220 */ /* 0x044fe40000400000 */
[----:B------:R-:W0:Y:S05]  /*1cc50*/  LDSM.16.M88.4 R16, [R12+0x26800] ;  /* 0x026800000c10783b */ /* 0x000e2a0000000200 */
[----:B------:R-:W-:Y:S01]  /*1cc60*/  HMMA.16816.F32.BF16 R8, R20, R4, R8 ;  /* 0x000000041408723c */ /* 0x000fe20000041808 */
[----:B0-----:R-:W-:Y:S01]  /*1cc70*/  STL.64 [R1+0x278], R18 ;  /* 0x0002781201007387 */ /* 0x001fe20000100a00 */
[----:B------:R-:W2:Y:S02]  /*1cc80*/  LDL.LU.64 R6, [R1+0x1c20] ;  /* 0x001c200001067983 */ /* 0x000ea40000300a00 */
[----:B------:R-:W3:Y:S11]  /*1cc90*/  LDL.LU.64 R4, [R1+0x1c18] ;  /* 0x001c180001047983 */ /* 0x000ef60000300a00 */
[----:B------:R-:W-:Y:S08]  /*1cca0*/  @!UPT UIADD3 URZ, URZ, URZ, URZ ;  /* 0x0000003f3f3ff290 */ /* 0x000ff0000fffe03f */
[----:B------:R5:W-:Y:S01]  /*1ccb0*/  STL.64 [R1+0x1f0], R8 ;  /* 0x0001f00801007387 */ /* 0x000be20000100a00 */
[----:B------:R2:W-:Y:S01]  /*1ccc0*/  STL.64 [R1+0x1f8], R10 ;  /* 0x0001f80a01007387 */ /* 0x0005e20000100a00 */
[C---:B-----5:R-:W-:Y:S02]  /*1ccd0*/  FMUL R8, R25.reuse, R14 ;  /* 0x0000000e19087220 */ /* 0x060fe40000400000 */
[----:B------:R-:W-:Y:S02]  /*1cce0*/  FMUL R9, R25, R13 ;  /* 0x0000000d19097220 */ /* 0x000fe40000400000 */
[C---:B--2---:R-:W-:Y:S02]  /*1ccf0*/  FMUL R10, R27.reuse, R7 ;  /* 0x000000071b0a7220 */ /* 0x044fe40000400000 */
[----:B------:R-:W-:-:S07]  /*1cd00*/  FMUL R11, R27, R6 ;  /* 0x000000061b0b7220 */ /* 0x000fce0000400000 */
[C---:B---3--:R-:W-:Y:S01]  /*1cd10*/  HMMA.16816.F32.BF16 R8, R20.reuse, R4, R8 ;  /* 0x000000041408723c */ /* 0x048fe20000041808 */
[----:B------:R-:W2:Y:S11]  /*1cd20*/  LDL.LU.64 R4, [R1+0x1c10] ;  /* 0x001c100001047983 */ /* 0x000eb60000300a00 */
[----:B------:R-:W-:Y:S11]  /*1cd30*/  @!UPT UIADD3 URZ, URZ, URZ, URZ ;  /* 0x0000003f3f3ff290 */ /* 0x000ff6000fffe03f */
[----:B------:R-:W-:Y:S01]  /*1cd40*/  STL.64 [R1+0x1e0], R8 ;  /* 0x0001e00801007387 */ /* 0x000fe20000100a00 */
[----:B------:R0:W-:Y:S02]  /*1cd50*/  STL.64 [R1+0x1e8], R10 ;  /* 0x0001e80a01007387 */ /* 0x0001e40000100a00 */
[C---:B0-----:R-:W-:Y:S02]  /*1cd60*/  FMUL R10, R27.reuse, R3 ;  /* 0x000000031b0a7220 */ /* 0x041fe40000400000 */
[----:B------:R-:W-:Y:S02]  /*1cd70*/  FMUL R11, R27, R2 ;  /* 0x000000021b0b7220 */ /* 0x000fe40000400000 */
[C---:B--2---:R-:W-:Y:S02]  /*1cd80*/  FMUL R8, R25.reuse, R5 ;  /* 0x0000000519087220 */ /* 0x044fe40000400000 */
[----:B------:R-:W-:Y:S02]  /*1cd90*/  FMUL R9, R25, R4 ;  /* 0x0000000419097220 */ /* 0x000fe40000400000 */
[----:B------:R-:W0:Y:S05]  /*1cda0*/  LDSM.16.M88.4 R4, [R12+0x27000] ;  /* 0x027000000c04783b */ /* 0x000e2a0000000200 */
[----:B------:R-:W-:Y:S01]  /*1cdb0*/  HMMA.16816.F32.BF16 R16, R20, R16, R8 ;  /* 0x000000101410723c */ /* 0x000fe20000041808 */
[----:B0-----:R0:W-:Y:S01]  /*1cdc0*/  STL.64 [R1+0x248], R6 ;  /* 0x0002480601007387 */ /* 0x0011e20000100a00 */
[----:B------:R-:W-:-:S03]  /*1cdd0*/  MOV R2, R5 ;  /* 0x0000000500027202 */ /* 0x000fc60000000f00 */
[----:B0-----:R-:W2:Y:S11]  /*1cde0*/  LDL.LU.64 R6, [R1+0x1c08] ;  /* 0x001c080001067983 */ /* 0x001eb60000300a00 */
[----:B------:R-:W-:Y:S07]  /*1cdf0*/  @!UPT UIADD3 URZ, URZ, URZ, URZ ;  /* 0x0000003f3f3ff290 */ /* 0x000fee000fffe03f */
[----:B------:R-:W-:Y:S02]  /*1ce00*/  STL.64 [R1+0x1a0], R16 ;  /* 0x0001a01001007387 */ /* 0x000fe40000100a00 */
[----:B------:R-:W-:Y:S02]  /*1ce10*/  STL.64 [R1+0x1a8], R18 ;  /* 0x0001a81201007387 */ /* 0x000fe40000100a00 */
[----:B------:R-:W3:Y:S01]  /*1ce20*/  LDL.LU R10, [R1+0x460] ;  /* 0x00046000010a7983 */ /* 0x000ee20000300800 */
[----:B------:R-:W4:Y:S01]  /*1ce30*/  LDL.LU R11, [R1+0x464] ;  /* 0x00046400010b7983 */ /* 0x000f220000300800 */
[----:B------:R-:W5:Y:S02]  /*1ce40*/  LDL.LU R28, [R1+0x468] ;  /* 0x00046800011c7983 */ /* 0x000f640000300800 */
[----:B------:R-:W3:Y:S02]  /*1ce50*/  LDL.LU R26, [R1+0x46c] ;  /* 0x00046c00011a7983 */ /* 0x000ee40000300800 */
[----:B------:R-:W3:Y:S01]  /*1ce60*/  LDL.LU R24, [R1+0x470] ;  /* 0x0004700001187983 */ /* 0x000ee20000300800 */
[----:B------:R-:W3:Y:S01]  /*1ce70*/  LDL.LU R15, [R1+0x474] ;  /* 0x00047400010f7983 */ /* 0x000ee20000300800 */
[----:B------:R-:W3:Y:S02]  /*1ce80*/  LDL.LU R14, [R1+0x478] ;  /* 0x00047800010e7983 */ /* 0x000ee40000300800 */
[----:B------:R-:W3:Y:S02]  /*1ce90*/  LDL.LU R13, [R1+0x47c] ;  /* 0x00047c00010d7983 */ /* 0x000ee40000300800 */
[----:B------:R-:W-:Y:S01]  /*1cea0*/  IMAD.MOV.U32 R3, RZ, RZ, R4 ;  /* 0x000000ffff037224 */ /* 0x000fe200078e0004 */
[----:B------:R-:W3:Y:S01]  /*1ceb0*/  LDL.LU R5, [R1+0x480] ;  /* 0x0004800001057983 */ /* 0x000ee20000300800 */
[----:B------:R-:W3:Y:S03]  /*1cec0*/  LDL.LU R4, [R1+0x484] ;  /* 0x0004840001047983 */ /* 0x000ee60000300800 */
[----:B------:R-:W-:Y:S01]  /*1ced0*/  LDSM.16.M88.4 R16, [R12+0x28000] ;  /* 0x028000000c10783b */ /* 0x000fe20000000200 */
[----:B------:R-:W-:Y:S01]  /*1cee0*/  IMAD.MOV.U32 R8, RZ, RZ, R3 ;  /* 0x000000ffff087224 */ /* 0x000fe200078e0003 */
[----:B------:R-:W-:-:S02]  /*1cef0*/  MOV R9, R2 ;  /* 0x0000000200097202 */ /* 0x000fc40000000f00 */
[----:B--2---:R-:W-:Y:S04]  /*1cf00*/  STL.64 [R1+0x1bf0], R6 ;  /* 0x001bf00601007387 */ /* 0x004fe80000100a00 */
[----:B---3--:R-:W-:Y:S02]  /*1cf10*/  STL.64 [R1+0x1be8], R4 ;  /* 0x001be80401007387 */ /* 0x008fe40000100a00 */
[----:B------:R-:W0:Y:S04]  /*1cf20*/  LDSM.16.M88.4 R4, [R12+0x27800] ;  /* 0x027800000c04783b */ /* 0x000e280000000200 */
[----:B------:R-:W2:Y:S02]  /*1cf30*/  LDL.LU R3, [R1+0x488] ;  /* 0x0004880001037983 */ /* 0x000ea40000300800 */
[----:B------:R-:W3:Y:S01]  /*1cf40*/  LDL.LU R2, [R1+0x48c] ;  /* 0x00048c0001027983 */ /* 0x000ee20000300800 */
[----:B------:R-:W-:Y:S01]  /*1cf50*/  STL.64 [R1+0x1c00], R14 ;  /* 0x001c000e01007387 */ /* 0x000fe20000100a00 */
[----:B------:R1:W-:Y:S02]  /*1cf60*/  STL.64 [R1+0x1bf8], R12 ;  /* 0x001bf80c01007387 */ /* 0x0003e40000100a00 */
[----:B-1----:R-:W-:Y:S01]  /*1cf70*/  IMAD.MOV.U32 R12, RZ, RZ, R8 ;  /* 0x000000ffff0c7224 */ /* 0x002fe200078e0008 */
[----:B------:R-:W-:Y:S01]  /*1cf80*/  MOV R13, R9 ;  /* 0x00000009000d7202 */ /* 0x000fe20000000f00 */
[----:B------:R-:W-:-:S02]  /*1cf90*/  FMUL R8, R25, R10 ;  /* 0x0000000a19087220 */ /* 0x000fc40000400000 */
[----:B----4-:R-:W-:Y:S02]  /*1cfa0*/  FMUL R9, R25, R11 ;  /* 0x0000000b19097220 */ /* 0x010fe40000400000 */
[C---:B-----5:R-:W-:Y:S02]  /*1cfb0*/  FMUL R10, R27.reuse, R28 ;  /* 0x0000001c1b0a7220 */ /* 0x060fe40000400000 */
[----:B------:R-:W-:-:S07]  /*1cfc0*/  FMUL R11, R27, R26 ;  /* 0x0000001a1b0b7220 */ /* 0x000fce0000400000 */
[----:B------:R-:W-:Y:S01]  /*1cfd0*/  HMMA.16816.F32.BF16 R8, R20, R12, R8 ;  /* 0x0000000c1408723c */ /* 0x000fe20000041808 */
[----:B0-----:R0:W-:Y:S01]  /*1cfe0*/  STL.64 [R1+0x228], R6 ;  /* 0x0002280601007387 */ /* 0x0011e20000100a00 */
[----:B------:R-:W-:Y:S02]  /*1cff0*/  STL.64 [R1+0x218], R18 ;  /* 0x0002181201007387 */ /* 0x000fe40000100a00 */
[----:B------:R-:W4:Y:S02]  /*1d000*/  LDL.LU.64 R14, [R1+0x1c00] ;  /* 0x001c0000010e7983 */ /* 0x000f240000300a00 */
[----:B------:R-:W5:Y:S11]  /*1d010*/  LDL.LU.64 R12, [R1+0x1bf8] ;  /* 0x001bf800010c7983 */ /* 0x000f760000300a00 */
[----:B------:R-:W-:Y:S06]  /*1d020*/  @!UPT UIADD3 URZ, URZ, URZ, URZ ;  /* 0x0000003f3f3ff290 */ /* 0x000fec000fffe03f */
[----:B------:R1:W-:Y:S01]  /*1d030*/  STL.64 [R1+0x190], R8 ;  /* 0x0001900801007387 */ /* 0x0003e20000100a00 */
[----:B------:R2:W-:Y:S02]  /*1d040*/  STL.64 [R1+0x198], R10 ;  /* 0x0001980a01007387 */ /* 0x0005e40000100a00 */
[----:B0-----:R-:W3:Y:S02]  /*1d050*/  LDL.LU.64 R6, [R1+0x1bf0] ;  /* 0x001bf00001067983 */ /* 0x001ee40000300a00 */
[C---:B-1----:R-:W-:Y:S02]  /*1d060*/  FMUL R8, R25.reuse, R24 ;  /* 0x0000001819087220 */ /* 0x042fe40000400000 */
[----:B----4-:R-:W-:Y:S02]  /*1d070*/  FMUL R9, R25, R15 ;  /* 0x0000000f19097220 */ /* 0x010fe40000400000 */
[C---:B--2---:R-:W-:Y:S02]  /*1d080*/  FMUL R10, R27.reuse, R14 ;  /* 0x0000000e1b0a7220 */ /* 0x044fe40000400000 */
[----:B-----5:R-:W-:-:S07]  /*1d090*/  FMUL R11, R27, R13 ;  /* 0x0000000d1b0b7220 */ /* 0x020fce0000400000 */
[----:B------:R-:W-:Y:S01]  /*1d0a0*/  HMMA.16816.F32.BF16 R8, R20, R4, R8 ;  /* 0x000000041408723c */ /* 0x000fe20000041808 */
[----:B------:R-:W2:Y:S11]  /*1d0b0*/  LDL.LU.64 R4, [R1+0x1be8] ;  /* 0x001be80001047983 */ /* 0x000eb60000300a00 */
[----:B------:R-:W-:Y:S11]  /*1d0c0*/  @!UPT UIADD3 URZ, URZ, URZ, URZ ;  /* 0x0000003f3f3ff290 */ /* 0x000ff6000fffe03f */
[----:B------:R-:W-:Y:S01]  /*1d0d0*/  STL.64 [R1+0x180], R8 ;  /* 0x0001800801007387 */ /* 0x000fe20000100a00 */
[----:B------:R0:W-:Y:S02]  /*1d0e0*/  STL.64 [R1+0x188], R10 ;  /* 0x0001880a01007387 */ /* 0x0001e40000100a00 */
[C---:B0-----:R-:W-:Y:S02]  /*1d0f0*/  FMUL R10, R27.reuse, R3 ;  /* 0x000000031b0a7220 */ /* 0x041fe40000400000 */
[----:B---3--:R-:W-:Y:S02]  /*1d100*/  FMUL R11, R27, R2 ;  /* 0x000000021b0b7220 */ /* 0x008fe40000400000 */
[C---:B--2---:R-:W-:Y:S02]  /*1d110*/  FMUL R8, R25.reuse, R5 ;  /* 0x0000000519087220 */ /* 0x044fe40000400000 */
[----:B------:R-:W-:-:S07]  /*1d120*/  FMUL R9, R25, R4 ;  /* 0x0000000419097220 */ /* 0x000fce0000400000 */
[----:B------:R-:W-:Y:S01]  /*1d130*/  HMMA.16816.F32.BF16 R16, R20, R16, R8 ;  /* 0x000000101410723c */ /* 0x000fe20000041808 */
[----:B------:R-:W2:Y:S01]  /*1d140*/  LDL.LU R10, [R1+0x4a0] ;  /* 0x0004a000010a7983 */ /* 0x000ea20000300800 */
[----:B------:R-:W3:Y:S11]  /*1d150*/  LDL.LU R11, [R1+0x4a4] ;  /* 0x0004a400010b7983 */ /* 0x000ef60000300800 */
[----:B------:R-:W-:Y:S10]  /*1d160*/  @!UPT UIADD3 URZ, URZ, URZ, URZ ;  /* 0x0000003f3f3ff290 */ /* 0x000ff4000fffe03f */
[----:B------:R-:W-:Y:S01]  /*1d170*/  STL.64 [R1+0x140], R16 ;  /* 0x0001401001007387 */ /* 0x000fe20000100a00 */
[----:B------:R-:W-:Y:S02]  /*1d180*/  STL.64 [R1+0x148], R18 ;  /* 0x0001481201007387 */ /* 0x000fe40000100a00 */
[----:B------:R-:W4:Y:S02]  /*1d190*/  LDL.LU R28, [R1+0x4a8] ;  /* 0x0004a800011c7983 */ /* 0x000f240000300800 */
[----:B------:R-:W5:Y:S01]  /*1d1a0*/  LDL.LU R26, [R1+0x4ac] ;  /* 0x0004ac00011a7983 */ /* 0x000f620000300800 */
[----:B------:R-:W2:Y:S01]  /*1d1b0*/  LDL.LU R24, [R1+0x550] ;  /* 0x0005500001187983 */ /* 0x000ea20000300800 */
[----:B------:R-:W2:Y:S02]  /*1d1c0*/  LDL.LU R15, [R1+0x554] ;  /* 0x00055400010f7983 */ /* 0x000ea40000300800 */
[----:B------:R-:W2:Y:S02]  /*1d1d0*/  LDL.LU R14, [R1+0x558] ;  /* 0x00055800010e7983 */ /* 0x000ea40000300800 */
[----:B------:R-:W2:Y:S01]  /*1d1e0*/  LDL.LU R13, [R1+0x55c] ;  /* 0x00055c00010d7983 */ /* 0x000ea20000300800 */
[----:B------:R-:W2:Y:S01]  /*1d1f0*/  LDL.LU R5, [R1+0x560] ;  /* 0x0005600001057983 */ /* 0x000ea20000300800 */
[----:B------:R-:W2:Y:S03]  /*1d200*/  LDL.LU R4, [R1+0x564] ;  /* 0x0005640001047983 */ /* 0x000ea60000300800 */
[----:B------:R-:W0:Y:S01]  /*1d210*/  LDSM.16.M88.4 R16, [R12+0x28800] ;  /* 0x028800000c10783b */ /* 0x000e220000000200 */
[----:B------:R-:W-:Y:S02]  /*1d220*/  STL.64 [R1+0x1bd0], R6 ;  /* 0x001bd00601007387 */ /* 0x000fe40000100a00 */
[----:B0-----:R-:W-:Y:S01]  /*1d230*/  IMAD.MOV.U32 R9, RZ, RZ, R16 ;  /* 0x000000ffff097224 */ /* 0x001fe200078e0010 */
[----:B------:R-:W-:Y:S01]  /*1d240*/  MOV R8, R17 ;  /* 0x0000001100087202 */ /* 0x000fe20000000f00 */
[----:B--2---:R-:W-:Y:S01]  /*1d250*/  STL.64 [R1+0x1bc8], R4 ;  /* 0x001bc80401007387 */ /* 0x004fe20000100a00 */
[----:B------:R-:W2:Y:S02]  /*1d260*/  LDL.LU R3, [R1+0x568] ;  /* 0x0005680001037983 */ /* 0x000ea40000300800 */
[----:B------:R-:W2:Y:S02]  /*1d270*/  LDL.LU R2, [R1+0x56c] ;  /* 0x00056c0001027983 */ /* 0x000ea40000300800 */
[----:B------:R-:W-:Y:S01]  /*1d280*/  STL.64 [R1+0x1d8], R18 ;  /* 0x0001d81201007387 */ /* 0x000fe20000100a00 */
[----:B------:R-:W0:Y:S04]  /*1d290*/  LDSM.16.M88.4 R4, [R12+0x29000] ;  /* 0x029000000c04783b */ /* 0x000e280000000200 */
[----:B------:R-:W1:Y:S04]  /*1d2a0*/  LDSM.16.M88.4 R16, [R12+0x29800] ;  /* 0x029800000c10783b */ /* 0x000e680000000200 */
[----:B------:R-:W-:Y:S01]  /*1d2b0*/  STL.64 [R1+0x1be0], R14 ;  /* 0x001be00e01007387 */ /* 0x000fe20000100a00 */
[----:B------:R3:W-:Y:S02]  /*1d2c0*/  STL.64 [R1+0x1bd8], R12 ;  /* 0x001bd80c01007387 */ /* 0x0007e40000100a00 */
[----:B---3--:R-:W-:Y:S01]  /*1d2d0*/  IMAD.MOV.U32 R12, RZ, RZ, R9 ;  /* 0x000000ffff0c7224 */ /* 0x008fe200078e0009 */
[----:B------:R-:W-:Y:S01]  /*1d2e0*/  MOV R13, R8 ;  /* 0x00000008000d7202 */ /* 0x000fe20000000f00 */
[----:B------:R-:W-:-:S02]  /*1d2f0*/  FMUL R8, R25, R10 ;  /* 0x0000000a19087220 */ /* 0x000fc40000400000 */
[----:B------:R-:W-:Y:S02]  /*1d300*/  FMUL R9, R25, R11 ;  /* 0x0000000b19097220 */ /* 0x000fe40000400000 */
[C---:B----4-:R-:W-:Y:S02]  /*1d310*/  FMUL R10, R27.reuse, R28 ;  /* 0x0000001c1b0a7220 */ /* 0x050fe40000400000 */
[----:B-----5:R-:W-:-:S07]  /*1d320*/  FMUL R11, R27, R26 ;  /* 0x0000001a1b0b7220 */ /* 0x020fce0000400000 */
[----:B------:R-:W-:Y:S01]  /*1d330*/  HMMA.16816.F32.BF16 R8, R20, R12, R8 ;  /* 0x0000000c1408723c */ /* 0x000fe20000041808 */
[----:B0-----:R0:W-:Y:S01]  /*1d340*/  STL.64 [R1+0x1c8], R6 ;  /* 0x0001c80601007387 */ /* 0x0011e20000100a00 */
[----:B-1----:R-:W-:Y:S02]  /*1d350*/  STL.64 [R1+0x1b8], R18 ;  /* 0x0001b81201007387 */ /* 0x002fe40000100a00 */
[----:B------:R-:W3:Y:S02]  /*1d360*/  LDL.LU.64 R14, [R1+0x1be0] ;  /* 0x001be000010e7983 */ /* 0x000ee40000300a00 */
[----:B------:R-:W4:Y:S11]  /*1d370*/  LDL.LU.64 R12, [R1+0x1bd8] ;  /* 0x001bd800010c7983 */ /* 0x000f360000300a00 */
[----:B------:R-:W-:Y:S06]  /*1d380*/  @!UPT UIADD3 URZ, URZ, URZ, URZ ;  /* 0x0000003f3f3ff290 */ /* 0x000fec000fffe03f */
[----:B------:R1:W-:Y:S01]  /*1d390*/  STL.64 [R1+0x130], R8 ;  /* 0x0001300801007387 */ /* 0x0003e20000100a00 */
[----:B------:R5:W-:Y:S02]  /*1d3a0*/  STL.64 [R1+0x138], R10 ;  /* 0x0001380a01007387 */ /* 0x000be40000100a00 */
[----:B0-----:R-:W2:Y:S02]  /*1d3b0*/  LDL.LU.64 R6, [R1+0x1bd0] ;  /* 0x001bd00001067983 */ /* 0x001ea40000300a00 */
[C---:B-1----:R-:W-:Y:S02]  /*1d3c0*/  FMUL R8, R25.reuse, R24 ;  /* 0x0000001819087220 */ /* 0x042fe40000400000 */
[----:B---3--:R-:W-:Y:S02]  /*1d3d0*/  FMUL R9, R25, R15 ;  /* 0x0000000f19097220 */ /* 0x008fe40000400000 */
[C---:B-----5:R-:W-:Y:S02]  /*1d3e0*/  FMUL R10, R27.reuse, R14 ;  /* 0x0000000e1b0a7220 */ /* 0x060fe40000400000 */
[----:B----4-:R-:W-:-:S07]  /*1d3f0*/  FMUL R11, R27, R13 ;  /* 0x0000000d1b0b7220 */ /* 0x010fce0000400000 */
[----:B------:R-:W-:Y:S01]  /*1d400*/  HMMA.16816.F32.BF16 R8, R20, R4, R8 ;  /* 0x000000041408723c */ /* 0x000fe20000041808 */
[----:B------:R-:W3:Y:S11]  /*1d410*/  LDL.LU.64 R4, [R1+0x1bc8] ;  /* 0x001bc80001047983 */ /* 0x000ef60000300a00 */
[----:B------:R-:W-:Y:S11]  /*1d420*/  @!UPT UIADD3 URZ, URZ, URZ, URZ ;  /* 0x0000003f3f3ff290 */ /* 0x000ff6000fffe03f */
[----:B------:R-:W-:Y:S01]  /*1d430*/  STL.64 [R1+0x120], R8 ;  /* 0x0001200801007387 */ /* 0x000fe20000100a00 */
[----:B------:R2:W-:Y:S02]  /*1d440*/  STL.64 [R1+0x128], R10 ;  /* 0x0001280a01007387 */ /* 0x0005e40000100a00 */
[C---:B--2---:R-:W-:Y:S02]  /*1d450*/  FMUL R10, R27.reuse, R3 ;  /* 0x000000031b0a7220 */ /* 0x044fe40000400000 */
[----:B------:R-:W-:Y:S02]  /*1d460*/  FMUL R11, R27, R2 ;  /* 0x000000021b0b7220 */ /* 0x000fe40000400000 */
[C---:B---3--:R-:W-:Y:S02]  /*1d470*/  FMUL R8, R25.reuse, R5 ;  /* 0x0000000519087220 */ /* 0x048fe40000400000 */
        /* <DEDUP_REMOVED lines=88> */
[----:B0-----:R-:W-:Y:S01]  /*1da00*/  STL.64 [R1+0x108], R6 ;  /* 0x0001080601007387 */ /* 0x001fe20000100a00 */
[----:B-1----:R-:W-:Y:S02]  /*1da10*/  STL.64 [R1+0xf8], R18 ;  /* 0x0000f81201007387 */ /* 0x002fe40000100a00 */
[----:B------:R-:W3:Y:S02]  /*1da20*/  LDL.LU.64 R14, [R1+0x1ba0] ;  /* 0x001ba000010e7983 */ /* 0x000ee40000300a00 */
[----:B------:R-:W4:Y:S11]  /*1da30*/  LDL.LU.64 R12, [R1+0x1b98] ;  /* 0x001b9800010c7983 */ /* 0x000f360000300a00 */
[----:B------:R-:W-:Y:S06]  /*1da40*/  @!UPT UIADD3 URZ, URZ, URZ, URZ ;  /* 0x0000003f3f3ff290 */ /* 0x000fec000fffe03f */
[----:B------:R0:W-:Y:S01]  /*1da50*/  STL.64 [R1+0x70], R8 ;  /* 0x0000700801007387 */ /* 0x0001e20000100a00 */
[----:B------:R1:W-:Y:S02]  /*1da60*/  STL [R1+0x78], R10 ;  /* 0x0000780a01007387 */ /* 0x0003e40000100800 */
[----:B------:R-:W-:Y:S02]  /*1da70*/  IMAD.MOV.U32 R28, RZ, RZ, R11 ;  /* 0x000000ffff1c7224 */ /* 0x000fe400078e000b */
[----:B0-----:R-:W-:-:S03]  /*1da80*/  FMUL R8, R25, R24 ;  /* 0x0000001819087220 */ /* 0x001fc60000400000 */
[----:B------:R-:W-:Y:S01]  /*1da90*/  STL [R1+0x1988], R28 ;  /* 0x0019881c01007387 */ /* 0x000fe20000100800 */
[----:B------:R-:W5:Y:S02]  /*1daa0*/  LDL.LU.64 R6, [R1+0x1b90] ;  /* 0x001b900001067983 */ /* 0x000f640000300a00 */
[----:B---3--:R-:W-:Y:S02]  /*1dab0*/  FMUL R9, R25, R15 ;  /* 0x0000000f19097220 */ /* 0x008fe40000400000 */
[C---:B-1----:R-:W-:Y:S02]  /*1dac0*/  FMUL R10, R27.reuse, R14 ;  /* 0x0000000e1b0a7220 */ /* 0x042fe40000400000 */
        /* <DEDUP_REMOVED lines=17> */
[----:B------:R-:W2:Y:S01]  /*1dbe0*/  LDL.LU R11, [R1+0x60c] ;  /* 0x00060c00010b7983 */ /* 0x000ea20000300800 */
[----:B------:R-:W2:Y:S01]  /*1dbf0*/  LDL.LU R26, [R1+0x618] ;  /* 0x00061800011a7983 */ /* 0x000ea20000300800 */
[----:B------:R-:W2:Y:S02]  /*1dc00*/  LDL.LU R24, [R1+0x61c] ;  /* 0x00061c0001187983 */ /* 0x000ea40000300800 */
[----:B------:R-:W2:Y:S02]  /*1dc10*/  LDL.LU R5, [R1+0x620] ;  /* 0x0006200001057983 */ /* 0x000ea40000300800 */
[----:B------:R-:W2:Y:S01]  /*1dc20*/  LDL.LU R4, [R1+0x624] ;  /* 0x0006240001047983 */ /* 0x000ea20000300800 */
[----:B-----5:R-:W-:Y:S04]  /*1dc30*/  STL.64 [R1+0x1b80], R6 ;  /* 0x001b800601007387 */ /* 0x020fe80000100a00 */
[----:B------:R-:W-:Y:S04]  /*1dc40*/  LDSM.16.M88.4 R16, [R12+0x2d800] ;  /* 0x02d800000c10783b */ /* 0x000fe80000000200 */
[----:B--2---:R-:W-:Y:S02]  /*1dc50*/  STL.64 [R1+0x1b78], R4 ;  /* 0x001b780401007387 */ /* 0x004fe40000100a00 */
[----:B------:R-:W0:Y:S04]  /*1dc60*/  LDSM.16.M88.4 R4, [R12+0x2d000] ;  /* 0x02d000000c04783b */ /* 0x000e280000000200 */
[----:B------:R-:W1:Y:S04]  /*1dc70*/  LDSM.16.M88.4 R12, [R12+0x2e000] ;  /* 0x02e000000c0c783b */ /* 0x000e680000000200 */
[----:B------:R-:W2:Y:S01]  /*1dc80*/  LDL.LU R3, [R1+0x628] ;  /* 0x0006280001037983 */ /* 0x000ea20000300800 */
[----:B------:R-:W5:Y:S01]  /*1dc90*/  LDL.LU R2, [R1+0x62c] ;  /* 0x00062c0001027983 */ /* 0x000f620000300800 */
[----:B------:R-:W-:-:S02]  /*1dca0*/  FMUL R8, R25, R8 ;  /* 0x0000000819087220 */ /* 0x000fc40000400000 */
[----:B---3--:R-:W-:Y:S02]  /*1dcb0*/  FMUL R9, R25, R9 ;  /* 0x0000000919097220 */ /* 0x008fe40000400000 */
[C---:B----4-:R-:W-:Y:S02]  /*1dcc0*/  FMUL R10, R27.reuse, R10 ;  /* 0x0000000a1b0a7220 */ /* 0x050fe40000400000 */
[C---:B------:R-:W-:Y:S01]  /*1dcd0*/  FMUL R11, R27.reuse, R11 ;  /* 0x0000000b1b0b7220 */ /* 0x040fe20000400000 */
[----:B0-----:R-:W-:Y:S01]  /*1dce0*/  STL [R1+0xb8], R6 ;  /* 0x0000b80601007387 */ /* 0x001fe20000100800 */
[----:B------:R0:W-:Y:S03]  /*1dcf0*/  STL.64 [R1+0xa8], R18 ;  /* 0x0000a81201007387 */ /* 0x0001e60000100a00 */
[----:B0-----:R-:W3:Y:S01]  /*1dd00*/  LDL.LU R18, [R1+0x610] ;  /* 0x0006100001127983 */ /* 0x001ee20000300800 */
[----:B------:R-:W4:Y:S01]  /*1dd10*/  LDL.LU R19, [R1+0x614] ;  /* 0x0006140001137983 */ /* 0x000f220000300800 */
[----:B------:R-:W-:Y:S01]  /*1dd20*/  MOV R28, R7 ;  /* 0x00000007001c7202 */ /* 0x000fe20000000f00 */
[----:B-1----:R-:W-:Y:S01]  /*1dd30*/  STL.64 [R1+0x98], R14 ;  /* 0x0000980e01007387 */ /* 0x002fe20000100a00 */
[----:B------:R-:W-:Y:S01]  /*1dd40*/  HMMA.16816.F32.BF16 R8, R20, R4, R8 ;  /* 0x000000041408723c */ /* 0x000fe20000041808 */
[----:B------:R-:W2:Y:S01]  /*1dd50*/  LDL.LU.64 R6, [R1+0x1b80] ;  /* 0x001b800001067983 */ /* 0x000ea20000300a00 */
[----:B------:R-:W2:Y:S11]  /*1dd60*/  LDL.LU.64 R4, [R1+0x1b78] ;  /* 0x001b780001047983 */ /* 0x000eb60000300a00 */
[----:B------:R-:W-:Y:S10]  /*1dd70*/  @!UPT UIADD3 URZ, URZ, URZ, URZ ;  /* 0x0000003f3f3ff290 */ /* 0x000ff4000fffe03f */
[----:B------:R-:W-:Y:S01]  /*1dd80*/  STL.64 [R1+0x20], R8 ;  /* 0x0000200801007387 */ /* 0x000fe20000100a00 */
[----:B------:R0:W-:Y:S02]  /*1dd90*/  STL.64 [R1+0x28], R10 ;  /* 0x0000280a01007387 */ /* 0x0001e40000100a00 */
[C---:B0-----:R-:W-:Y:S02]  /*1dda0*/  FMUL R10, R27.reuse, R26 ;  /* 0x0000001a1b0a7220 */ /* 0x041fe40000400000 */
[----:B------:R-:W-:Y:S02]  /*1ddb0*/  FMUL R11, R27, R24 ;  /* 0x000000181b0b7220 */ /* 0x000fe40000400000 */
[C---:B---3--:R-:W-:Y:S02]  /*1ddc0*/  FMUL R8, R25.reuse, R18 ;  /* 0x0000001219087220 */ /* 0x048fe40000400000 */
[----:B----4-:R-:W-:-:S07]  /*1ddd0*/  FMUL R9, R25, R19 ;  /* 0x0000001319097220 */ /* 0x010fce0000400000 */
[----:B------:R-:W-:Y:S07]  /*1dde0*/  HMMA.16816.F32.BF16 R16, R20, R16, R8 ;  /* 0x000000101410723c */ /* 0x000fee0000041808 */
[C---:B--2---:R-:W-:Y:S02]  /*1ddf0*/  FMUL R8, R25.reuse, R5 ;  /* 0x0000000519087220 */ /* 0x044fe40000400000 */
[----:B------:R-:W-:Y:S02]  /*1de00*/  FMUL R9, R25, R4 ;  /* 0x0000000419097220 */ /* 0x000fe40000400000 */
[----:B------:R-:W-:-:S02]  /*1de10*/  FMUL R10, R27, R3 ;  /* 0x000000031b0a7220 */ /* 0x000fc40000400000 */
[----:B-----5:R-:W-:-:S10]  /*1de20*/  FMUL R11, R27, R2 ;  /* 0x000000021b0b7220 */ /* 0x020fd40000400000 */
[----:B------:R-:W-:Y:S01]  /*1de30*/  STL.64 [R1], R16 ;  /* 0x0000001001007387 */ /* 0x000fe20000100a00 */
[----:B------:R0:W-:Y:S01]  /*1de40*/  STL.64 [R1+0x8], R18 ;  /* 0x0000081201007387 */ /* 0x0001e20000100a00 */
[----:B------:R-:W-:Y:S02]  /*1de50*/  HMMA.16816.F32.BF16 R8, R20, R12, R8 ;  /* 0x0000000c1408723c */ /* 0x000fe40000041808 */
[----:B0-----:R-:W0:Y:S01]  /*1de60*/  S2R R18, SR_TID.X ;  /* 0x0000000000127919 */ /* 0x001e220000002100 */
[----:B------:R-:W-:Y:S02]  /*1de70*/  STL [R1+0x1b74], R27 ;  /* 0x001b741b01007387 */ /* 0x000fe40000100800 */
[----:B------:R-:W-:Y:S11]  /*1de80*/  STL [R1+0x1b70], R25 ;  /* 0x001b701901007387 */ /* 0x000ff60000100800 */
[----:B------:R-:W-:Y:S07]  /*1de90*/  @!UPT UIADD3 URZ, URZ, URZ, URZ ;  /* 0x0000003f3f3ff290 */ /* 0x000fee000fffe03f */
[----:B------:R1:W-:Y:S01]  /*1dea0*/  STL.64 [R1+0x1920], R10 ;  /* 0x0019200a01007387 */ /* 0x0003e20000100a00 */
[----:B------:R-:W2:Y:S02]  /*1deb0*/  LDL.LU R12, [R1+0x630] ;  /* 0x00063000010c7983 */ /* 0x000ea40000300800 */
[----:B------:R-:W3:Y:S01]  /*1dec0*/  LDL.LU R13, [R1+0x634] ;  /* 0x00063400010d7983 */ /* 0x000ee20000300800 */
[C---:B0-----:R-:W-:Y:S01]  /*1ded0*/  LOP3.LUT R19, R18.reuse, 0x7, RZ, 0xc0, !PT ;  /* 0x0000000712137812 */ /* 0x041fe200078ec0ff */
[----:B------:R-:W-:Y:S01]  /*1dee0*/  IMAD.SHL.U32 R18, R18, 0x2, RZ ;  /* 0x0000000212127824 */ /* 0x000fe200078e00ff */
[----:B-1----:R-:W4:Y:S01]  /*1def0*/  LDL.LU R11, [R1+0x638] ;  /* 0x00063800010b7983 */ /* 0x002f220000300800 */
[----:B------:R-:W5:Y:S02]  /*1df00*/  LDL.LU R2, [R1+0x63c] ;  /* 0x00063c0001027983 */ /* 0x000f640000300800 */
[----:B------:R-:W2:Y:S02]  /*1df10*/  LDL.LU R16, [R1+0x650] ;  /* 0x0006500001107983 */ /* 0x000ea40000300800 */
[----:B------:R-:W-:Y:S01]  /*1df20*/  IMAD R10, R19, 0x110, RZ ;  /* 0x00000110130a7824 */ /* 0x000fe200078e02ff */
[----:B------:R-:W2:Y:S04]  /*1df30*/  LDL.LU R17, [R1+0x654] ;  /* 0x0006540001117983 */ /* 0x000ea80000300800 */
[----:B------:R-:W-:-:S02]  /*1df40*/  LOP3.LUT R10, R10, 0x30, R18, 0x78, !PT ;  /* 0x000000300a0a7812 */ /* 0x000fc400078e7812 */
[----:B------:R-:W2:Y:S01]  /*1df50*/  LDL.LU R18, [R1+0x658] ;  /* 0x0006580001127983 */ /* 0x000ea20000300800 */
[----:B------:R-:W2:Y:S03]  /*1df60*/  LDL.LU R19, [R1+0x65c] ;  /* 0x00065c0001137983 */ /* 0x000ea60000300800 */
[----:B------:R-:W0:Y:S02]  /*1df70*/  LDSM.16.M88.4 R24, [R10+0x2f000] ;  /* 0x02f000000a18783b */ /* 0x000e240000000200 */
[----:B0-----:R-:W-:Y:S02]  /*1df80*/  IMAD.MOV.U32 R5, RZ, RZ, R25 ;  /* 0x000000ffff057224 */ /* 0x001fe400078e0019 */
[----:B--2---:R-:W-:Y:S01]  /*1df90*/  STL.64 [R1+0x1b68], R18 ;  /* 0x001b681201007387 */ /* 0x004fe20000100a00 */
[----:B------:R-:W-:Y:S02]  /*1dfa0*/  STL.64 [R1+0x1b60], R16 ;  /* 0x001b601001007387 */ /* 0x000fe40000100a00 */
[----:B------:R0:W-:Y:S02]  /*1dfb0*/  STL.64 [R1+0x1918], R8 ;  /* 0x0019180801007387 */ /* 0x0001e40000100a00 */
[----:B------:R-:W1:Y:S01]  /*1dfc0*/  LDSM.16.M88.4 R16, [R10+0x2e800] ;  /* 0x02e800000a10783b */ /* 0x000e620000000200 */
[----:B0-----:R-:W2:Y:S03]  /*1dfd0*/  LDL R9, [R1+0x4c8] ;  /* 0x0004c80001097983 */ /* 0x001ea60000100800 */
[----:B------:R0:W-:Y:S02]  /*1dfe0*/  STL [R1+0x4c], R27 ;  /* 0x00004c1b01007387 */ /* 0x0001e40000100800 */
[----:B0-----:R-:W4:Y:S01]  /*1dff0*/  LDL.LU R27, [R1+0x1b74] ;  /* 0x001b7400011b7983 */ /* 0x001f220000300800 */
[----:B------:R-:W2:Y:S01]  /*1e000*/  LDL.LU R25, [R1+0x1b70] ;  /* 0x001b700001197983 */ /* 0x000ea20000300800 */
[----:B------:R-:W-:-:S02]  /*1e010*/  MOV R4, R24 ;  /* 0x0000001800047202 */ /* 0x000fc40000000f00 */
[----:B------:R-:W-:Y:S01]  /*1e020*/  MOV R3, R26 ;  /* 0x0000001a00037202 */ /* 0x000fe20000000f00 */
[----:B-1----:R0:W-:Y:S01]  /*1e030*/  STL.64 [R1+0x58], R18 ;  /* 0x0000581201007387 */ /* 0x0021e20000100a00 */
[----:B------:R-:W5:Y:S02]  /*1e040*/  LDL.LU R24, [R1+0x640] ;  /* 0x0006400001187983 */ /* 0x000f640000300800 */
[----:B------:R-:W5:Y:S01]  /*1e050*/  LDL.LU R26, [R1+0x644] ;  /* 0x00064400011a7983 */ /* 0x000f620000300800 */
[----:B0-----:R-:W5:Y:S01]  /*1e060*/  LDL.LU.64 R18, [R1+0x1b68] ;  /* 0x001b680001127983 */ /* 0x001f620000300a00 */
[----:B----4-:R-:W-:Y:S02]  /*1e070*/  FMUL R14, R27, R11 ;  /* 0x0000000b1b0e7220 */ /* 0x010fe40000400000 */
[C---:B--2---:R-:W-:Y:S02]  /*1e080*/  FMUL R12, R25.reuse, R12 ;  /* 0x0000000c190c7220 */ /* 0x044fe40000400000 */
[----:B---3--:R-:W-:-:S02]  /*1e090*/  FMUL R13, R25, R13 ;  /* 0x0000000d190d7220 */ /* 0x008fc40000400000 */
[----:B-----5:R-:W-:-:S07]  /*1e0a0*/  FMUL R15, R27, R2 ;  /* 0x000000021b0f7220 */ /* 0x020fce0000400000 */
[----:B------:R-:W-:Y:S01]  /*1e0b0*/  HMMA.16816.F32.BF16 R12, R20, R16, R12 ;  /* 0x00000010140c723c */ /* 0x000fe2000004180c */
[----:B------:R-:W2:Y:S01]  /*1e0c0*/  LDL.LU.64 R16, [R1+0x1b60] ;  /* 0x001b600001107983 */ /* 0x000ea20000300a00 */
[----:B------:R-:W3:Y:S02]  /*1e0d0*/  LDL.LU R11, [R1+0x648] ;  /* 0x00064800010b7983 */ /* 0x000ee40000300800 */
[----:B------:R-:W4:Y:S02]  /*1e0e0*/  LDL.LU R8, [R1+0x64c] ;  /* 0x00064c0001087983 */ /* 0x000f240000300800 */
[----:B------:R-:W5:Y:S02]  /*1e0f0*/  LDL.LU R2, [R1+0x3a0] ;  /* 0x0003a00001027983 */ /* 0x000f640000300800 */
[C---:B------:R-:W-:Y:S02]  /*1e100*/  FMUL R18, R27.reuse, R18 ;  /* 0x000000121b127220 */ /* 0x040fe40000400000 */
[----:B------:R-:W-:Y:S11]  /*1e110*/  FMUL R19, R27, R19 ;  /* 0x000000131b137220 */ /* 0x000ff60000400000 */
[----:B------:R-:W-:Y:S02]  /*1e120*/  @!UPT UIADD3 URZ, URZ, URZ, URZ ;  /* 0x0000003f3f3ff290 */ /* 0x000fe4000fffe03f */
[----:B------:R-:W-:Y:S01]  /*1e130*/  STL.64 [R1+0x1910], R14 ;  /* 0x0019100e01007387 */ /* 0x000fe20000100a00 */
[----:B------:R0:W-:Y:S02]  /*1e140*/  STL.64 [R1+0x1908], R12 ;  /* 0x0019080c01007387 */ /* 0x0001e40000100a00 */
[----:B0-----:R-:W-:Y:S01]  /*1e150*/  IMAD.MOV.U32 R12, RZ, RZ, R4 ;  /* 0x000000ffff0c7224 */ /* 0x001fe200078e0004 */
[----:B------:R-:W-:Y:S01]  /*1e160*/  MOV R13, R5 ;  /* 0x00000005000d7202 */ /* 0x000fe20000000f00 */
[C---:B------:R-:W-:Y:S01]  /*1e170*/  FMUL R24, R25.reuse, R24 ;  /* 0x0000001819187220 */ /* 0x040fe20000400000 */
[----:B------:R-:W5:Y:S01]  /*1e180*/  LDL.LU R4, [R1+0x1b5c] ;  /* 0x001b5c0001047983 */ /* 0x000f620000300800 */
[----:B------:R-:W5:Y:S02]  /*1e190*/  LDL.LU R5, [R1+0x1b58] ;  /* 0x001b580001057983 */ /* 0x000f640000300800 */
[C---:B--2---:R-:W-:Y:S02]  /*1e1a0*/  FMUL R16, R25.reuse, R16 ;  /* 0x0000001019107220 */ /* 0x044fe40000400000 */
[----:B------:R-:W-:-:S07]  /*1e1b0*/  FMUL R17, R25, R17 ;  /* 0x0000001119117220 */ /* 0x000fce0000400000 */
[C---:B------:R-:W-:Y:S01]  /*1e1c0*/  HMMA.16816.F32.BF16 R16, R20.reuse, R12, R16 ;  /* 0x0000000c1410723c */ /* 0x040fe20000041810 */
[----:B------:R0:W1:Y:S01]  /*1e1d0*/  LDSM.16.M88.4 R12, [R10+0x2f800] ;  /* 0x02f800000a0c783b */ /* 0x0000620000000200 */
[----:B------:R-:W-:Y:S02]  /*1e1e0*/  FMUL R25, R25, R26 ;  /* 0x0000001a19197220 */ /* 0x000fe40000400000 */
[C---:B---3--:R-:W-:Y:S02]  /*1e1f0*/  FMUL R26, R27.reuse, R11 ;  /* 0x0000000b1b1a7220 */ /* 0x048fe40000400000 */
[----:B----4-:R-:W-:Y:S11]  /*1e200*/  FMUL R27, R27, R8 ;  /* 0x000000081b1b7220 */ /* 0x010ff60000400000 */
[----:B------:R-:W-:Y:S06]  /*1e210*/  @!UPT UIADD3 URZ, URZ, URZ, URZ ;  /* 0x0000003f3f3ff290 */ /* 0x000fec000fffe03f */
[----:B------:R-:W-:Y:S01]  /*1e220*/  STL.64 [R1+0x1900], R18 ;  /* 0x0019001201007387 */ /* 0x000fe20000100a00 */
[----:B------:R-:W-:Y:S02]  /*1e230*/  STL.64 [R1+0x18f8], R16 ;  /* 0x0018f81001007387 */ /* 0x000fe40000100a00 */
[----:B0-----:R-:W2:Y:S01]  /*1e240*/  LDL.LU R10, [R1+0x394] ;  /* 0x00039400010a7983 */ /* 0x001ea20000300800 */
[----:B-1----:R0:W-:Y:S01]  /*1e250*/  STL.64 [R1+0x18], R14 ;  /* 0x0000180e01007387 */ /* 0x0021e20000100a00 */
[----:B------:R-:W3:Y:S01]  /*1e260*/  LDL.LU R11, [R1+0x3a8] ;  /* 0x0003a800010b7983 */ /* 0x000ee20000300800 */
[----:B------:R-:W-:Y:S01]  /*1e270*/  HMMA.16816.F32.BF16 R20, R20, R12, R24 ;  /* 0x0000000c1414723c */ /* 0x000fe20000041818 */
[----:B------:R-:W4:Y:S01]  /*1e280*/  LDL.LU R26, [R1+0x3a4] ;  /* 0x0003a400011a7983 */ /* 0x000f220000300800 */
[----:B------:R-:W2:Y:S04]  /*1e290*/  LDL.LU R27, [R1+0x390] ;  /* 0x00039000011b7983 */ /* 0x000ea80000300800 */
[----:B0-----:R-:W2:Y:S01]  /*1e2a0*/  LDL.LU R14, [R1+0x370] ;  /* 0x00037000010e7983 */ /* 0x001ea20000300800 */
[----:B------:R-:W2:Y:S02]  /*1e2b0*/  LDL.LU R15, [R1+0x374] ;  /* 0x00037400010f7983 */ /* 0x000ea40000300800 */
[----:B------:R-:W3:Y:S02]  /*1e2c0*/  LDL.LU R12, [R1+0x3ac] ;  /* 0x0003ac00010c7983 */ /* 0x000ee40000300800 */
[----:B------:R-:W3:Y:S02]  /*1e2d0*/  LDL.LU R13, [R1+0x398] ;  /* 0x00039800010d7983 */ /* 0x000ee40000300800 */
[----:B------:R-:W-:Y:S01]  /*1e2e0*/  IMAD.MOV.U32 R16, RZ, RZ, R6 ;  /* 0x000000ffff107224 */ /* 0x000fe200078e0006 */
[----:B------:R-:W-:Y:S01]  /*1e2f0*/  MOV R17, R7 ;  /* 0x0000000700117202 */ /* 0x000fe20000000f00 */
[----:B------:R-:W-:Y:S01]  /*1e300*/  IMAD.MOV.U32 R18, RZ, RZ, R29 ;  /* 0x000000ffff127224 */ /* 0x000fe200078e001d */
[----:B--2---:R0:W-:Y:S01]  /*1e310*/  STL.64 [R1+0x1b40], R14 ;  /* 0x001b400e01007387 */ /* 0x0041e20000100a00 */
[----:B------:R-:W2:Y:S02]  /*1e320*/  LDL.LU R6, [R1+0x1b54] ;  /* 0x001b540001067983 */ /* 0x000ea40000300800 */
[----:B------:R-:W2:Y:S02]  /*1e330*/  LDL.LU R7, [R1+0x1b50] ;  /* 0x001b500001077983 */ /* 0x000ea40000300800 */
[----:B------:R-:W2:Y:S01]  /*1e340*/  LDL.LU R29, [R1+0x1b4c] ;  /* 0x001b4c00011d7983 */ /* 0x000ea20000300800 */
[----:B------:R-:W3:Y:S04]  /*1e350*/  LDL.LU R8, [R1+0x39c] ;  /* 0x00039c0001087983 */ /* 0x000ee80000300800 */
[----:B0-----:R-:W3:Y:S01]  /*1e360*/  LDL.LU R14, [R1+0x388] ;  /* 0x00038800010e7983 */ /* 0x001ee20000300800 */
[----:B------:R-:W3:Y:S02]  /*1e370*/  LDL.LU R15, [R1+0x38c] ;  /* 0x00038c00010f7983 */ /* 0x000ee40000300800 */
[----:B------:R0:W-:Y:S02]  /*1e380*/  STL.64 [R1+0x18f0], R22 ;  /* 0x0018f01601007387 */ /* 0x0001e40000100a00 */
[----:B------:R1:W-:Y:S01]  /*1e390*/  STL.64 [R1+0x18e8], R20 ;  /* 0x0018e81401007387 */ /* 0x0003e20000100a00 */
[----:B0-----:R-:W3:Y:S01]  /*1e3a0*/  LDL.LU R22, [R1+0x380] ;  /* 0x0003800001167983 */ /* 0x001ee20000300800 */
[----:B--2---:R-:W-:-:S03]  /*1e3b0*/  IMAD.MOV.U32 R23, RZ, RZ, R29 ;  /* 0x000000ffff177224 */ /* 0x004fc600078e001d */
[----:B------:R-:W3:Y:S01]  /*1e3c0*/  LDL.LU R29, [R1+0x1b48] ;  /* 0x001b4800011d7983 */ /* 0x000ee20000300800 */
[----:B------:R-:W-:Y:S01]  /*1e3d0*/  MOV R19, R0 ;  /* 0x0000000000137202 */ /* 0x000fe20000000f00 */
[----:B-----5:R-:W-:-:S04]  /*1e3e0*/  FFMA R0, R2, c[0x0][0x188], -R9 ;  /* 0x0000620002007a23 */ /* 0x020fc80000000809 */
[----:B------:R-:W-:Y:S02]  /*1e3f0*/  FMUL R2, R0, 1.4426950216293334961 ;  /* 0x3fb8aa3b00027820 */ /* 0x000fe40000400000 */
[--C-:B----4-:R-:W-:Y:S02]  /*1e400*/  FFMA R0, R26, c[0x0][0x188], -R9.reuse ;  /* 0x000062001a007a23 */ /* 0x110fe40000000809 */
[----:B-1----:R0:W-:Y:S02]  /*1e410*/  MUFU.EX2 R20, R2 ;  /* 0x0000000200147308 */ /* 0x0021e40000000800 */
[----:B0-----:R-:W-:Y:S02]  /*1e420*/  FMUL R2, R0, 1.4426950216293334961 ;  /* 0x3fb8aa3b00027820 */ /* 0x001fe40000400000 */
[----:B------:R-:W-:-:S04]  /*1e430*/  FFMA R0, R27, c[0x0][0x188], -R9 ;  /* 0x000062001b007a23 */ /* 0x000fc80000000809 */
[----:B------:R0:W1:Y:S02]  /*1e440*/  MUFU.EX2 R21, R2 ;  /* 0x0000000200157308 */ /* 0x0000640000000800 */
[----:B0-----:R-:W-:Y:S02]  /*1e450*/  FMUL R2, R0, 1.4426950216293334961 ;  /* 0x3fb8aa3b00027820 */ /* 0x001fe40000400000 */
[----:B------:R-:W-:-:S04]  /*1e460*/  FFMA R0, R10, c[0x0][0x188], -R9 ;  /* 0x000062000a007a23 */ /* 0x000fc80000000809 */
[----:B------:R0:W2:Y:S02]  /*1e470*/  MUFU.EX2 R10, R2 ;  /* 0x00000002000a7308 */ /* 0x0000a40000000800 */
[----:B0-----:R-:W-:Y:S01]  /*1e480*/  FMUL R2, R0, 1.4426950216293334961 ;  /* 0x3fb8aa3b00027820 */ /* 0x001fe20000400000 */
[----:B-1----:R-:W-:Y:S01]  /*1e490*/  F2FP.BF16.PACK_AB R24, R21, R20 ;  /* 0x000000141518723e */ /* 0x002fe200000010ff */
[----:B------:R-:W-:Y:S01]  /*1e4a0*/  STL [R1+0x5cc], R20 ;  /* 0x0005cc1401007387 */ /* 0x000fe20000100800 */
[----:B------:R-:W-:Y:S03]  /*1e4b0*/  STL [R1+0x5c8], R21 ;  /* 0x0005c81501007387 */ /* 0x000fe60000100800 */
[----:B--2---:R-:W-:Y:S01]  /*1e4c0*/  STL [R1+0x5c4], R10 ;  /* 0x0005c40a01007387 */ /* 0x004fe20000100800 */
[----:B---3--:R-:W-:Y:S02]  /*1e4d0*/  FFMA R0, R11, c[0x0][0x188], -R29 ;  /* 0x000062000b007a23 */ /* 0x008fe4000000081d */
[----:B------:R0:W-:Y:S02]  /*1e4e0*/  MUFU.EX2 R11, R2 ;  /* 0x00000002000b7308 */ /* 0x0001e40000000800 */
[----:B0-----:R-:W-:-:S02]  /*1e4f0*/  FMUL R2, R0, 1.4426950216293334961 ;  /* 0x3fb8aa3b00027820 */ /* 0x001fc40000400000 */
[----:B------:R-:W-:-:S04]  /*1e500*/  FFMA R0, R12, c[0x0][0x188], -R29 ;  /* 0x000062000c007a23 */ /* 0x000fc8000000081d */
[----:B------:R0:W-:Y:S02]  /*1e510*/  MUFU.EX2 R12, R2 ;  /* 0x00000002000c7308 */ /* 0x0001e40000000800 */
[----:B0-----:R-:W-:Y:S02]  /*1e520*/  FMUL R2, R0, 1.4426950216293334961 ;  /* 0x3fb8aa3b00027820 */ /* 0x001fe40000400000 */
[----:B------:R-:W-:-:S04]  /*1e530*/  FFMA R0, R13, c[0x0][0x188], -R29 ;  /* 0x000062000d007a23 */ /* 0x000fc8000000081d */
[----:B------:R0:W1:Y:S02]  /*1e540*/  MUFU.EX2 R13, R2 ;  /* 0x00000002000d7308 */ /* 0x0000640000000800 */
[----:B0-----:R-:W-:Y:S02]  /*1e550*/  FMUL R2, R0, 1.4426950216293334961 ;  /* 0x3fb8aa3b00027820 */ /* 0x001fe40000400000 */
[----:B------:R-:W-:-:S04]  /*1e560*/  FFMA R0, R8, c[0x0][0x188], -R29 ;  /* 0x0000620008007a23 */ /* 0x000fc8000000081d */
[----:B------:R-:W-:Y:S01]  /*1e570*/  FMUL R0, R0, 1.4426950216293334961 ;  /* 0x3fb8aa3b00007820 */ /* 0x000fe20000400000 */
[----:B------:R-:W-:Y:S08]  /*1e580*/  MUFU.EX2 R2, R2 ;  /* 0x0000000200027308 */ /* 0x000ff00000000800 */
[----:B------:R-:W0:Y:S01]  /*1e590*/  MUFU.EX2 R8, R0 ;  /* 0x0000000000087308 */ /* 0x000e220000000800 */
[----:B-1----:R-:W-:-:S02]  /*1e5a0*/  F2FP.BF16.PACK_AB R25, R13, R12 ;  /* 0x0000000c0d19723e */ /* 0x002fc400000010ff */
[----:B------:R-:W-:Y:S02]  /*1e5b0*/  F2FP.BF16.PACK_AB R26, R11, R10 ;  /* 0x0000000a0b1a723e */ /* 0x000fe400000010ff */
[----:B0-----:R-:W-:-:S07]  /*1e5c0*/  F2FP.BF16.PACK_AB R27, R8, R2 ;  /* 0x00000002081b723e */ /* 0x001fce00000010ff */
[C---:B------:R-:W-:Y:S01]  /*1e5d0*/  HMMA.16816.F32.BF16 R4, R24.reuse, R14, R4 ;  /* 0x0000000e1804723c */ /* 0x040fe20000041804 */
[----:B------:R-:W-:Y:S01]  /*1e5e0*/  STL [R1+0x5c0], R11 ;  /* 0x0005c00b01007387 */ /* 0x000fe20000100800 */
[----:B------:R-:W-:Y:S02]  /*1e5f0*/  STL [R1+0x5bc], R12 ;  /* 0x0005bc0c01007387 */ /* 0x000fe40000100800 */
[----:B------:R-:W-:Y:S02]  /*1e600*/  STL [R1+0x5b8], R13 ;  /* 0x0005b80d01007387 */ /* 0x000fe40000100800 */
[----:B------:R-:W-:Y:S01]  /*1e610*/  STL [R1+0x5b4], R2 ;  /* 0x0005b40201007387 */ /* 0x000fe20000100800 */
[----:B------:R-:W-:Y:S01]  /*1e620*/  STL [R1+0x5b0], R8 ;  /* 0x0005b00801007387 */ /* 0x000fe20000100800 */
[----:B------:R-:W2:Y:S11]  /*1e630*/  LDL.LU.64 R14, [R1+0x1b40] ;  /* 0x001b4000010e7983 */ /* 0x000eb60000300a00 */
[----:B------:R-:W-:Y:S04]  /*1e640*/  @!UPT UIADD3 URZ, URZ, URZ, URZ ;  /* 0x0000003f3f3ff290 */ /* 0x000fe8000fffe03f */
[----:B------:R-:W-:Y:S01]  /*1e650*/  STL.64 [R1+0x1930], R6 ;  /* 0x0019300601007387 */ /* 0x000fe20000100a00 */
[----:B------:R0:W-:Y:S03]  /*1e660*/  STL.64 [R1+0x1928], R4 ;  /* 0x0019280401007387 */ /* 0x0001e60000100a00 */
[----:B0-----:R-:W3:Y:S01]  /*1e670*/  LDL.LU R4, [R1+0x300] ;  /* 0x0003000001047983 */ /* 0x001ee20000300800 */
[----:B------:R-:W3:Y:S02]  /*1e680*/  LDL.LU R5, [R1+0x304] ;  /* 0x0003040001057983 */ /* 0x000ee40000300800 */
[----:B------:R-:W3:Y:S02]  /*1e690*/  LDL.LU R6, [R1+0x308] ;  /* 0x0003080001067983 */ /* 0x000ee40000300800 */
[----:B------:R-:W3:Y:S02]  /*1e6a0*/  LDL.LU R7, [R1+0x30c] ;  /* 0x00030c0001077983 */ /* 0x000ee40000300800 */
[C---:B---3--:R-:W-:Y:S08]  /*1e6b0*/  HMMA.16816.F32.BF16 R20, R24.reuse, R22, R4 ;  /* 0x000000161814723c */ /* 0x048ff00000041804 */
[C---:B--2---:R-:W-:Y:S01]  /*1e6c0*/  HMMA.16816.F32.BF16 R4, R24.reuse, R14, R16 ;  /* 0x0000000e1804723c */ /* 0x044fe20000041810 */
[----:B------:R-:W2:Y:S11]  /*1e6d0*/  LDL.LU R14, [R1+0x158] ;  /* 0x00015800010e7983 */ /* 0x000eb60000300800 */
[----:B------:R-:W-:Y:S03]  /*1e6e0*/  @!UPT UIADD3 URZ, URZ, URZ, URZ ;  /* 0x0000003f3f3ff290 */ /* 0x000fe6000fffe03f */
[----:B------:R-:W-:Y:S01]  /*1e6f0*/  STL.64 [R1+0x378], R20 ;  /* 0x0003781401007387 */ /* 0x000fe20000100a00 */
[----:B------:R0:W-:Y:S07]  /*1e700*/  STL.64 [R1+0x380], R22 ;  /* 0x0003801601007387 */ /* 0x0001ee0000100a00 */
[----:B------:R-:W-:Y:S02]  /*1e710*/  STL.64 [R1+0x368], R4 ;  /* 0x0003680401007387 */ /* 0x000fe40000100a00 */
[----:B------:R-:W-:Y:S01]  /*1e720*/  STL.64 [R1+0x370], R6 ;  /* 0x0003700601007387 */ /* 0x000fe20000100a00 */
[----:B------:R-:W2:Y:S04]  /*1e730*/  LDL.LU R15, [R1+0x15c] ;  /* 0x00015c00010f7983 */ /* 0x000ea80000300800 */
[----:B--2---:R1:W-:Y:S01]  /*1e740*/  STL.64 [R1+0x1990], R14 ;  /* 0x0019900e01007387 */ /* 0x0043e20000100a00 */
[----:B0-----:R-:W2:Y:S02]  /*1e750*/  LDL.LU R22, [R1+0x168] ;  /* 0x0001680001167983 */ /* 0x001ea40000300800 */
[----:B------:R-:W2:Y:S02]  /*1e760*/  LDL.LU R23, [R1+0x16c] ;  /* 0x00016c0001177983 */ /* 0x000ea40000300800 */
[----:B--2---:R0:W-:Y:S01]  /*1e770*/  STL.64 [R1+0x1998], R22 ;  /* 0x0019981601007387 */ /* 0x0041e20000100a00 */
[----:B-1----:R-:W2:Y:S02]  /*1e780*/  LDL.LU R14, [R1+0x178] ;  /* 0x00017800010e7983 */ /* 0x002ea40000300800 */
[----:B------:R-:W2:Y:S02]  /*1e790*/  LDL.LU R15, [R1+0x17c] ;  /* 0x00017c00010f7983 */ /* 0x000ea40000300800 */
[----:B------:R-:W3:Y:S01]  /*1e7a0*/  LDL.LU R20, [R1+0xd0] ;  /* 0x0000d00001147983 */ /* 0x000ee20000300800 */
[----:B------:R-:W3:Y:S04]  /*1e7b0*/  LDL.LU R21, [R1+0xd4] ;  /* 0x0000d40001157983 */ /* 0x000ee80000300800 */
[----:B0-----:R-:W4:Y:S01]  /*1e7c0*/  LDL.LU R22, [R1+0xd8] ;  /* 0x0000d80001167983 */ /* 0x001f220000300800 */
[----:B------:R-:W4:Y:S03]  /*1e7d0*/  LDL.LU R23, [R1+0xdc] ;  /* 0x0000dc0001177983 */ /* 0x000f260000300800 */
[----:B----4-:R0:W-:Y:S01]  /*1e7e0*/  STL.64 [R1+0x19a8], R22 ;  /* 0x0019a81601007387 */ /* 0x0101e20000100a00 */
[----:B---3--:R-:W-:Y:S03]  /*1e7f0*/  STL.64 [R1+0x19a0], R20 ;  /* 0x0019a01401007387 */ /* 0x008fe60000100a00 */
[----:B0-----:R-:W3:Y:S01]  /*1e800*/  LDL.LU R22, [R1+0x1b8] ;  /* 0x0001b80001167983 */ /* 0x001ee20000300800 */
[----:B------:R-:W3:Y:S03]  /*1e810*/  LDL.LU R23, [R1+0x1bc] ;  /* 0x0001bc0001177983 */ /* 0x000ee60000300800 */
[----:B---3--:R0:W-:Y:S04]  /*1e820*/  STL.64 [R1+0x19c0], R22 ;  /* 0x0019c01601007387 */ /* 0x0081e80000100a00 */
[----:B0-----:R-:W3:Y:S01]  /*1e830*/  LDL.LU R22, [R1+0x1c8] ;  /* 0x0001c80001167983 */ /* 0x001ee20000300800 */
[----:B------:R-:W3:Y:S03]  /*1e840*/  LDL.LU R23, [R1+0x1cc] ;  /* 0x0001cc0001177983 */ /* 0x000ee60000300800 */
[----:B---3--:R-:W-:Y:S01]  /*1e850*/  STL.64 [R1+0x19d8], R22 ;  /* 0x0019d81601007387 */ /* 0x008fe20000100a00 */
[----:B------:R-:W3:Y:S02]  /*1e860*/  LDL.LU R2, [R1+0x3b0] ;  /* 0x0003b00001027983 */ /* 0x000ee40000300800 */
[----:B------:R-:W4:Y:S02]  /*1e870*/  LDL.LU R13, [R1+0x3b4] ;  /* 0x0003b400010d7983 */ /* 0x000f240000300800 */
[----:B--2---:R-:W-:Y:S01]  /*1e880*/  STL.64 [R1+0x19b8], R14 ;  /* 0x0019b80e01007387 */ /* 0x004fe20000100a00 */
[----:B----4-:R0:W-:Y:S01]  /*1e890*/  STL [R1+0x19b0], R13 ;  /* 0x0019b00d01007387 */ /* 0x0101e20000100800 */
[----:B------:R-:W2:Y:S03]  /*1e8a0*/  LDL.LU R12, [R1+0xe0] ;  /* 0x0000e000010c7983 */ /* 0x000ea60000300800 */
[----:B0-----:R-:W2:Y:S01]  /*1e8b0*/  LDL.LU R13, [R1+0xe4] ;  /* 0x0000e400010d7983 */ /* 0x001ea20000300800 */
[----:B------:R-:W4:Y:S02]  /*1e8c0*/  LDL.LU R14, [R1+0xe8] ;  /* 0x0000e800010e7983 */ /* 0x000f240000300800 */
[----:B------:R-:W4:Y:S02]  /*1e8d0*/  LDL.LU R15, [R1+0xec] ;  /* 0x0000ec00010f7983 */ /* 0x000f240000300800 */
[----:B------:R-:W5:Y:S01]  /*1e8e0*/  LDL.LU R22, [R1+0x1d8] ;  /* 0x0001d80001167983 */ /* 0x000f620000300800 */
[----:B------:R-:W5:Y:S04]  /*1e8f0*/  LDL.LU R23, [R1+0x1dc] ;  /* 0x0001dc0001177983 */ /* 0x000f680000300800 */
[----:B-----5:R-:W-:Y:S01]  /*1e900*/  STL.64 [R1+0x19f0], R22 ;  /* 0x0019f01601007387 */ /* 0x020fe20000100a00 */
[----:B----4-:R-:W-:Y:S02]  /*1e910*/  STL.64 [R1+0x19d0], R14 ;  /* 0x0019d00e01007387 */ /* 0x010fe40000100a00 */
[----:B--2---:R0:W-:Y:S02]  /*1e920*/  STL.64 [R1+0x19c8], R12 ;  /* 0x0019c80c01007387 */ /* 0x0041e40000100a00 */
[----:B0-----:R-:W2:Y:S01]  /*1e930*/  LDL.LU R12, [R1+0x120] ;  /* 0x00012000010c7983 */ /* 0x001ea20000300800 */
[----:B------:R-:W2:Y:S02]  /*1e940*/  LDL.LU R13, [R1+0x124] ;  /* 0x00012400010d7983 */ /* 0x000ea40000300800 */
[----:B------:R-:W4:Y:S02]  /*1e950*/  LDL.LU R14, [R1+0x128] ;  /* 0x00012800010e7983 */ /* 0x000f240000300800 */
[----:B------:R-:W4:Y:S01]  /*1e960*/  LDL.LU R15, [R1+0x12c] ;  /* 0x00012c00010f7983 */ /* 0x000f220000300800 */
[----:B------:R-:W5:Y:S01]  /*1e970*/  LDL.LU R22, [R1+0x218] ;  /* 0x0002180001167983 */ /* 0x000f620000300800 */
[----:B------:R-:W5:Y:S03]  /*1e980*/  LDL.LU R23, [R1+0x21c] ;  /* 0x00021c0001177983 */ /* 0x000f660000300800 */
[----:B-----5:R0:W-:Y:S04]  /*1e990*/  STL.64 [R1+0x1a08], R22 ;  /* 0x001a081601007387 */ /* 0x0201e80000100a00 */
[----:B0-----:R-:W5:Y:S01]  /*1e9a0*/  LDL.LU R22, [R1+0x228] ;  /* 0x0002280001167983 */ /* 0x001f620000300800 */
[----:B------:R-:W5:Y:S03]  /*1e9b0*/  LDL.LU R23, [R1+0x22c] ;  /* 0x00022c0001177983 */ /* 0x000f660000300800 */
        /* <DEDUP_REMOVED lines=95> */
[----:B------:R-:W5:Y:S02]  /*1efb0*/  LDL.LU R23, [R1+0x364] ;  /* 0x0003640001177983 */ /* 0x000f640000300800 */
[----:B----4-:R-:W-:Y:S02]  /*1efc0*/  STL.64 [R1+0x1ad8], R14 ;  /* 0x001ad80e01007387 */ /* 0x010fe40000100a00 */
[----:B--2---:R0:W-:Y:S02]  /*1efd0*/  STL.64 [R1+0x1ad0], R12 ;  /* 0x001ad00c01007387 */ /* 0x0041e40000100a00 */
[----:B0-----:R-:W2:Y:S01]  /*1efe0*/  LDL.LU R12, [R1+0x260] ;  /* 0x00026000010c7983 */ /* 0x001ea20000300800 */
[----:B------:R-:W2:Y:S02]  /*1eff0*/  LDL.LU R13, [R1+0x264] ;  /* 0x00026400010d7983 */ /* 0x000ea40000300800 */
[----:B------:R-:W4:Y:S02]  /*1f000*/  LDL.LU R14, [R1+0x268] ;  /* 0x00026800010e7983 */ /* 0x000f240000300800 */
[----:B------:R-:W4:Y:S02]  /*1f010*/  LDL.LU R15, [R1+0x26c] ;  /* 0x00026c00010f7983 */ /* 0x000f240000300800 */
[----:B----4-:R-:W-:Y:S01]  /*1f020*/  STL.64 [R1+0x1af0], R14 ;  /* 0x001af00e01007387 */ /* 0x010fe20000100a00 */
[----:B--2---:R0:W-:Y:S03]  /*1f030*/  STL.64 [R1+0x1ae8], R12 ;  /* 0x001ae80c01007387 */ /* 0x0041e60000100a00 */
        /* <DEDUP_REMOVED lines=18> */
[----:B0-----:R-:W5:Y:S01]  /*1f160*/  LDL.LU R12, [R1+0x2d0] ;  /* 0x0002d000010c7983 */ /* 0x001f620000300800 */
[----:B------:R-:W5:Y:S02]  /*1f170*/  LDL.LU R13, [R1+0x2d4] ;  /* 0x0002d400010d7983 */ /* 0x000f640000300800 */
[----:B------:R-:W5:Y:S02]  /*1f180*/  LDL.LU R14, [R1+0x2d8] ;  /* 0x0002d800010e7983 */ /* 0x000f640000300800 */
[----:B------:R-:W5:Y:S01]  /*1f190*/  LDL.LU R15, [R1+0x2dc] ;  /* 0x0002dc00010f7983 */ /* 0x000f620000300800 */
[----:B------:R-:W2:Y:S01]  /*1f1a0*/  LDL.LU R8, [R1+0x3c0] ;  /* 0x0003c00001087983 */ /* 0x000ea20000300800 */
[----:B------:R-:W4:Y:S02]  /*1f1b0*/  LDL.LU R4, [R1+0xc0] ;  /* 0x0000c00001047983 */ /* 0x000f240000300800 */
[----:B------:R-:W4:Y:S02]  /*1f1c0*/  LDL.LU R5, [R1+0xc4] ;  /* 0x0000c40001057983 */ /* 0x000f240000300800 */
[----:B------:R-:W4:Y:S01]  /*1f1d0*/  LDL.LU R6, [R1+0xc8] ;  /* 0x0000c80001067983 */ /* 0x000f220000300800 */
[----:B------:R-:W4:Y:S01]  /*1f1e0*/  LDL.LU R7, [R1+0xcc] ;  /* 0x0000cc0001077983 */ /* 0x000f220000300800 */
[----:B------:R-:W2:Y:S02]  /*1f1f0*/  LDL.LU R10, [R1+0x3c4] ;  /* 0x0003c400010a7983 */ /* 0x000ea40000300800 */
[----:B------:R-:W2:Y:S02]  /*1f200*/  LDL.LU R16, [R1+0x80] ;  /* 0x0000800001107983 */ /* 0x000ea40000300800 */
[----:B------:R-:W2:Y:S01]  /*1f210*/  LDL.LU R17, [R1+0x84] ;  /* 0x0000840001117983 */ /* 0x000ea20000300800 */
[----:B------:R-:W2:Y:S01]  /*1f220*/  LDL.LU R18, [R1+0x88] ;  /* 0x0000880001127983 */ /* 0x000ea20000300800 */
[----:B------:R-:W2:Y:S01]  /*1f230*/  LDL.LU R19, [R1+0x8c] ;  /* 0x00008c0001137983 */ /* 0x000ea20000300800 */
[C---:B-----5:R-:W-:Y:S02]  /*1f240*/  HMMA.16816.F32.BF16 R20, R24.reuse, R22, R12 ;  /* 0x000000161814723c */ /* 0x060fe4000004180c */
[----:B------:R-:W5:Y:S01]  /*1f250*/  LDL.LU.64 R14, [R1+0x1b38] ;  /* 0x001b3800010e7983 */ /* 0x000f620000300a00 */
[----:B------:R-:W5:Y:S11]  /*1f260*/  LDL.LU.64 R12, [R1+0x1b30] ;  /* 0x001b3000010c7983 */ /* 0x000f760000300a00 */
[----:B------:R-:W-:Y:S09]  /*1f270*/  @!UPT UIADD3 URZ, URZ, URZ, URZ ;  /* 0x0000003f3f3ff290 */ /* 0x000ff2000fffe03f */
[----:B------:R-:W-:Y:S01]  /*1f280*/  STL.64 [R1+0x358], R20 ;  /* 0x0003581401007387 */ /* 0x000fe20000100a00 */
[----:B------:R0:W-:Y:S03]  /*1f290*/  STL.64 [R1+0x360], R22 ;  /* 0x0003601601007387 */ /* 0x0001e60000100a00 */
[----:B0-----:R-:W5:Y:S01]  /*1f2a0*/  LDL.LU.64 R22, [R1+0x1b28] ;  /* 0x001b280001167983 */ /* 0x001f620000300a00 */
[----:B------:R-:W2:Y:S01]  /*1f2b0*/  LDL.LU R11, [R1+0x3b8] ;  /* 0x0003b800010b7983 */ /* 0x000ea20000300800 */
[C---:B-----5:R-:W-:Y:S02]  /*1f2c0*/  HMMA.16816.F32.BF16 R20, R24.reuse, R22, R12 ;  /* 0x000000161814723c */ /* 0x060fe4000004180c */
[----:B------:R-:W5:Y:S01]  /*1f2d0*/  LDL.LU.64 R14, [R1+0x1b20] ;  /* 0x001b2000010e7983 */ /* 0x000f620000300a00 */
[----:B------:R-:W5:Y:S11]  /*1f2e0*/  LDL.LU.64 R12, [R1+0x1b18] ;  /* 0x001b1800010c7983 */ /* 0x000f760000300a00 */
[----:B------:R-:W-:Y:S09]  /*1f2f0*/  @!UPT UIADD3 URZ, URZ, URZ, URZ ;  /* 0x0000003f3f3ff290 */ /* 0x000ff2000fffe03f */
[----:B------:R-:W-:Y:S01]  /*1f300*/  STL.64 [R1+0x348], R20 ;  /* 0x0003481401007387 */ /* 0x000fe20000100a00 */
[----:B------:R0:W-:Y:S03]  /*1f310*/  STL.64 [R1+0x350], R22 ;  /* 0x0003501601007387 */ /* 0x0001e60000100a00 */
[----:B0-----:R-:W5:Y:S02]  /*1f320*/  LDL.LU.64 R22, [R1+0x1b10] ;  /* 0x001b100001167983 */ /* 0x001f640000300a00 */
        /* <DEDUP_REMOVED lines=98> */
[----:B-----5:R-:W-:Y:S02]  /*1f950*/  HMMA.16816.F32.BF16 R20, R24, R22, R12 ;  /* 0x000000161814723c */ /* 0x020fe4000004180c */
[----:B------:R-:W5:Y:S01]  /*1f960*/  LDL.LU.64 R14, [R1+0x19b8] ;  /* 0x0019b800010e7983 */ /* 0x000f620000300a00 */
[----:B------:R-:W2:Y:S11]  /*1f970*/  LDL.LU R13, [R1+0x19b0] ;  /* 0x0019b000010d7983 */ /* 0x000eb60000300800 */
[----:B------:R-:W-:Y:S09]  /*1f980*/  @!UPT UIADD3 URZ, URZ, URZ, URZ ;  /* 0x0000003f3f3ff290 */ /* 0x000ff2000fffe03f */
[----:B------:R-:W-:Y:S01]  /*1f990*/  STL.64 [R1+0x260], R20 ;  /* 0x0002601401007387 */ /* 0x000fe20000100a00 */
[----:B------:R0:W-:Y:S03]  /*1f9a0*/  STL.64 [R1+0x268], R22 ;  /* 0x0002681601007387 */ /* 0x0001e60000100a00 */
[----:B0-----:R-:W5:Y:S01]  /*1f9b0*/  LDL.LU.64 R22, [R1+0x19a8] ;  /* 0x0019a80001167983 */ /* 0x001f620000300a00 */
[----:B------:R-:W5:Y:S02]  /*1f9c0*/  LDL.LU.64 R20, [R1+0x19a0] ;  /* 0x0019a00001147983 */ /* 0x000f640000300a00 */
[----:B---3--:R-:W-:-:S04]  /*1f9d0*/  FFMA R0, R2, c[0x0][0x188], -R9 ;  /* 0x0000620002007a23 */ /* 0x008fc80000000809 */
[----:B------:R-:W-:-:S06]  /*1f9e0*/  FMUL R2, R0, 1.4426950216293334961 ;  /* 0x3fb8aa3b00027820 */ /* 0x000fcc0000400000 */
[----:B------:R-:W0:Y:S01]  /*1f9f0*/  MUFU.EX2 R2, R2 ;  /* 0x0000000200027308 */ /* 0x000e220000000800 */
[--C-:B--2---:R-:W-:Y:S02]  /*1fa00*/  FFMA R0, R13, c[0x0][0x188], -R9.reuse ;  /* 0x000062000d007a23 */ /* 0x104fe40000000809 */
[----:B-----5:R-:W-:Y:S01]  /*1fa10*/  HMMA.16816.F32.BF16 R12, R24, R14, R20 ;  /* 0x0000000e180c723c */ /* 0x020fe20000041814 */
[----:B------:R-:W4:Y:S01]  /*1fa20*/  LDL.LU.64 R22, [R1+0x1998] ;  /* 0x0019980001167983 */ /* 0x000f220000300a00 */
[----:B0-----:R-:W-:Y:S11]  /*1fa30*/  STL [R1+0x5ac], R2 ;  /* 0x0005ac0201007387 */ /* 0x001ff60000100800 */
[----:B------:R-:W-:Y:S10]  /*1fa40*/  @!UPT UIADD3 URZ, URZ, URZ, URZ ;  /* 0x0000003f3f3ff290 */ /* 0x000ff4000fffe03f */
[----:B------:R-:W-:Y:S01]  /*1fa50*/  STL.64 [R1+0x250], R12 ;  /* 0x0002500c01007387 */ /* 0x000fe20000100a00 */
[----:B------:R0:W-:Y:S03]  /*1fa60*/  STL.64 [R1+0x258], R14 ;  /* 0x0002580e01007387 */ /* 0x0001e60000100a00 */
[----:B0-----:R-:W2:Y:S01]  /*1fa70*/  LDL.LU.64 R14, [R1+0x1990] ;  /* 0x00199000010e7983 */ /* 0x001ea20000300a00 */
[----:B------:R-:W-:Y:S02]  /*1fa80*/  FMUL R2, R0, 1.4426950216293334961 ;  /* 0x3fb8aa3b00027820 */ /* 0x000fe40000400000 */
[----:B------:R-:W-:Y:S02]  /*1fa90*/  FFMA R0, R8, c[0x0][0x188], -R9 ;  /* 0x0000620008007a23 */ /* 0x000fe40000000809 */
[----:B------:R0:W1:Y:S02]  /*1faa0*/  MUFU.EX2 R8, R2 ;  /* 0x0000000200087308 */ /* 0x0000640000000800 */
[----:B0-----:R-:W-:-:S02]  /*1fab0*/  FMUL R2, R0, 1.4426950216293334961 ;  /* 0x3fb8aa3b00027820 */ /* 0x001fc40000400000 */
[----:B------:R-:W-:Y:S01]  /*1fac0*/  FFMA R0, R10, c[0x0][0x188], -R9 ;  /* 0x000062000a007a23 */ /* 0x000fe20000000809 */
[----:B-1----:R0:W-:Y:S03]  /*1fad0*/  STL [R1+0x5a8], R8 ;  /* 0x0005a80801007387 */ /* 0x0021e60000100800 */
[----:B0-----:R0:W1:Y:S02]  /*1fae0*/  MUFU.EX2 R8, R2 ;  /* 0x0000000200087308 */ /* 0x0010640000000800 */
[----:B0-----:R-:W-:-:S06]  /*1faf0*/  FMUL R2, R0, 1.4426950216293334961 ;  /* 0x3fb8aa3b00027820 */ /* 0x001fcc0000400000 */
[----:B------:R-:W0:Y:S01]  /*1fb00*/  MUFU.EX2 R2, R2 ;  /* 0x0000000200027308 */ /* 0x000e220000000800 */
[----:B------:R-:W-:Y:S01]  /*1fb10*/  FFMA R0, R11, c[0x0][0x188], -R29 ;  /* 0x000062000b007a23 */ /* 0x000fe2000000081d */
[C---:B----4-:R-:W-:Y:S11]  /*1fb20*/  HMMA.16816.F32.BF16 R4, R24.reuse, R22, R4 ;  /* 0x000000161804723c */ /* 0x050ff60000041804 */
[----:B------:R-:W-:Y:S11]  /*1fb30*/  @!UPT UIADD3 URZ, URZ, URZ, URZ ;  /* 0x0000003f3f3ff290 */ /* 0x000ff6000fffe03f */
[----:B------:R-:W-:Y:S01]  /*1fb40*/  @!UPT UIADD3 URZ, URZ, URZ, URZ ;  /* 0x0000003f3f3ff290 */ /* 0x000fe2000fffe03f */
[----:B------:R-:W-:Y:S01]  /*1fb50*/  STL.64 [R1+0x240], R4 ;  /* 0x0002400401007387 */ /* 0x000fe20000100a00 */
[----:B------:R2:W-:Y:S02]  /*1fb60*/  STL.64 [R1+0x248], R6 ;  /* 0x0002480601007387 */ /* 0x0005e40000100a00 */
[----:B--2---:R-:W-:Y:S01]  /*1fb70*/  HMMA.16816.F32.BF16 R4, R24, R14, R16 ;  /* 0x0000000e1804723c */ /* 0x004fe20000041810 */
[----:B-1----:R-:W-:Y:S11]  /*1fb80*/  STL [R1+0x5a4], R8 ;  /* 0x0005a40801007387 */ /* 0x002ff60000100800 */
[----:B------:R-:W-:Y:S11]  /*1fb90*/  @!UPT UIADD3 URZ, URZ, URZ, URZ ;  /* 0x0000003f3f3ff290 */ /* 0x000ff6000fffe03f */
[----:B------:R-:W-:Y:S01]  /*1fba0*/  STL.64 [R1+0x230], R4 ;  /* 0x0002300401007387 */ /* 0x000fe20000100a00 */
[----:B------:R-:W-:Y:S02]  /*1fbb0*/  STL.64 [R1+0x238], R6 ;  /* 0x0002380601007387 */ /* 0x000fe40000100a00 */
[----:B------:R-:W2:Y:S02]  /*1fbc0*/  LDL.LU R10, [R1+0xa8] ;  /* 0x0000a800010a7983 */ /* 0x000ea40000300800 */
[----:B0-----:R-:W-:Y:S01]  /*1fbd0*/  STL [R1+0x5a0], R2 ;  /* 0x0005a00201007387 */ /* 0x001fe20000100800 */
[----:B------:R-:W2:Y:S04]  /*1fbe0*/  LDL.LU R11, [R1+0xac] ;  /* 0x0000ac00010b7983 */ /* 0x000ea80000300800 */
[----:B--2---:R0:W-:Y:S04]  /*1fbf0*/  STL.64 [R1+0x1938], R10 ;  /* 0x0019380a01007387 */ /* 0x0041e80000100a00 */
[----:B0-----:R-:W2:Y:S01]  /*1fc00*/  LDL.LU R10, [R1+0xb8] ;  /* 0x0000b800010a7983 */ /* 0x001ea20000300800 */
[----:B------:R-:W-:-:S02]  /*1fc10*/  MOV R11, R28 ;  /* 0x0000001c000b7202 */ /* 0x000fc40000000f00 */
[----:B------:R-:W3:Y:S03]  /*1fc20*/  LDL.LU R28, [R1+0x1988] ;  /* 0x00198800011c7983 */ /* 0x000ee60000300800 */
[----:B--2---:R0:W-:Y:S01]  /*1fc30*/  STL.64 [R1+0x1950], R10 ;  /* 0x0019500a01007387 */ /* 0x0041e20000100a00 */
[----:B---3--:R-:W-:-:S03]  /*1fc40*/  IMAD.MOV.U32 R23, RZ, RZ, R28 ;  /* 0x000000ffff177224 */ /* 0x008fc600078e001c */
[----:B0-----:R-:W2:Y:S01]  /*1fc50*/  LDL.LU R10, [R1+0xf8] ;  /* 0x0000f800010a7983 */ /* 0x001ea20000300800 */
[----:B------:R-:W2:Y:S02]  /*1fc60*/  LDL.LU R11, [R1+0xfc] ;  /* 0x0000fc00010b7983 */ /* 0x000ea40000300800 */
[----:B------:R-:W3:Y:S02]  /*1fc70*/  LDL.LU R18, [R1+0x118] ;  /* 0x0001180001127983 */ /* 0x000ee40000300800 */
[----:B------:R-:W3:Y:S01]  /*1fc80*/  LDL.LU R19, [R1+0x11c] ;  /* 0x00011c0001137983 */ /* 0x000ee20000300800 */
[----:B------:R-:W3:Y:S01]  /*1fc90*/  LDL.LU R20, [R1+0x70] ;  /* 0x0000700001147983 */ /* 0x000ee20000300800 */
[----:B------:R-:W3:Y:S02]  /*1fca0*/  LDL.LU R21, [R1+0x74] ;  /* 0x0000740001157983 */ /* 0x000ee40000300800 */
[----:B------:R-:W3:Y:S02]  /*1fcb0*/  LDL.LU R22, [R1+0x78] ;  /* 0x0000780001167983 */ /* 0x000ee40000300800 */
[----:B------:R-:W4:Y:S01]  /*1fcc0*/  LDL.LU R28, [R1+0x3cc] ;  /* 0x0003cc00011c7983 */ /* 0x000f220000300800 */
[----:B------:R-:W5:Y:S01]  /*1fcd0*/  LDL.LU R4, [R1] ;  /* 0x0000000001047983 */ /* 0x000f620000300800 */
[----:B------:R-:W5:Y:S02]  /*1fce0*/  LDL.LU R5, [R1+0x4] ;  /* 0x0000040001057983 */ /* 0x000f640000300800 */
[----:B------:R-:W3:Y:S02]  /*1fcf0*/  LDL.LU R6, [R1+0x8] ;  /* 0x0000080001067983 */ /* 0x000ee40000300800 */
[----:B------:R-:W3:Y:S01]  /*1fd00*/  LDL.LU R7, [R1+0xc] ;  /* 0x00000c0001077983 */ /* 0x000ee20000300800 */
[----:B------:R-:W3:Y:S01]  /*1fd10*/  LDL.LU R8, [R1+0x3bc] ;  /* 0x0003bc0001087983 */ /* 0x000ee20000300800 */
[----:B------:R-:W3:Y:S03]  /*1fd20*/  LDL.LU R9, [R1+0x3c8] ;  /* 0x0003c80001097983 */ /* 0x000ee60000300800 */
[----:B--2---:R0:W-:Y:S04]  /*1fd30*/  STL.64 [R1+0x1970], R10 ;  /* 0x0019700a01007387 */ /* 0x0041e80000100a00 */
[----:B---3--:R-:W-:Y:S01]  /*1fd40*/  STL [R1+0x1968], R9 ;  /* 0x0019680901007387 */ /* 0x008fe20000100800 */
[----:B0-----:R-:W2:Y:S02]  /*1fd50*/  LDL.LU R10, [R1+0x108] ;  /* 0x00010800010a7983 */ /* 0x001ea40000300800 */
[----:B------:R-:W2:Y:S02]  /*1fd60*/  LDL.LU R11, [R1+0x10c] ;  /* 0x00010c00010b7983 */ /* 0x000ea40000300800 */
[----:B------:R-:W-:Y:S01]  /*1fd70*/  STL.64 [R1+0x1948], R6 ;  /* 0x0019480601007387 */ /* 0x000fe20000100a00 */
[----:B-----5:R0:W-:Y:S04]  /*1fd80*/  STL.64 [R1+0x1940], R4 ;  /* 0x0019400401007387 */ /* 0x0201e80000100a00 */
[----:B0-----:R-:W3:Y:S01]  /*1fd90*/  LDL.LU R4, [R1+0x20] ;  /* 0x0000200001047983 */ /* 0x001ee20000300800 */
[----:B------:R-:W3:Y:S02]  /*1fda0*/  LDL.LU R5, [R1+0x24] ;  /* 0x0000240001057983 */ /* 0x000ee40000300800 */
[----:B------:R-:W5:Y:S02]  /*1fdb0*/  LDL.LU R6, [R1+0x28] ;  /* 0x0000280001067983 */ /* 0x000f640000300800 */
[----:B------:R-:W5:Y:S02]  /*1fdc0*/  LDL.LU R7, [R1+0x2c] ;  /* 0x00002c0001077983 */ /* 0x000f640000300800 */
[----:B-----5:R-:W-:Y:S01]  /*1fdd0*/  STL.64 [R1+0x1960], R6 ;  /* 0x0019600601007387 */ /* 0x020fe20000100a00 */
[----:B---3--:R0:W-:Y:S03]  /*1fde0*/  STL.64 [R1+0x1958], R4 ;  /* 0x0019580401007387 */ /* 0x0081e60000100a00 */
[----:B0-----:R-:W3:Y:S01]  /*1fdf0*/  LDL.LU R4, [R1+0x30] ;  /* 0x0000300001047983 */ /* 0x001ee20000300800 */
[----:B------:R-:W3:Y:S02]  /*1fe00*/  LDL.LU R5, [R1+0x34] ;  /* 0x0000340001057983 */ /* 0x000ee40000300800 */
[----:B------:R-:W5:Y:S02]  /*1fe10*/  LDL.LU R6, [R1+0x38] ;  /* 0x0000380001067983 */ /* 0x000f640000300800 */
[----:B------:R-:W5:Y:S01]  /*1fe20*/  LDL.LU R7, [R1+0x3c] ;  /* 0x00003c0001077983 */ /* 0x000f620000300800 */
[----:B------:R-:W-:Y:S01]  /*1fe30*/  HMMA.16816.F32.BF16 R20, R24, R18, R20 ;  /* 0x000000121814723c */ /* 0x000fe20000041814 */
[----:B------:R-:W0:Y:S04]  /*1fe40*/  S2R R13, SR_TID.X ;  /* 0x00000000000d7919 */ /* 0x000e280000002100 */
[----:B-----5:R-:W-:Y:S01]  /*1fe50*/  STL.64 [R1+0x1980], R6 ;  /* 0x0019800601007387 */ /* 0x020fe20000100a00 */
[----:B---3--:R1:W-:Y:S03]  /*1fe60*/  STL.64 [R1+0x1978], R4 ;  /* 0x0019780401007387 */ /* 0x0083e60000100a00 */
[----:B-1----:R-:W2:Y:S01]  /*1fe70*/  LDL.LU R4, [R1+0x60] ;  /* 0x0000600001047983 */ /* 0x002ea20000300800 */
[----:B------:R-:W2:Y:S02]  /*1fe80*/  LDL.LU R5, [R1+0x64] ;  /* 0x0000640001057983 */ /* 0x000ea40000300800 */
[----:B------:R-:W2:Y:S02]  /*1fe90*/  LDL.LU R6, [R1+0x68] ;  /* 0x0000680001067983 */ /* 0x000ea40000300800 */
[----:B------:R-:W2:Y:S02]  /*1fea0*/  LDL.LU R7, [R1+0x6c] ;  /* 0x00006c0001077983 */ /* 0x000ea40000300800 */
[----:B------:R-:W-:-:S02]  /*1feb0*/  FMUL R2, R0, 1.4426950216293334961 ;  /* 0x3fb8aa3b00027820 */ /* 0x000fc40000400000 */
[----:B------:R-:W-:Y:S01]  /*1fec0*/  FFMA R0, R8, c[0x0][0x188], -R29 ;  /* 0x0000620008007a23 */ /* 0x000fe2000000081d */
[----:B------:R-:W3:Y:S01]  /*1fed0*/  LDL.LU R14, [R1+0x98] ;  /* 0x00009800010e7983 */ /* 0x000ee20000300800 */
[----:B------:R-:W3:Y:S02]  /*1fee0*/  LDL.LU R15, [R1+0x9c] ;  /* 0x00009c00010f7983 */ /* 0x000ee40000300800 */
[----:B------:R-:W5:Y:S02]  /*1fef0*/  LDL.LU R18, [R1+0x58] ;  /* 0x0000580001127983 */ /* 0x000f640000300800 */
[----:B------:R-:W-:Y:S01]  /*1ff00*/  STL.64 [R1+0x220], R20 ;  /* 0x0002201401007387 */ /* 0x000fe20000100a00 */
[----:B------:R1:W-:Y:S01]  /*1ff10*/  STL.64 [R1+0x228], R22 ;  /* 0x0002281601007387 */ /* 0x0003e20000100a00 */
[----:B------:R-:W2:Y:S01]  /*1ff20*/  MUFU.EX2 R2, R2 ;  /* 0x0000000200027308 */ /* 0x000ea20000000800 */
[----:B------:R-:W5:Y:S01]  /*1ff30*/  LDL.LU R19, [R1+0x5c] ;  /* 0x00005c0001137983 */ /* 0x000f620000300800 */
[----:B-1----:R-:W-:Y:S01]  /*1ff40*/  MOV R22, R3 ;  /* 0x0000000300167202 */ /* 0x002fe20000000f00 */
[----:B0-----:R-:W-:-:S02]  /*1ff50*/  LOP3.LUT R3, R13, 0x7, RZ, 0xc0, !PT ;  /* 0x000000070d037812 */ /* 0x001fc400078ec0ff */
[----:B------:R-:W-:Y:S01]  /*1ff60*/  IMAD.SHL.U32 R13, R13, 0x2, RZ ;  /* 0x000000020d0d7824 */ /* 0x000fe200078e00ff */
[----:B------:R-:W3:Y:S02]  /*1ff70*/  LDL.LU R23, [R1+0x4c] ;  /* 0x00004c0001177983 */ /* 0x000ee40000300800 */
[----:B------:R-:W-:-:S05]  /*1ff80*/  IMAD R3, R3, 0x110, RZ ;  /* 0x0000011003037824 */ /* 0x000fca00078e02ff */
[----:B------:R-:W-:-:S04]  /*1ff90*/  LOP3.LUT R3, R3, 0x30, R13, 0x78, !PT ;  /* 0x0000003003037812 */ /* 0x000fc800078e780d */
[----:B------:R-:W-:Y:S01]  /*1ffa0*/  LOP3.LUT R3, R3, 0x40, RZ, 0x3c, !PT ;  /* 0x0000004003037812 */ /* 0x000fe200078e3cff */
[----:B--2---:R-:W-:Y:S01]  /*1ffb0*/  HMMA.16816.F32.BF16 R8, R24, R10, R4 ;  /* 0x0000000a1808723c */ /* 0x004fe20000041804 */
[----:B------:R-:W2:Y:S01]  /*1ffc0*/  LDL.LU.64 R6, [R1+0x1980] ;  /* 0x0019800001067983 */ /* 0x000ea20000300a00 */
[----:B------:R-:W-:Y:S02]  /*1ffd0*/  STL [R1+0x59c], R2 ;  /* 0x00059c0201007387 */ /* 0x000fe40000100800 */
[----:B------:R-:W2:Y:S11]  /*1ffe0*/  LDL.LU.64 R4, [R1+0x1978] ;  /* 0x0019780001047983 */ /* 0x000eb60000300a00 */
[----:B------:R-:W-:Y:S08]  /*1fff0*/  @!UPT UIADD3 URZ, URZ, URZ, URZ ;  /* 0x0000003f3f3ff290 */ /* 0x000ff0000fffe03f */
[----:B------:R-:W-:Y:S01]  /*20000*/  STL.64 [R1+0x210], R8 ;  /* 0x0002100801007387 */ /* 0x000fe20000100a00 */
[----:B------:R-:W-:Y:S02]  /*20010*/  STL.64 [R1+0x218], R10 ;  /* 0x0002180a01007387 */ /* 0x000fe40000100a00 */
[----:B------:R-:W0:Y:S02]  /*20020*/  LDSM.16.M88.4 R8, [R3+0x20000] ;  /* 0x020000000308783b */ /* 0x000e240000000200 */
[----:B0-----:R0:W-:Y:S02]  /*20030*/  STL.64 [R1+0x3d8], R10 ;  /* 0x0003d80a01007387 */ /* 0x0011e40000100a00 */
[----:B------:R-:W-:Y:S02]  /*20040*/  IMAD.MOV.U32 R16, RZ, RZ, R9 ;  /* 0x000000ffff107224 */ /* 0x000fe400078e0009 */
[----:B0-----:R-:W2:Y:S01]  /*20050*/  LDL.LU.64 R10, [R1+0x1970] ;  /* 0x00197000010a7983 */ /* 0x001ea20000300a00 */
[----:B------:R-:W2:Y:S02]  /*20060*/  LDL.LU R9, [R1+0x1968] ;  /* 0x0019680001097983 */ /* 0x000ea40000300800 */
[----:B------:R-:W-:Y:S01]  /*20070*/  FMUL R2, R0, 1.4426950216293334961 ;  /* 0x3fb8aa3b00027820 */ /* 0x000fe20000400000 */
[----:B------:R-:W-:-:S05]  /*20080*/  MOV R17, R8 ;  /* 0x0000000800117202 */ /* 0x000fca0000000f00 */
[----:B------:R-:W0:Y:S01]  /*20090*/  MUFU.EX2 R2, R2 ;  /* 0x0000000200027308 */ /* 0x000e220000000800 */
[--C-:B--2---:R-:W-:Y:S02]  /*200a0*/  FFMA R0, R9, c[0x0][0x188], -R29.reuse ;  /* 0x0000620009007a23 */ /* 0x104fe4000000081d */
[C---:B------:R-:W-:Y:S01]  /*200b0*/  HMMA.16816.F32.BF16 R8, R24.reuse, R10, R4 ;  /* 0x0000000a1808723c */ /* 0x040fe20000041804 */
[----:B------:R-:W2:Y:S01]  /*200c0*/  LDL.LU.64 R6, [R1+0x1960] ;  /* 0x0019600001067983 */ /* 0x000ea20000300a00 */
[----:B0-----:R-:W-:Y:S02]  /*200d0*/  STL [R1+0x598], R2 ;  /* 0x0005980201007387 */ /* 0x001fe40000100800 */
[----:B------:R-:W2:Y:S11]  /*200e0*/  LDL.LU.64 R4, [R1+0x1958] ;  /* 0x0019580001047983 */ /* 0x000eb60000300a00 */
[----:B------:R-:W-:Y:S08]  /*200f0*/  @!UPT UIADD3 URZ, URZ, URZ, URZ ;  /* 0x0000003f3f3ff290 */ /* 0x000ff0000fffe03f */
[----:B------:R-:W-:Y:S01]  /*20100*/  STL.64 [R1+0x200], R8 ;  /* 0x0002000801007387 */ /* 0x000fe20000100a00 */
[----:B------:R0:W-:Y:S03]  /*20110*/  STL.64 [R1+0x208], R10 ;  /* 0x0002080a01007387 */ /* 0x0001e60000100a00 */
[----:B0-----:R-:W2:Y:S01]  /*20120*/  LDL.LU.64 R10, [R1+0x1950] ;  /* 0x00195000010a7983 */ /* 0x001ea20000300a00 */
[----:B------:R-:W-:Y:S02]  /*20130*/  FMUL R2, R0, 1.4426950216293334961 ;  /* 0x3fb8aa3b00027820 */ /* 0x000fe40000400000 */
[----:B----4-:R-:W-:Y:S02]  /*20140*/  FFMA R0, R28, c[0x0][0x188], -R29 ;  /* 0x000062001c007a23 */ /* 0x010fe4000000081d */
[----:B------:R0:W-:Y:S02]  /*20150*/  STL [R1+0x1778], R29 ;  /* 0x0017781d01007387 */ /* 0x0001e40000100800 */
[----:B0-----:R-:W4:Y:S01]  /*20160*/  LDL R29, [R1+0x5a4] ;  /* 0x0005a400011d7983 */ /* 0x001f220000100800 */
[----:B--2---:R-:W-:Y:S03]  /*20170*/  HMMA.16816.F32.BF16 R8, R24, R10, R4 ;  /* 0x0000000a1808723c */ /* 0x004fe60000041804 */
[----:B------:R-:W2:Y:S01]  /*20180*/  LDL.LU.64 R6, [R1+0x1948] ;  /* 0x0019480001067983 */ /* 0x000ea20000300a00 */
[----:B------:R-:W2:Y:S11]  /*20190*/  LDL.LU.64 R4, [R1+0x1940] ;  /* 0x0019400001047983 */ /* 0x000eb60000300a00 */
[----:B------:R-:W-:Y:S08]  /*201a0*/  @!UPT UIADD3 URZ, URZ, URZ, URZ ;  /* 0x0000003f3f3ff290 */ /* 0x000ff0000fffe03f */
[----:B------:R-:W-:Y:S01]  /*201b0*/  STL.64 [R1+0x1e0], R8 ;  /* 0x0001e00801007387 */ /* 0x000fe20000100a00 */
[----:B------:R0:W-:Y:S03]  /*201c0*/  STL.64 [R1+0x1e8], R10 ;  /* 0x0001e80a01007387 */ /* 0x0001e60000100a00 */
[----:B0-----:R-:W2:Y:S01]  /*201d0*/  LDL.LU.64 R10, [R1+0x1938] ;  /* 0x00193800010a7983 */ /* 0x001ea20000300a00 */
[----:B------:R-:W0:Y:S01]  /*201e0*/  MUFU.EX2 R2, R2 ;  /* 0x0000000200027308 */ /* 0x000e220000000800 */
[----:B------:R-:W-:-:S07]  /*201f0*/  FMUL R0, R0, 1.4426950216293334961 ;  /* 0x3fb8aa3b00007820 */ /* 0x000fce0000400000 */
[----:B------:R1:W2:Y:S02]  /*20200*/  MUFU.EX2 R28, R0 ;  /* 0x00000000001c7308 */ /* 0x0002a40000000800 */
[----:B-1----:R-:W4:Y:S04]  /*20210*/  LDL R0, [R1+0x5a0] ;  /* 0x0005a00001007983 */ /* 0x002f280000100800 */
[----:B0-----:R-:W-:Y:S01]  /*20220*/  STL [R1+0x594], R2 ;  /* 0x0005940201007387 */ /* 0x001fe20000100800 */
[C---:B--2---:R-:W-:Y:S03]  /*20230*/  HMMA.16816.F32.BF16 R8, R24.reuse, R10, R4 ;  /* 0x0000000a1808723c */ /* 0x044fe60000041804 */
[----:B------:R-:W2:Y:S01]  /*20240*/  LDL.LU.64 R6, [R1+0x1930] ;  /* 0x0019300001067983 */ /* 0x000ea20000300a00 */
[----:B------:R-:W2:Y:S11]  /*20250*/  LDL.LU.64 R4, [R1+0x1928] ;  /* 0x0019280001047983 */ /* 0x000eb60000300a00 */
[----:B------:R-:W-:Y:S08]  /*20260*/  @!UPT UIADD3 URZ, URZ, URZ, URZ ;  /* 0x0000003f3f3ff290 */ /* 0x000ff0000fffe03f */
[----:B------:R-:W-:Y:S01]  /*20270*/  STL.64 [R1+0x1b0], R8 ;  /* 0x0001b00801007387 */ /* 0x000fe20000100a00 */
[----:B------:R0:W-:Y:S03]  /*20280*/  STL.64 [R1+0x1b8], R10 ;  /* 0x0001b80a01007387 */ /* 0x0001e60000100a00 */
[----:B0-----:R-:W3:Y:S01]  /*20290*/  LDL.LU.64 R10, [R1+0x1920] ;  /* 0x00192000010a7983 */ /* 0x001ee20000300a00 */
[----:B------:R-:W3:Y:S02]  /*202a0*/  LDL.LU.64 R8, [R1+0x1918] ;  /* 0x0019180001087983 */ /* 0x000ee40000300a00 */
[C---:B---3--:R-:W-:Y:S01]  /*202b0*/  HMMA.16816.F32.BF16 R8, R24.reuse, R14, R8 ;  /* 0x0000000e1808723c */ /* 0x048fe20000041808 */
[----:B------:R-:W5:Y:S01]  /*202c0*/  LDL.LU.64 R14, [R1+0x1910] ;  /* 0x00191000010e7983 */ /* 0x000f620000300a00 */
[----:B------:R-:W5:Y:S11]  /*202d0*/  LDL.LU.64 R12, [R1+0x1908] ;  /* 0x00190800010c7983 */ /* 0x000f760000300a00 */
[----:B------:R-:W-:Y:S10]  /*202e0*/  @!UPT UIADD3 URZ, URZ, URZ, URZ ;  /* 0x0000003f3f3ff290 */ /* 0x000ff4000fffe03f */
[----:B------:R0:W-:Y:S01]  /*202f0*/  STL.64 [R1+0x180], R8 ;  /* 0x0001800801007387 */ /* 0x0001e20000100a00 */
[----:B------:R1:W-:Y:S01]  /*20300*/  STL.64 [R1+0x188], R10 ;  /* 0x0001880a01007387 */ /* 0x0003e20000100a00 */
[----:B0-----:R-:W-:Y:S02]  /*20310*/  MOV R8, R17 ;  /* 0x0000001100087202 */ /* 0x001fe40000000f00 */
[----:B-1----:R-:W3:Y:S04]  /*20320*/  LDL R10, [R1+0x598] ;  /* 0x00059800010a7983 */ /* 0x002ee80000100800 */
[----:B------:R-:W3:Y:S01]  /*20330*/  LDL R11, [R1+0x59c] ;  /* 0x00059c00010b7983 */ /* 0x000ee20000100800 */
[----:B------:R-:W-:Y:S01]  /*20340*/  IMAD.MOV.U32 R9, RZ, RZ, R16 ;  /* 0x000000ffff097224 */ /* 0x000fe200078e0010 */
[C---:B-----5:R-:W-:Y:S02]  /*20350*/  HMMA.16816.F32.BF16 R12, R24.reuse, R18, R12 ;  /* 0x00000012180c723c */ /* 0x060fe4000004180c */
[----:B------:R-:W5:Y:S01]  /*20360*/  LDL.LU.64 R18, [R1+0x1900] ;  /* 0x0019000001127983 */ /* 0x000f620000300a00 */
[----:B------:R-:W5:Y:S11]  /*20370*/  LDL.LU.64 R16, [R1+0x18f8] ;  /* 0x0018f80001107983 */ /* 0x000f760000300a00 */
[----:B------:R-:W-:Y:S09]  /*20380*/  @!UPT UIADD3 URZ, URZ, URZ, URZ ;  /* 0x0000003f3f3ff290 */ /* 0x000ff2000fffe03f */
[----:B------:R-:W-:Y:S01]  /*20390*/  STL.64 [R1+0x150], R12 ;  /* 0x0001500c01007387 */ /* 0x000fe20000100a00 */
[----:B------:R0:W-:Y:S03]  /*203a0*/  STL.64 [R1+0x158], R14 ;  /* 0x0001580e01007387 */ /* 0x0001e60000100a00 */
[----:B0-----:R-:W2:Y:S04]  /*203b0*/  LDL R14, [R1+0x5a8] ;  /* 0x0005a800010e7983 */ /* 0x001ea80000100800 */
[----:B------:R-:W2:Y:S01]  /*203c0*/  LDL R15, [R1+0x5ac] ;  /* 0x0005ac00010f7983 */ /* 0x000ea20000100800 */
[C---:B-----5:R-:W-:Y:S03]  /*203d0*/  HMMA.16816.F32.BF16 R16, R24.reuse, R22, R16 ;  /* 0x000000161810723c */ /* 0x060fe60000041810 */
[----:B------:R-:W5:Y:S01]  /*203e0*/  LDL.LU.64 R22, [R1+0x18f0] ;  /* 0x0018f00001167983 */ /* 0x000f620000300a00 */
[----:B------:R-:W5:Y:S11]  /*203f0*/  LDL.LU.64 R20, [R1+0x18e8] ;  /* 0x0018e80001147983 */ /* 0x000f760000300a00 */
[----:B------:R-:W-:Y:S08]  /*20400*/  @!UPT UIADD3 URZ, URZ, URZ, URZ ;  /* 0x0000003f3f3ff290 */ /* 0x000ff0000fffe03f */
[----:B------:R-:W-:Y:S01]  /*20410*/  STL.64 [R1+0x120], R16 ;  /* 0x0001201001007387 */ /* 0x000fe20000100a00 */
[----:B------:R0:W-:Y:S03]  /*20420*/  STL.64 [R1+0x128], R18 ;  /* 0x0001281201007387 */ /* 0x0001e60000100a00 */
[----:B0-----:R-:W5:Y:S01]  /*20430*/  LDL.LU R18, [R1+0x18] ;  /* 0x0000180001127983 */ /* 0x001f620000300800 */
[----:B------:R-:W5:Y:S02]  /*20440*/  LDL.LU R19, [R1+0x1c] ;  /* 0x00001c0001137983 */ /* 0x000f640000300800 */
[----:B-----5:R-:W-:Y:S07]  /*20450*/  HMMA.16816.F32.BF16 R16, R24, R18, R20 ;  /* 0x000000121810723c */ /* 0x020fee0000041814 */
[----:B--2---:R-:W-:-:S02]  /*20460*/  F2FP.BF16.PACK_AB R24, R14, R15 ;  /* 0x0000000f0e18723e */ /* 0x004fc400000010ff */
[----:B---3--:R-:W-:Y:S02]  /*20470*/  F2FP.BF16.PACK_AB R25, R10, R11 ;  /* 0x0000000b0a19723e */ /* 0x008fe400000010ff */
[----:B----4-:R-:W-:Y:S02]  /*20480*/  F2FP.BF16.PACK_AB R26, R0, R29 ;  /* 0x0000001d001a723e */ /* 0x010fe400000010ff */
[----:B------:R-:W-:Y:S01]  /*20490*/  F2FP.BF16.PACK_AB R27, R28, R2 ;  /* 0x000000021c1b723e */ /* 0x000fe200000010ff */
[----:B------:R-:W-:Y:S06]  /*204a0*/  LDSM.16.M88.4 R12, [R3+0x23800] ;  /* 0x02380000030c783b */ /* 0x000fec0000000200 */
[----:B------:R-:W-:Y:S01]  /*204b0*/  HMMA.16816.F32.BF16 R4, R24, R8, R4 ;  /* 0x000000081804723c */ /* 0x000fe20000041804 */
[----:B------:R-:W0:Y:S04]  /*204c0*/  LDSM.16.M88.4 R8, [R3+0x20800] ;  /* 0x020800000308783b */ /* 0x000e280000000200 */
[----:B------:R-:W-:Y:S01]  /*204d0*/  STL.64 [R1+0x50], R16 ;  /* 0x0000501001007387 */ /* 0x000fe20000100a00 */
[----:B------:R-:W-:Y:S02]  /*204e0*/  STL.64 [R1+0x58], R18 ;  /* 0x0000581201007387 */ /* 0x000fe40000100a00 */
[----:B------:R-:W-:Y:S02]  /*204f0*/  STL [R1+0xd50], R28 ;  /* 0x000d501c01007387 */ /* 0x000fe40000100800 */
[----:B------:R-:W-:Y:S01]  /*20500*/  STL.64 [R1+0x18e0], R26 ;  /* 0x0018e01a01007387 */ /* 0x000fe20000100a00 */
[----:B------:R-:W-:Y:S02]  /*20510*/  STL.64 [R1+0x18d8], R24 ;  /* 0x0018d81801007387 */ /* 0x000fe40000100a00 */
[----:B------:R-:W-:Y:S02]  /*20520*/  LDSM.16.M88.4 R24, [R3+0x25000] ;  /* 0x025000000318783b */ /* 0x000fe40000000200 */
[----:B------:R-:W-:Y:S08]  /*20530*/  LDSM.16.M88.4 R16, [R3+0x24000] ;  /* 0x024000000310783b */ /* 0x000ff00000000200 */
[----:B------:R-:W-:Y:S01]  /*20540*/  STL.64 [R1+0x40], R4 ;  /* 0x0000400401007387 */ /* 0x000fe20000100a00 */
[----:B------:R-:W-:Y:S02]  /*20550*/  STL.64 [R1+0x48], R6 ;  /* 0x0000480601007387 */ /* 0x000fe40000100a00 */
[----:B------:R-:W1:Y:S01]  /*20560*/  LDSM.16.M88.4 R4, [R3+0x21000] ;  /* 0x021000000304783b */ /* 0x000e620000000200 */
[----:B0-----:R-:W-:Y:S01]  /*20570*/  STL.64 [R1+0xe8], R10 ;  /* 0x0000e80a01007387 */ /* 0x001fe20000100a00 */
[----:B-1----:R-:W-:-:S03]  /*20580*/  MOV R23, R4 ;  /* 0x0000000400177202 */ /* 0x002fc60000000f00 */
[----:B------:R-:W-:Y:S01]  /*20590*/  STL.64 [R1+0xd8], R6 ;  /* 0x0000d80601007387 */ /* 0x000fe20000100a00 */
[----:B------:R-:W-:Y:S02]  /*205a0*/  IMAD.MOV.U32 R22, RZ, RZ, R5 ;  /* 0x000000ffff167224 */ /* 0x000fe400078e0005 */
[----:B------:R-:W0:Y:S02]  /*205b0*/  LDSM.16.M88.4 R4, [R3+0x21800] ;  /* 0x021800000304783b */ /* 0x000e240000000200 */
[----:B0-----:R-:W-:Y:S02]  /*205c0*/  MOV R21, R4 ;  /* 0x0000000400157202 */ /* 0x001fe40000000f00 */
[----:B------:R-:W-:Y:S01]  /*205d0*/  IMAD.MOV.U32 R20, RZ, RZ, R5 ;  /* 0x000000ffff147224 */ /* 0x000fe200078e0005 */
[----:B------:R-:W-:Y:S01]  /*205e0*/  STL [R1+0xc8], R6 ;  /* 0x0000c80601007387 */ /* 0x000fe20000100800 */
[----:B------:R-:W-:Y:S02]  /*205f0*/  MOV R2, R7 ;  /* 0x0000000700027202 */ /* 0x000fe40000000f00 */
[----:B------:R-:W0:Y:S01]  /*20600*/  LDSM.16.M88.4 R4, [R3+0x22000] ;  /* 0x022000000304783b */ /* 0x000e220000000200 */
[----:B------:R-:W-:-:S02]  /*20610*/  MOV R29, R8 ;  /* 0x00000008001d7202 */ /* 0x000fc40000000f00 */
[----:B------:R0:W-:Y:S01]  /*20620*/  STL [R1+0x1784], R2 ;  /* 0x0017840201007387 */ /* 0x0001e20000100800 */
[----:B------:R-:W-:Y:S02]  /*20630*/  IMAD.MOV.U32 R28, RZ, RZ, R9 ;  /* 0x000000ffff1c7224 */ /* 0x000fe400078e0009 */
[----:B------:R-:W-:Y:S04]  /*20640*/  LDSM.16.M88.4 R8, [R3+0x23000] ;  /* 0x023000000308783b */ /* 0x000fe80000000200 */
[----:B0-----:R-:W-:Y:S01]  /*20650*/  IMAD.MOV.U32 R2, RZ, RZ, R4 ;  /* 0x000000ffff027224 */ /* 0x001fe200078e0004 */
[----:B------:R-:W-:Y:S01]  /*20660*/  STL.64 [R1+0xb8], R6 ;  /* 0x0000b80601007387 */ /* 0x000fe20000100a00 */
[----:B------:R-:W-:Y:S02]  /*20670*/  MOV R0, R5 ;  /* 0x0000000500007202 */ /* 0x000fe40000000f00 */
[----:B------:R-:W0:Y:S02]  /*20680*/  LDSM.16.M88.4 R4, [R3+0x22800] ;  /* 0x022800000304783b */ /* 0x000e240000000200 */
[----:B0-----:R-:W-:Y:S02]  /*20690*/  STL.64 [R1+0xa8], R6 ;  /* 0x0000a80601007387 */ /* 0x001fe40000100a00 */
[----:B------:R-:W-:Y:S02]  /*206a0*/  STL.64 [R1+0x1898], R4 ;  /* 0x0018980401007387 */ /* 0x000fe40000100a00 */
[----:B------:R-:W-:Y:S02]  /*206b0*/  STL.64 [R1+0x98], R10 ;  /* 0x0000980a01007387 */ /* 0x000fe40000100a00 */
[----:B------:R-:W-:Y:S01]  /*206c0*/  STL.64 [R1+0x100], R24 ;  /* 0x0001001801007387 */ /* 0x000fe20000100a00 */
[----:B------:R0:W-:Y:S04]  /*206d0*/  STL.64 [R1+0x108], R26 ;  /* 0x0001081a01007387 */ /* 0x0001e80000100a00 */
[----:B0-----:R-:W2:Y:S01]  /*206e0*/  LDL.LU.64 R26, [R1+0x18e0] ;  /* 0x0018e000011a7983 */ /* 0x001ea20000300a00 */
[----:B------:R-:W2:Y:S02]  /*206f0*/  LDL.LU.64 R24, [R1+0x18d8] ;  /* 0x0018d80001187983 */ /* 0x000ea40000300a00 */
[----:B------:R-:W-:Y:S02]  /*20700*/  STL.64 [R1+0x88], R14 ;  /* 0x0000880e01007387 */ /* 0x000fe40000100a00 */
[----:B------:R-:W-:Y:S02]  /*20710*/  STL.64 [R1+0x1880], R12 ;  /* 0x0018800c01007387 */ /* 0x000fe40000100a00 */
[----:B------:R-:W0:Y:S01]  /*20720*/  LDSM.16.M88.4 R12, [R3+0x25800] ;  /* 0x02580000030c783b */ /* 0x000e220000000200 */
[----:B------:R-:W-:Y:S01]  /*20730*/  IMAD.MOV.U32 R6, RZ, RZ, R23 ;  /* 0x000000ffff067224 */ /* 0x000fe200078e0017 */
[----:B------:R-:W-:Y:S01]  /*20740*/  MOV R7, R22 ;  /* 0x0000001600077202 */ /* 0x000fe20000000f00 */
[----:B------:R-:W-:Y:S01]  /*20750*/  IMAD.MOV.U32 R4, RZ, RZ, R21 ;  /* 0x000000ffff047224 */ /* 0x000fe200078e0015 */
[----:B------:R-:W-:-:S02]  /*20760*/  MOV R5, R20 ;  /* 0x0000001400057202 */ /* 0x000fc40000000f00 */
[----:B------:R-:W1:Y:S01]  /*20770*/  LDSM.16.M88.4 R20, [R3+0x24800] ;  /* 0x024800000314783b */ /* 0x000e620000000200 */
[----:B0-----:R-:W-:Y:S01]  /*20780*/  IMAD.MOV.U32 R11, RZ, RZ, R12 ;  /* 0x000000ffff0b7224 */ /* 0x001fe200078e000c */
[----:B------:R-:W-:Y:S02]  /*20790*/  MOV R10, R13 ;  /* 0x0000000d000a7202 */ /* 0x000fe40000000f00 */
[----:B------:R-:W-:Y:S02]  /*207a0*/  STL.64 [R1+0x138], R14 ;  /* 0x0001380e01007387 */ /* 0x000fe40000100a00 */
[----:B------:R-:W-:Y:S02]  /*207b0*/  LDSM.16.M88.4 R12, [R3+0x27000] ;  /* 0x02700000030c783b */ /* 0x000fe40000000200 */
[----:B------:R-:W-:Y:S02]  /*207c0*/  STL.64 [R1+0x1890], R10 ;  /* 0x0018900a01007387 */ /* 0x000fe40000100a00 */
[----:B------:R-:W-:Y:S02]  /*207d0*/  STL.64 [R1+0x1888], R8 ;  /* 0x0018880801007387 */ /* 0x000fe40000100a00 */
[----:B------:R-:W0:Y:S04]  /*207e0*/  LDSM.16.M88.4 R8, [R3+0x26000] ;  /* 0x026000000308783b */ /* 0x000e280000000200 */
[----:B------:R-:W-:Y:S01]  /*207f0*/  STL.64 [R1+0x78], R18 ;  /* 0x0000781201007387 */ /* 0x000fe20000100a00 */
[----:B------:R-:W-:Y:S01]  /*20800*/  STL.64 [R1+0x1878], R16 ;  /* 0x0018781001007387 */ /* 0x000fe20000100a00 */
[----:B-1----:R-:W-:Y:S02]  /*20810*/  STL.64 [R1+0x68], R22 ;  /* 0x0000681601007387 */ /* 0x002fe40000100a00 */
[----:B------:R1:W-:Y:S01]  /*20820*/  STL.64 [R1+0x1870], R20 ;  /* 0x0018701401007387 */ /* 0x0003e20000100a00 */
[----:B0-----:R-:W-:Y:S01]  /*20830*/  STL.64 [R1+0x160], R8 ;  /* 0x0001600801007387 */ /* 0x001fe20000100a00 */
[----:B------:R-:W-:Y:S02]  /*20840*/  STL.64 [R1+0x168], R10 ;  /* 0x0001680a01007387 */ /* 0x000fe40000100a00 */
[----:B------:R-:W0:Y:S04]  /*20850*/  LDSM.16.M88.4 R8, [R3+0x26800] ;  /* 0x026800000308783b */ /* 0x000e280000000200 */
[----:B-1----:R-:W-:Y:S01]  /*20860*/  IMAD.MOV.U32 R20, RZ, RZ, R4 ;  /* 0x000000ffff147224 */ /* 0x002fe200078e0004 */
[----:B------:R-:W-:Y:S01]  /*20870*/  MOV R21, R5 ;  /* 0x0000000500157202 */ /* 0x000fe20000000f00 */
[----:B------:R-:W-:Y:S01]  /*20880*/  IMAD.MOV.U32 R16, RZ, RZ, R6 ;  /* 0x000000ffff107224 */ /* 0x000fe200078e0006 */
[----:B------:R-:W-:Y:S01]  /*20890*/  MOV R17, R7 ;  /* 0x0000000700117202 */ /* 0x000fe20000000f00 */
[----:B0-----:R-:W-:Y:S01]  /*208a0*/  STL.64 [R1+0x190], R8 ;  /* 0x0001900801007387 */ /* 0x001fe20000100a00 */
[----:B------:R-:W-:Y:S02]  /*208b0*/  STL.64 [R1+0x198], R10 ;  /* 0x0001980a01007387 */ /* 0x000fe40000100a00 */
[----:B------:R0:W-:Y:S02]  /*208c0*/  STL.64 [R1+0x18b8], R20 ;  /* 0x0018b81401007387 */ /* 0x0001e40000100a00 */
[----:B------:R-:W-:Y:S01]  /*208d0*/  STL.64 [R1+0x18c0], R16 ;  /* 0x0018c01001007387 */ /* 0x000fe20000100a00 */
[----:B0-----:R-:W3:Y:S01]  /*208e0*/  LDL.LU R20, [R1+0x368] ;  /* 0x0003680001147983 */ /* 0x001ee20000300800 */
[----:B------:R-:W3:Y:S02]  /*208f0*/  LDL.LU R21, [R1+0x36c] ;  /* 0x00036c0001157983 */ /* 0x000ee40000300800 */
[----:B------:R-:W4:Y:S02]  /*20900*/  LDL.LU R22, [R1+0x370] ;  /* 0x0003700001167983 */ /* 0x000f240000300800 */
[----:B------:R-:W4:Y:S02]  /*20910*/  LDL.LU R23, [R1+0x374] ;  /* 0x0003740001177983 */ /* 0x000f240000300800 */
[----:B------:R-:W-:Y:S01]  /*20920*/  IMAD.MOV.U32 R4, RZ, RZ, R2 ;  /* 0x000000ffff047224 */ /* 0x000fe200078e0002 */
[----:B------:R-:W-:Y:S01]  /*20930*/  MOV R5, R0 ;  /* 0x0000000000057202 */ /* 0x000fe20000000f00 */
[----:B----4-:R-:W-:Y:S01]  /*20940*/  STL.64 [R1+0x18d0], R22 ;  /* 0x0018d01601007387 */ /* 0x010fe20000100a00 */
[----:B---3--:R0:W-:Y:S03]  /*20950*/  STL.64 [R1+0x18c8], R20 ;  /* 0x0018c81401007387 */ /* 0x0081e60000100a00 */
[----:B0-----:R-:W2:Y:S01]  /*20960*/  LDL.LU R20, [R1+0x378] ;  /* 0x0003780001147983 */ /* 0x001ea20000300800 */
[----:B------:R-:W2:Y:S02]  /*20970*/  LDL.LU R21, [R1+0x37c] ;  /* 0x00037c0001157983 */ /* 0x000ea40000300800 */
[----:B------:R-:W2:Y:S02]  /*20980*/  LDL.LU R22, [R1+0x380] ;  /* 0x0003800001167983 */ /* 0x000ea40000300800 */
[----:B------:R-:W2:Y:S01]  /*20990*/  LDL.LU R23, [R1+0x384] ;  /* 0x0003840001177983 */ /* 0x000ea20000300800 */
[----:B------:R0:W-:Y:S04]  /*209a0*/  STL.64 [R1+0x18b0], R4 ;  /* 0x0018b00401007387 */ /* 0x0001e80000100a00 */
[----:B0-----:R-:W3:Y:S01]  /*209b0*/  LDL.LU R4, [R1+0x358] ;  /* 0x0003580001047983 */ /* 0x001ee20000300800 */
[----:B------:R-:W3:Y:S02]  /*209c0*/  LDL.LU R5, [R1+0x35c] ;  /* 0x00035c0001057983 */ /* 0x000ee40000300800 */
[----:B------:R-:W3:Y:S02]  /*209d0*/  LDL.LU R6, [R1+0x360] ;  /* 0x0003600001067983 */ /* 0x000ee40000300800 */
[----:B------:R-:W3:Y:S01]  /*209e0*/  LDL.LU R7, [R1+0x364] ;  /* 0x0003640001077983 */ /* 0x000ee20000300800 */
[----:B------:R-:W4:Y:S01]  /*209f0*/  LDL.LU R8, [R1+0x338] ;  /* 0x0003380001087983 */ /* 0x000f220000300800 */
[----:B------:R-:W4:Y:S02]  /*20a00*/  LDL.LU R9, [R1+0x33c] ;  /* 0x00033c0001097983 */ /* 0x000f240000300800 */
[----:B------:R-:W5:Y:S02]  /*20a10*/  LDL.LU R10, [R1+0x340] ;  /* 0x00034000010a7983 */ /* 0x000f640000300800 */
[----:B------:R-:W5:Y:S02]  /*20a20*/  LDL.LU R11, [R1+0x344] ;  /* 0x00034400010b7983 */ /* 0x000f640000300800 */
[----:B------:R-:W-:Y:S01]  /*20a30*/  IMAD.MOV.U32 R16, RZ, RZ, R29 ;  /* 0x000000ffff107224 */ /* 0x000fe200078e001d */
[----:B------:R-:W-:Y:S01]  /*20a40*/  MOV R17, R28 ;  /* 0x0000001c00117202 */ /* 0x000fe20000000f00 */
[----:B-----5:R-:W-:Y:S01]  /*20a50*/  STL.64 [R1+0x18a8], R10 ;  /* 0x0018a80a01007387 */ /* 0x020fe20000100a00 */
[----:B----4-:R0:W-:Y:S03]  /*20a60*/  STL.64 [R1+0x18a0], R8 ;  /* 0x0018a00801007387 */ /* 0x0101e60000100a00 */
[----:B0-----:R-:W4:Y:S01]  /*20a70*/  LDL.LU R8, [R1+0x348] ;  /* 0x0003480001087983 */ /* 0x001f220000300800 */
[----:B------:R-:W4:Y:S02]  /*20a80*/  LDL.LU R9, [R1+0x34c] ;  /* 0x00034c0001097983 */ /* 0x000f240000300800 */
[----:B------:R-:W4:Y:S02]  /*20a90*/  LDL.LU R10, [R1+0x350] ;  /* 0x00035000010a7983 */ /* 0x000f240000300800 */
[----:B------:R-:W4:Y:S01]  /*20aa0*/  LDL.LU R11, [R1+0x354] ;  /* 0x00035400010b7983 */ /* 0x000f220000300800 */
[----:B------:R-:W-:Y:S01]  /*20ab0*/  STL.64 [R1+0x3a0], R12 ;  /* 0x0003a00c01007387 */ /* 0x000fe20000100a00 */
[----:B------:R-:W-:Y:S02]  /*20ac0*/  STL.64 [R1+0x3a8], R14 ;  /* 0x0003a80e01007387 */ /* 0x000fe40000100a00 */
[----:B------:R-:W0:Y:S01]  /*20ad0*/  LDSM.16.M88.4 R12, [R3+0x27800] ;  /* 0x02780000030c783b */ /* 0x000e220000000200 */
[----:B--2---:R-:W-:Y:S01]  /*20ae0*/  HMMA.16816.F32.BF16 R16, R24, R16, R20 ;  /* 0x000000101810723c */ /* 0x004fe20000041814 */
[----:B0-----:R-:W-:Y:S02]  /*20af0*/  STL.64 [R1+0x3b0], R12 ;  /* 0x0003b00c01007387 */ /* 0x001fe40000100a00 */
[----:B------:R-:W-:Y:S02]  /*20b00*/  STL.64 [R1+0x3b8], R14 ;  /* 0x0003b80e01007387 */ /* 0x000fe40000100a00 */
[----:B------:R-:W0:Y:S02]  /*20b10*/  LDSM.16.M88.4 R12, [R3+0x28000] ;  /* 0x02800000030c783b */ /* 0x000e240000000200 */
[----:B0-----:R0:W-:Y:S02]  /*20b20*/  STL [R1+0x3c0], R12 ;  /* 0x0003c00c01007387 */ /* 0x0011e40000100800 */
[----:B------:R1:W-:Y:S02]  /*20b30*/  STL.64 [R1+0x3c8], R14 ;  /* 0x0003c80e01007387 */ /* 0x0003e40000100a00 */
[----:B------:R-:W-:Y:S01]  /*20b40*/  IMAD.MOV.U32 R28, RZ, RZ, R13 ;  /* 0x000000ffff1c7224 */ /* 0x000fe200078e000d */
[----:B0-----:R-:W2:Y:S01]  /*20b50*/  LDL.LU R12, [R1+0x328] ;  /* 0x00032800010c7983 */ /* 0x001ea20000300800 */
[----:B------:R-:W2:Y:S02]  /*20b60*/  LDL.LU R13, [R1+0x32c] ;  /* 0x00032c00010d7983 */ /* 0x000ea40000300800 */
[----:B-1----:R-:W2:Y:S02]  /*20b70*/  LDL.LU R14, [R1+0x330] ;  /* 0x00033000010e7983 */ /* 0x002ea40000300800 */
[----:B------:R-:W2:Y:S01]  /*20b80*/  LDL.LU R15, [R1+0x334] ;  /* 0x00033400010f7983 */ /* 0x000ea20000300800 */
[----:B------:R-:W5:Y:S01]  /*20b90*/  LDL.LU.64 R22, [R1+0x18d0] ;  /* 0x0018d00001167983 */ /* 0x000f620000300a00 */
[----:B------:R-:W5:Y:S04]  /*20ba0*/  LDL.LU.64 R20, [R1+0x18c8] ;  /* 0x0018c80001147983 */ /* 0x000f680000300a00 */
[----:B------:R0:W-:Y:S02]  /*20bb0*/  STL.64 [R1+0x30], R16 ;  /* 0x0000301001007387 */ /* 0x0001e40000100a00 */
[----:B0-----:R-:W5:Y:S01]  /*20bc0*/  LDL.LU.64 R16, [R1+0x18c0] ;  /* 0x0018c00001107983 */ /* 0x001f620000300a00 */
[----:B------:R-:W-:Y:S01]  /*20bd0*/  IMAD.MOV.U32 R0, RZ, RZ, R19 ;  /* 0x000000ffff007224 */ /* 0x000fe200078e0013 */
[----:B------:R-:W-:-:S04]  /*20be0*/  MOV R29, R18 ;  /* 0x00000012001d7202 */ /* 0x000fc80000000f00 */
[----:B------:R-:W-:Y:S01]  /*20bf0*/  STL [R1+0x1780], R0 ;  /* 0x0017800001007387 */ /* 0x000fe20000100800 */
[----:B------:R-:W-:Y:S01]  /*20c00*/  STL [R1+0x177c], R29 ;  /* 0x00177c1d01007387 */ /* 0x000fe20000100800 */
[C---:B-----5:R-:W-:Y:S02]  /*20c10*/  HMMA.16816.F32.BF16 R16, R24.reuse, R16, R20 ;  /* 0x000000101810723c */ /* 0x060fe40000041814 */
[----:B------:R-:W3:Y:S11]  /*20c20*/  LDL.LU.64 R20, [R1+0x18b8] ;  /* 0x0018b80001147983 */ /* 0x000ef60000300a00 */
[----:B------:R-:W-:Y:S10]  /*20c30*/  @!UPT UIADD3 URZ, URZ, URZ, URZ ;  /* 0x0000003f3f3ff290 */ /* 0x000ff4000fffe03f */
[----:B------:R0:W-:Y:S01]  /*20c40*/  STL.64 [R1+0x20], R16 ;  /* 0x0000201001007387 */ /* 0x0001e20000100a00 */
[----:B------:R1:W-:Y:S03]  /*20c50*/  STL.64 [R1+0x28], R18 ;  /* 0x0000281201007387 */ /* 0x0003e60000100a00 */
[----:B0-----:R-:W5:Y:S01]  /*20c60*/  LDL.LU R16, [R1+0x318] ;  /* 0x0003180001107983 */ /* 0x001f620000300800 */
[----:B------:R-:W5:Y:S02]  /*20c70*/  LDL.LU R17, [R1+0x31c] ;  /* 0x00031c0001117983 */ /* 0x000f640000300800 */
[----:B-1----:R-:W5:Y:S02]  /*20c80*/  LDL.LU R18, [R1+0x320] ;  /* 0x0003200001127983 */ /* 0x002f640000300800 */
[----:B------:R-:W5:Y:S01]  /*20c90*/  LDL.LU R19, [R1+0x324] ;  /* 0x0003240001137983 */ /* 0x000f620000300800 */
[C---:B---3--:R-:W-:Y:S01]  /*20ca0*/  HMMA.16816.F32.BF16 R20, R24.reuse, R20, R4 ;  /* 0x000000141814723c */ /* 0x048fe20000041804 */
[----:B------:R-:W4:Y:S11]  /*20cb0*/  LDL.LU.64 R4, [R1+0x18b0] ;  /* 0x0018b00001047983 */ /* 0x000f360000300a00 */
[----:B------:R-:W-:Y:S11]  /*20cc0*/  @!UPT UIADD3 URZ, URZ, URZ, URZ ;  /* 0x0000003f3f3ff290 */ /* 0x000ff6000fffe03f */
[----:B------:R0:W-:Y:S01]  /*20cd0*/  STL.64 [R1+0x10], R20 ;  /* 0x0000101401007387 */ /* 0x0001e20000100a00 */
[----:B------:R-:W-:Y:S01]  /*20ce0*/  IMAD.MOV.U32 R29, RZ, RZ, R23 ;  /* 0x000000ffff1d7224 */ /* 0x000fe200078e0017 */
[----:B------:R-:W-:Y:S02]  /*20cf0*/  MOV R0, R22 ;  /* 0x0000001600007202 */ /* 0x000fe40000000f00 */
[----:B0-----:R-:W3:Y:S01]  /*20d00*/  LDL.LU R20, [R1+0x300] ;  /* 0x0003000001147983 */ /* 0x001ee20000300800 */
[----:B------:R-:W3:Y:S02]  /*20d10*/  LDL.LU R21, [R1+0x304] ;  /* 0x0003040001157983 */ /* 0x000ee40000300800 */
[----:B------:R-:W3:Y:S02]  /*20d20*/  LDL.LU R22, [R1+0x308] ;  /* 0x0003080001167983 */ /* 0x000ee40000300800 */
[----:B------:R-:W3:Y:S01]  /*20d30*/  LDL.LU R23, [R1+0x30c] ;  /* 0x00030c0001177983 */ /* 0x000ee20000300800 */
[----:B------:R-:W-:Y:S01]  /*20d40*/  STL [R1+0x182c], R29 ;  /* 0x00182c1d01007387 */ /* 0x000fe20000100800 */
[----:B------:R-:W-:Y:S01]  /*20d50*/  STL [R1+0x1828], R0 ;  /* 0x0018280001007387 */ /* 0x000fe20000100800 */
[C---:B----4-:R-:W-:Y:S02]  /*20d60*/  HMMA.16816.F32.BF16 R4, R24.reuse, R4, R8 ;  /* 0x000000041804723c */ /* 0x050fe40000041808 */
[----:B------:R-:W4:Y:S01]  /*20d70*/  LDL.LU.64 R10, [R1+0x18a8] ;  /* 0x0018a800010a7983 */ /* 0x000f220000300a00 */
[----:B------:R-:W4:Y:S11]  /*20d80*/  LDL.LU.64 R8, [R1+0x18a0] ;  /* 0x0018a00001087983 */ /* 0x000f360000300a00 */
[----:B------:R-:W-:Y:S09]  /*20d90*/  @!UPT UIADD3 URZ, URZ, URZ, URZ ;  /* 0x0000003f3f3ff290 */ /* 0x000ff2000fffe03f */
[----:B------:R0:W-:Y:S01]  /*20da0*/  STL [R1+0x4], R5 ;  /* 0x0000040501007387 */ /* 0x0001e20000100800 */
[----:B------:R4:W-:Y:S01]  /*20db0*/  STL.64 [R1+0x8], R6 ;  /* 0x0000080601007387 */ /* 0x0009e20000100a00 */
[----:B------:R-:W-:Y:S02]  /*20dc0*/  MOV R2, R4 ;  /* 0x0000000400027202 */ /* 0x000fe40000000f00 */
[----:B0-----:R-:W4:Y:S03]  /*20dd0*/  LDL.LU.64 R4, [R1+0x1898] ;  /* 0x0018980001047983 */ /* 0x001f260000300a00 */
[----:B------:R-:W-:Y:S01]  /*20de0*/  STL [R1+0x1830], R2 ;  /* 0x0018300201007387 */ /* 0x000fe20000100800 */
[----:B----4-:R-:W-:Y:S01]  /*20df0*/  HMMA.16816.F32.BF16 R4, R24, R4, R8 ;  /* 0x000000041804723c */ /* 0x010fe20000041808 */
[----:B------:R-:W4:Y:S01]  /*20e00*/  LDL.LU.64 R10, [R1+0x1890] ;  /* 0x00189000010a7983 */ /* 0x000f220000300a00 */
[----:B------:R-:W2:Y:S11]  /*20e10*/  LDL.LU.64 R8, [R1+0x1888] ;  /* 0x0018880001087983 */ /* 0x000eb60000300a00 */
[----:B------:R-:W-:Y:S10]  /*20e20*/  @!UPT UIADD3 URZ, URZ, URZ, URZ ;  /* 0x0000003f3f3ff290 */ /* 0x000ff4000fffe03f */
[----:B------:R-:W-:Y:S01]  /*20e30*/  STL.64 [R1+0x1700], R6 ;  /* 0x0017000601007387 */ /* 0x000fe20000100a00 */
[----:B------:R4:W-:Y:S02]  /*20e40*/  STL.64 [R1+0x16f8], R4 ;  /* 0x0016f80401007387 */ /* 0x0009e40000100a00 */
[----:B----4-:R-:W-:Y:S01]  /*20e50*/  IMAD.MOV.U32 R4, RZ, RZ, R11 ;  /* 0x000000ffff047224 */ /* 0x010fe200078e000b */
[----:B------:R-:W-:-:S05]  /*20e60*/  MOV R5, R10 ;  /* 0x0000000a00057202 */ /* 0x000fca0000000f00 */
[----:B------:R0:W-:Y:S01]  /*20e70*/  STL.64 [R1+0x1868], R4 ;  /* 0x0018680401007387 */ /* 0x0001e20000100a00 */
[C---:B--2---:R-:W-:Y:S03]  /*20e80*/  HMMA.16816.F32.BF16 R8, R24.reuse, R8, R12 ;  /* 0x000000081808723c */ /* 0x044fe6000004180c */
[----:B0-----:R-:W2:Y:S01]  /*20e90*/  LDL.LU R4, [R1+0x2e8] ;  /* 0x0002e80001047983 */ /* 0x001ea20000300800 */
[----:B------:R-:W2:Y:S02]  /*20ea0*/  LDL.LU R5, [R1+0x2ec] ;  /* 0x0002ec0001057983 */ /* 0x000ea40000300800 */
[----:B------:R-:W2:Y:S02]  /*20eb0*/  LDL.LU R6, [R1+0x2f0] ;  /* 0x0002f00001067983 */ /* 0x000ea40000300800 */
[----:B------:R-:W2:Y:S01]  /*20ec0*/  LDL.LU R7, [R1+0x2f4] ;  /* 0x0002f40001077983 */ /* 0x000ea20000300800 */
[----:B------:R-:W5:Y:S11]  /*20ed0*/  LDL.LU.64 R12, [R1+0x1880] ;  /* 0x00188000010c7983 */ /* 0x000f760000300a00 */
[----:B------:R-:W-:Y:S03]  /*20ee0*/  @!UPT UIADD3 URZ, URZ, URZ, URZ ;  /* 0x0000003f3f3ff290 */ /* 0x000fe6000fffe03f */
[----:B------:R0:W-:Y:S01]  /*20ef0*/  STL [R1+0x16dc], R8 ;  /* 0x0016dc0801007387 */ /* 0x0001e20000100800 */
[----:B------:R1:W-:Y:S02]  /*20f00*/  STL [R1+0x16d8], R9 ;  /* 0x0016d80901007387 */ /* 0x0003e40000100800 */
[----:B------:R4:W-:Y:S02]  /*20f10*/  STL [R1+0x16d4], R10 ;  /* 0x0016d40a01007387 */ /* 0x0009e40000100800 */
[----:B------:R3:W-:Y:S01]  /*20f20*/  STL [R1+0x16d0], R11 ;  /* 0x0016d00b01007387 */ /* 0x0007e20000100800 */
[----:B0-----:R-:W2:Y:S01]  /*20f30*/  LDL.LU R8, [R1+0x2c0] ;  /* 0x0002c00001087983 */ /* 0x001ea20000300800 */
[----:B-1----:R-:W2:Y:S02]  /*20f40*/  LDL.LU R9, [R1+0x2c4] ;  /* 0x0002c40001097983 */ /* 0x002ea40000300800 */
[----:B----4-:R-:W4:Y:S02]  /*20f50*/  LDL.LU R10, [R1+0x2c8] ;  /* 0x0002c800010a7983 */ /* 0x010f240000300800 */
[----:B---3--:R-:W4:Y:S01]  /*20f60*/  LDL.LU R11, [R1+0x2cc] ;  /* 0x0002cc00010b7983 */ /* 0x008f220000300800 */
[C---:B-----5:R-:W-:Y:S01]  /*20f70*/  HMMA.16816.F32.BF16 R12, R24.reuse, R12, R16 ;  /* 0x0000000c180c723c */ /* 0x060fe20000041810 */
[----:B------:R-:W3:Y:S11]  /*20f80*/  LDL.LU.64 R16, [R1+0x1878] ;  /* 0x0018780001107983 */ /* 0x000ef60000300a00 */
[----:B------:R-:W-:Y:S11]  /*20f90*/  @!UPT UIADD3 URZ, URZ, URZ, URZ ;  /* 0x0000003f3f3ff290 */ /* 0x000ff6000fffe03f */
[----:B------:R0:W-:Y:S01]  /*20fa0*/  STL [R1+0x168c], R12 ;  /* 0x00168c0c01007387 */ /* 0x0001e20000100800 */
[----:B------:R1:W-:Y:S02]  /*20fb0*/  STL [R1+0x1688], R13 ;  /* 0x0016880d01007387 */ /* 0x0003e40000100800 */
[----:B------:R-:W-:Y:S02]  /*20fc0*/  STL [R1+0x1684], R14 ;  /* 0x0016840e01007387 */ /* 0x000fe40000100800 */
[----:B------:R-:W-:Y:S01]  /*20fd0*/  STL [R1+0x1680], R15 ;  /* 0x0016800f01007387 */ /* 0x000fe20000100800 */
[----:B0-----:R-:W5:Y:S01]  /*20fe0*/  LDL.LU R12, [R1+0x100] ;  /* 0x00010000010c7983 */ /* 0x001f620000300800 */
[----:B-1----:R-:W5:Y:S01]  /*20ff0*/  LDL.LU R13, [R1+0x104] ;  /* 0x00010400010d7983 */ /* 0x002f620000300800 */
[C---:B---3--:R-:W-:Y:S02]  /*21000*/  HMMA.16816.F32.BF16 R16, R24.reuse, R16, R20 ;  /* 0x000000101810723c */ /* 0x048fe40000041814 */
[----:B------:R-:W2:Y:S11]  /*21010*/  LDL.LU.64 R20, [R1+0x1870] ;  /* 0x0018700001147983 */ /* 0x000eb60000300a00 */
[----:B------:R-:W-:Y:S10]  /*21020*/  @!UPT UIADD3 URZ, URZ, URZ, URZ ;  /* 0x0000003f3f3ff290 */ /* 0x000ff4000fffe03f */
[----:B------:R-:W-:Y:S01]  /*21030*/  STL.64 [R1+0x1678], R18 ;  /* 0x0016781201007387 */ /* 0x000fe20000100a00 */
[----:B------:R0:W-:Y:S03]  /*21040*/  STL.64 [R1+0x1670], R16 ;  /* 0x0016701001007387 */ /* 0x0001e60000100a00 */
[----:B0-----:R-:W5:Y:S01]  /*21050*/  LDL.LU R16, [R1+0x2d0] ;  /* 0x0002d00001107983 */ /* 0x001f620000300800 */
[----:B------:R-:W5:Y:S02]  /*21060*/  LDL.LU R17, [R1+0x2d4] ;  /* 0x0002d40001117983 */ /* 0x000f640000300800 */
[----:B------:R-:W5:Y:S02]  /*21070*/  LDL.LU R18, [R1+0x2d8] ;  /* 0x0002d80001127983 */ /* 0x000f640000300800 */
[----:B------:R-:W5:Y:S01]  /*21080*/  LDL.LU R19, [R1+0x2dc] ;  /* 0x0002dc0001137983 */ /* 0x000f620000300800 */
[C---:B--2---:R-:W-:Y:S01]  /*21090*/  HMMA.16816.F32.BF16 R20, R24.reuse, R20, R4 ;  /* 0x000000141814723c */ /* 0x044fe20000041804 */
[----:B------:R-:W4:Y:S07]  /*210a0*/  LDL.LU.64 R4, [R1+0x1868] ;  /* 0x0018680001047983 */ /* 0x000f2e0000300a00 */
[C---:B-----5:R-:W-:Y:S11]  /*210b0*/  HMMA.16816.F32.BF16 R12, R24.reuse, R12, R16 ;  /* 0x0000000c180c723c */ /* 0x060ff60000041810 */
[----:B------:R-:W-:Y:S04]  /*210c0*/  @!UPT UIADD3 URZ, URZ, URZ, URZ ;  /* 0x0000003f3f3ff290 */ /* 0x000fe8000fffe03f */
[----:B------:R-:W-:Y:S01]  /*210d0*/  STL.64 [R1+0x1668], R22 ;  /* 0x0016681601007387 */ /* 0x000fe20000100a00 */
[----:B------:R-:W-:Y:S08]  /*210e0*/  STL.64 [R1+0x1660], R20 ;  /* 0x0016601401007387 */ /* 0x000ff00000100a00 */
[----:B------:R-:W-:Y:S01]  /*210f0*/  MOV R16, R15 ;  /* 0x0000000f00107202 */ /* 0x000fe20000000f00 */
[----:B------:R-:W-:Y:S01]  /*21100*/  IMAD.MOV.U32 R17, RZ, RZ, R14 ;  /* 0x000000ffff117224 */ /* 0x000fe200078e000e */
[----:B------:R-:W-:Y:S03]  /*21110*/  STL.64 [R1+0xf0], R12 ;  /* 0x0000f00c01007387 */ /* 0x000fe60000100a00 */
[----:B------:R0:W-:Y:S01]  /*21120*/  STL [R1+0x1694], R16 ;  /* 0x0016941001007387 */ /* 0x0001e20000100800 */
[----:B------:R1:W-:Y:S04]  /*21130*/  STL [R1+0x1690], R17 ;  /* 0x0016901101007387 */ /* 0x0003e80000100800 */
[----:B0-----:R-:W2:Y:S01]  /*21140*/  LDL.LU R16, [R1+0x160] ;  /* 0x0001600001107983 */ /* 0x001ea20000300800 */
[----:B-1----:R-:W2:Y:S01]  /*21150*/  LDL.LU R17, [R1+0x164] ;  /* 0x0001640001117983 */ /* 0x002ea20000300800 */
[----:B----4-:R-:W-:Y:S11]  /*21160*/  HMMA.16816.F32.BF16 R4, R24, R4, R8 ;  /* 0x000000041804723c */ /* 0x010ff60000041808 */
[----:B------:R-:W-:Y:S11]  /*21170*/  @!UPT UIADD3 URZ, URZ, URZ, URZ ;  /* 0x0000003f3f3ff290 */ /* 0x000ff6000fffe03f */
[----:B------:R-:W-:Y:S01]  /*21180*/  @!UPT UIADD3 URZ, URZ, URZ, URZ ;  /* 0x0000003f3f3ff290 */ /* 0x000fe2000fffe03f */
[----:B------:R-:W-:Y:S01]  /*21190*/  STL [R1+0x11c], R7 ;  /* 0x00011c0701007387 */ /* 0x000fe20000100800 */
[----:B------:R-:W3:Y:S02]  /*211a0*/  LDL.LU R20, [R1+0x3b0] ;  /* 0x0003b00001147983 */ /* 0x000ee40000300800 */
[----:B------:R-:W3:Y:S02]  /*211b0*/  LDL.LU R21, [R1+0x3b4] ;  /* 0x0003b40001157983 */ /* 0x000ee40000300800 */
[----:B---3--:R0:W-:Y:S04]  /*211c0*/  STL.64 [R1+0x1858], R20 ;  /* 0x0018581401007387 */ /* 0x0081e80000100a00 */
[----:B0-----:R-:W3:Y:S01]  /*211d0*/  LDL.LU R20, [R1+0x3a0] ;  /* 0x0003a00001147983 */ /* 0x001ee20000300800 */
[----:B------:R-:W3:Y:S02]  /*211e0*/  LDL.LU R21, [R1+0x3a4] ;  /* 0x0003a40001157983 */ /* 0x000ee40000300800 */
[----:B------:R-:W-:-:S02]  /*211f0*/  IMAD.MOV.U32 R13, RZ, RZ, R4 ;  /* 0x000000ffff0d7224 */ /* 0x000fc400078e0004 */
[----:B------:R-:W-:Y:S01]  /*21200*/  IMAD.MOV.U32 R15, RZ, RZ, R6 ;  /* 0x000000ffff0f7224 */ /* 0x000fe200078e0006 */
[----:B------:R-:W-:Y:S01]  /*21210*/  MOV R14, R5 ;  /* 0x00000005000e7202 */ /* 0x000fe20000000f00 */
[----:B---3--:R0:W-:Y:S04]  /*21220*/  STL.64 [R1+0x1860], R20 ;  /* 0x0018601401007387 */ /* 0x0081e80000100a00 */
[----:B0-----:R-:W3:Y:S01]  /*21230*/  LDL.LU R20, [R1+0x190] ;  /* 0x0001900001147983 */ /* 0x001ee20000300800 */
[----:B------:R-:W3:Y:S02]  /*21240*/  LDL.LU R21, [R1+0x194] ;  /* 0x0001940001157983 */ /* 0x000ee40000300800 */
[----:B------:R-:W4:Y:S02]  /*21250*/  LDL.LU R4, [R1+0x3c0] ;  /* 0x0003c00001047983 */ /* 0x000f240000300800 */
[----:B------:R-:W4:Y:S01]  /*21260*/  LDL.LU R8, [R1+0x280] ;  /* 0x0002800001087983 */ /* 0x000f220000300800 */
[----:B------:R-:W4:Y:S01]  /*21270*/  LDL.LU R9, [R1+0x284] ;  /* 0x0002840001097983 */ /* 0x000f220000300800 */
[----:B------:R-:W4:Y:S02]  /*21280*/  LDL.LU R10, [R1+0x288] ;  /* 0x00028800010a7983 */ /* 0x000f240000300800 */
[----:B------:R-:W4:Y:S02]  /*21290*/  LDL.LU R11, [R1+0x28c] ;  /* 0x00028c00010b7983 */ /* 0x000f240000300800 */
[----:B------:R-:W-:Y:S01]  /*212a0*/  STL [R1+0x16a0], R15 ;  /* 0x0016a00f01007387 */ /* 0x000fe20000100800 */
[----:B------:R-:W-:Y:S01]  /*212b0*/  STL [R1+0x169c], R14 ;  /* 0x00169c0e01007387 */ /* 0x000fe20000100800 */
[----:B------:R0:W-:Y:S02]  /*212c0*/  STL [R1+0x1698], R13 ;  /* 0x0016980d01007387 */ /* 0x0001e40000100800 */
[----:B------:R-:W2:Y:S01]  /*212d0*/  LDL.LU R12, [R1+0x2b0] ;  /* 0x0002b000010c7983 */ /* 0x000ea20000300800 */
[----:B0-----:R-:W2:Y:S01]  /*212e0*/  LDL.LU R13, [R1+0x2b4] ;  /* 0x0002b400010d7983 */ /* 0x001ea20000300800 */
[----:B------:R-:W2:Y:S02]  /*212f0*/  LDL.LU R14, [R1+0x2b8] ;  /* 0x0002b800010e7983 */ /* 0x000ea40000300800 */
[----:B------:R-:W2:Y:S02]  /*21300*/  LDL.LU R15, [R1+0x2bc] ;  /* 0x0002bc00010f7983 */ /* 0x000ea40000300800 */
[----:B--2---:R-:W-:Y:S11]  /*21310*/  HMMA.16816.F32.BF16 R12, R24, R16, R12 ;  /* 0x00000010180c723c */ /* 0x004ff6000004180c */
[----:B------:R-:W-:Y:S11]  /*21320*/  @!UPT UIADD3 URZ, URZ, URZ, URZ ;  /* 0x0000003f3f3ff290 */ /* 0x000ff6000fffe03f */
[----:B------:R-:W-:Y:S01]  /*21330*/  @!UPT UIADD3 URZ, URZ, URZ, URZ ;  /* 0x0000003f3f3ff290 */ /* 0x000fe2000fffe03f */
[----:B------:R0:W-:Y:S01]  /*21340*/  STL [R1+0x140], R12 ;  /* 0x0001400c01007387 */ /* 0x0001e20000100800 */
[----:B------:R-:W-:Y:S01]  /*21350*/  IMAD.MOV.U32 R16, RZ, RZ, R13 ;  /* 0x000000ffff107224 */ /* 0x000fe200078e000d */
[----:B------:R-:W-:Y:S01]  /*21360*/  MOV R17, R14 ;  /* 0x0000000e00117202 */ /* 0x000fe20000000f00 */
[----:B0-----:R-:W-:-:S05]  /*21370*/  IMAD.MOV.U32 R12, RZ, RZ, R15 ;  /* 0x000000ffff0c7224 */ /* 0x001fca00078e000f */
[----:B------:R0:W-:Y:S04]  /*21380*/  STL [R1+0x16ac], R12 ;  /* 0x0016ac0c01007387 */ /* 0x0001e80000100800 */
[----:B0-----:R-:W3:Y:S01]  /*21390*/  LDL.LU R12, [R1+0x2a0] ;  /* 0x0002a000010c7983 */ /* 0x001ee20000300800 */
[----:B------:R-:W3:Y:S02]  /*213a0*/  LDL.LU R13, [R1+0x2a4] ;  /* 0x0002a400010d7983 */ /* 0x000ee40000300800 */
[----:B------:R-:W3:Y:S02]  /*213b0*/  LDL.LU R14, [R1+0x2a8] ;  /* 0x0002a800010e7983 */ /* 0x000ee40000300800 */
[----:B------:R-:W3:Y:S01]  /*213c0*/  LDL.LU R15, [R1+0x2ac] ;  /* 0x0002ac00010f7983 */ /* 0x000ee20000300800 */
[----:B------:R-:W-:Y:S01]  /*213d0*/  STL [R1+0x16a8], R17 ;  /* 0x0016a81101007387 */ /* 0x000fe20000100800 */
[----:B------:R0:W-:Y:S03]  /*213e0*/  STL [R1+0x16a4], R16 ;  /* 0x0016a41001007387 */ /* 0x0001e60000100800 */
[----:B0-----:R-:W2:Y:S01]  /*213f0*/  LDL.LU R16, [R1+0x1a0] ;  /* 0x0001a00001107983 */ /* 0x001ea20000300800 */
[----:B------:R-:W2:Y:S02]  /*21400*/  LDL.LU R17, [R1+0x1a4] ;  /* 0x0001a40001117983 */ /* 0x000ea40000300800 */
[----:B------:R-:W2:Y:S02]  /*21410*/  LDL.LU R18, [R1+0x1a8] ;  /* 0x0001a80001127983 */ /* 0x000ea40000300800 */
[----:B------:R-:W2:Y:S01]  /*21420*/  LDL.LU R19, [R1+0x1ac] ;  /* 0x0001ac0001137983 */ /* 0x000ea20000300800 */
[----:B---3--:R-:W-:Y:S11]  /*21430*/  HMMA.16816.F32.BF16 R20, R24, R20, R12 ;  /* 0x000000141814723c */ /* 0x008ff6000004180c */
[----:B------:R-:W-:Y:S11]  /*21440*/  @!UPT UIADD3 URZ, URZ, URZ, URZ ;  /* 0x0000003f3f3ff290 */ /* 0x000ff6000fffe03f */
[----:B------:R-:W-:Y:S01]  /*21450*/  @!UPT UIADD3 URZ, URZ, URZ, URZ ;  /* 0x0000003f3f3ff290 */ /* 0x000fe2000fffe03f */
[----:B------:R0:W-:Y:S01]  /*21460*/  STL [R1+0x170], R20 ;  /* 0x0001701401007387 */ /* 0x0001e20000100800 */
[----:B------:R-:W-:-:S03]  /*21470*/  MOV R15, R21 ;  /* 0x00000015000f7202 */ /* 0x000fc60000000f00 */
[----:B0-----:R-:W2:Y:S01]  /*21480*/  LDL.LU.64 R20, [R1+0x1860] ;  /* 0x0018600001147983 */ /* 0x001ea20000300a00 */
[----:B------:R-:W-:Y:S01]  /*21490*/  IMAD.MOV.U32 R14, RZ, RZ, R22 ;  /* 0x000000ffff0e7224 */ /* 0x000fe200078e0016 */
[----:B------:R-:W-:-:S05]  /*214a0*/  MOV R13, R23 ;  /* 0x00000017000d7202 */ /* 0x000fca0000000f00 */
[----:B------:R-:W-:Y:S01]  /*214b0*/  STL [R1+0x16b8], R13 ;  /* 0x0016b80d01007387 */ /* 0x000fe20000100800 */
[----:B------:R-:W-:Y:S02]  /*214c0*/  STL [R1+0x16b4], R14 ;  /* 0x0016b40e01007387 */ /* 0x000fe40000100800 */
[----:B------:R-:W-:Y:S01]  /*214d0*/  STL [R1+0x16b0], R15 ;  /* 0x0016b00f01007387 */ /* 0x000fe20000100800 */
[C---:B--2---:R-:W-:Y:S11]  /*214e0*/  HMMA.16816.F32.BF16 R20, R24.reuse, R20, R16 ;  /* 0x000000141814723c */ /* 0x044ff60000041810 */
[----:B------:R-:W-:Y:S11]  /*214f0*/  @!UPT UIADD3 URZ, URZ, URZ, URZ ;  /* 0x0000003f3f3ff290 */ /* 0x000ff6000fffe03f */
[----:B------:R-:W-:Y:S02]  /*21500*/  @!UPT UIADD3 URZ, URZ, URZ, URZ ;  /* 0x0000003f3f3ff290 */ /* 0x000fe4000fffe03f */
[----:B------:R-:W-:Y:S01]  /*21510*/  IMAD.MOV.U32 R16, RZ, RZ, R23 ;  /* 0x000000ffff107224 */ /* 0x000fe200078e0017 */
[----:B------:R-:W-:Y:S01]  /*21520*/  MOV R17, R22 ;  /* 0x0000001600117202 */ /* 0x000fe20000000f00 */
[----:B------:R-:W-:Y:S01]  /*21530*/  IMAD.MOV.U32 R12, RZ, RZ, R21 ;  /* 0x000000ffff0c7224 */ /* 0x000fe200078e0015 */
[----:B------:R0:W-:Y:S04]  /*21540*/  STL [R1+0x1a0], R20 ;  /* 0x0001a01401007387 */ /* 0x0001e80000100800 */
[----:B0-----:R-:W2:Y:S01]  /*21550*/  LDL.LU.64 R20, [R1+0x1858] ;  /* 0x0018580001147983 */ /* 0x001ea20000300a00 */
[----:B------:R0:W-:Y:S02]  /*21560*/  STL [R1+0x16c4], R16 ;  /* 0x0016c41001007387 */ /* 0x0001e40000100800 */
[----:B------:R1:W-:Y:S01]  /*21570*/  STL [R1+0x16c0], R17 ;  /* 0x0016c01101007387 */ /* 0x0003e20000100800 */
[----:B0-----:R-:W2:Y:S01]  /*21580*/  LDL.LU R16, [R1+0x290] ;  /* 0x0002900001107983 */ /* 0x001ea20000300800 */
[----:B-1----:R-:W2:Y:S02]  /*21590*/  LDL.LU R17, [R1+0x294] ;  /* 0x0002940001117983 */ /* 0x002ea40000300800 */
[----:B------:R-:W2:Y:S02]  /*215a0*/  LDL.LU R18, [R1+0x298] ;  /* 0x0002980001127983 */ /* 0x000ea40000300800 */
[----:B------:R-:W2:Y:S01]  /*215b0*/  LDL.LU R19, [R1+0x29c] ;  /* 0x00029c0001137983 */ /* 0x000ea20000300800 */
[----:B------:R-:W-:Y:S01]  /*215c0*/  MOV R5, R28 ;  /* 0x0000001c00057202 */ /* 0x000fe20000000f00 */
[----:B------:R2:W-:Y:S06]  /*215d0*/  STL [R1+0x16bc], R12 ;  /* 0x0016bc0c01007387 */ /* 0x0005ec0000100800 */
[C---:B----4-:R-:W-:Y:S01]  /*215e0*/  HMMA.16816.F32.BF16 R4, R24.reuse, R4, R8 ;  /* 0x000000041804723c */ /* 0x050fe20000041808 */
[----:B------:R-:W-:Y:S07]  /*215f0*/  LDSM.16.M88.4 R8, [R3+0x28800] ;  /* 0x028800000308783b */ /* 0x000fee0000000200 */
[----:B--2---:R-:W-:Y:S11]  /*21600*/  HMMA.16816.F32.BF16 R12, R24, R20, R16 ;  /* 0x00000014180c723c */ /* 0x004ff60000041810 */
[----:B------:R-:W-:Y:S11]  /*21610*/  @!UPT UIADD3 URZ, URZ, URZ, URZ ;  /* 0x0000003f3f3ff290 */ /* 0x000ff6000fffe03f */
[----:B------:R-:W-:Y:S02]  /*21620*/  @!UPT UIADD3 URZ, URZ, URZ, URZ ;  /* 0x0000003f3f3ff290 */ /* 0x000fe4000fffe03f */
[----:B------:R-:W-:Y:S01]  /*21630*/  IMAD.MOV.U32 R18, RZ, RZ, R15 ;  /* 0x000000ffff127224 */ /* 0x000fe200078e000f */
[----:B------:R-:W-:Y:S01]  /*21640*/  MOV R19, R14 ;  /* 0x0000000e00137202 */ /* 0x000fe20000000f00 */
[----:B------:R-:W-:Y:S01]  /*21650*/  IMAD.MOV.U32 R22, RZ, RZ, R13 ;  /* 0x000000ffff167224 */ /* 0x000fe200078e000d */
[----:B------:R-:W-:Y:S02]  /*21660*/  MOV R23, R12 ;  /* 0x0000000c00177202 */ /* 0x000fe40000000f00 */
[----:B------:R-:W-:Y:S01]  /*21670*/  MOV R14, R6 ;  /* 0x00000006000e7202 */ /* 0x000fe20000000f00 */
[----:B------:R-:W-:Y:S01]  /*21680*/  IMAD.MOV.U32 R15, RZ, RZ, R7 ;  /* 0x000000ffff0f7224 */ /* 0x000fe200078e0007 */
[----:B------:R-:W-:Y:S01]  /*21690*/  STL [R1+0x16e4], R18 ;  /* 0x0016e41201007387 */ /* 0x000fe20000100800 */
[----:B------:R-:W-:Y:S01]  /*216a0*/  MOV R12, R4 ;  /* 0x00000004000c7202 */ /* 0x000fe20000000f00 */
[----:B------:R-:W-:Y:S02]  /*216b0*/  IMAD.MOV.U32 R13, RZ, RZ, R5 ;  /* 0x000000ffff0d7224 */ /* 0x000fe400078e0005 */
[----:B------:R-:W-:Y:S01]  /*216c0*/  STL [R1+0x16e0], R19 ;  /* 0x0016e01301007387 */ /* 0x000fe20000100800 */
[----:B------:R-:W-:Y:S01]  /*216d0*/  STL [R1+0x16cc], R22 ;  /* 0x0016cc1601007387 */ /* 0x000fe20000100800 */
[----:B------:R-:W-:Y:S02]  /*216e0*/  STL [R1+0x16c8], R23 ;  /* 0x0016c81701007387 */ /* 0x000fe40000100800 */
[----:B------:R-:W-:Y:S02]  /*216f0*/  STL.64 [R1+0x16f0], R14 ;  /* 0x0016f00e01007387 */ /* 0x000fe40000100a00 */
[----:B------:R-:W-:Y:S01]  /*21700*/  STL.64 [R1+0x16e8], R12 ;  /* 0x0016e80c01007387 */ /* 0x000fe20000100a00 */
[----:B------:R-:W2:Y:S04]  /*21710*/  LDL R28, [R1+0x4c8] ;  /* 0x0004c800011c7983 */ /* 0x000ea80000100800 */
[----:B------:R-:W0:Y:S04]  /*21720*/  LDSM.16.M88.4 R12, [R3+0x29000] ;  /* 0x02900000030c783b */ /* 0x000e280000000200 */
[----:B------:R-:W1:Y:S01]  /*21730*/  LDSM.16.M88.4 R4, [R3+0x29800] ;  /* 0x029800000304783b */ /* 0x000e620000000200 */
[----:B0-----:R-:W-:Y:S01]  /*21740*/  IMAD.MOV.U32 R20, RZ, RZ, R15 ;  /* 0x000000ffff147224 */ /* 0x001fe200078e000f */
[----:B------:R-:W-:-:S02]  /*21750*/  MOV R21, R14 ;  /* 0x0000000e00157202 */ /* 0x000fc40000000f00 */
[----:B-1----:R-:W-:Y:S01]  /*21760*/  MOV R15, R4 ;  /* 0x00000004000f7202 */ /* 0x002fe20000000f00 */
[----:B------:R-:W-:Y:S01]  /*21770*/  IMAD.MOV.U32 R14, RZ, RZ, R5 ;  /* 0x000000ffff0e7224 */ /* 0x000fe200078e0005 */
[----:B------:R-:W-:Y:S01]  /*21780*/  MOV R18, R6 ;  /* 0x0000000600127202 */ /* 0x000fe20000000f00 */
[----:B------:R-:W-:Y:S02]  /*21790*/  IMAD.MOV.U32 R19, RZ, RZ, R7 ;  /* 0x000000ffff137224 */ /* 0x000fe400078e0007 */
[----:B------:R-:W0:Y:S02]  /*217a0*/  LDSM.16.M88.4 R4, [R3+0x2a000] ;  /* 0x02a000000304783b */ /* 0x000e240000000200 */
[----:B0-----:R-:W-:Y:S01]  /*217b0*/  MOV R29, R4 ;  /* 0x00000004001d7202 */ /* 0x001fe20000000f00 */
[----:B------:R-:W-:Y:S01]  /*217c0*/  IMAD.MOV.U32 R0, RZ, RZ, R5 ;  /* 0x000000ffff007224 */ /* 0x000fe200078e0005 */
[----:B--2---:R-:W-:Y:S01]  /*217d0*/  STL [R1+0x1834], R28 ;  /* 0x0018341c01007387 */ /* 0x004fe20000100800 */
[----:B------:R-:W-:Y:S02]  /*217e0*/  STL.64 [R1+0x2f8], R10 ;  /* 0x0002f80a01007387 */ /* 0x000fe40000100a00 */
[----:B------:R-:W-:Y:S02]  /*217f0*/  STL [R1+0x183c], R20 ;  /* 0x00183c1401007387 */ /* 0x000fe40000100800 */
[----:B------:R-:W-:Y:S01]  /*21800*/  STL [R1+0x1838], R21 ;  /* 0x0018381501007387 */ /* 0x000fe20000100800 */
[----:B------:R-:W-:Y:S01]  /*21810*/  STL.64 [R1+0x1850], R14 ;  /* 0x0018500e01007387 */ /* 0x000fe20000100a00 */
[----:B------:R0:W-:Y:S03]  /*21820*/  STL.64 [R1+0x1848], R12 ;  /* 0x0018480c01007387 */ /* 0x0001e60000100a00 */
[----:B0-----:R-:W2:Y:S01]  /*21830*/  LDL.LU R12, [R1+0x1f0] ;  /* 0x0001f000010c7983 */ /* 0x001ea20000300800 */
[----:B------:R-:W2:Y:S02]  /*21840*/  LDL.LU R13, [R1+0x1f4] ;  /* 0x0001f400010d7983 */ /* 0x000ea40000300800 */
[----:B------:R-:W2:Y:S02]  /*21850*/  LDL.LU R14, [R1+0x1f8] ;  /* 0x0001f800010e7983 */ /* 0x000ea40000300800 */
[----:B------:R-:W2:Y:S01]  /*21860*/  LDL.LU R15, [R1+0x1fc] ;  /* 0x0001fc00010f7983 */ /* 0x000ea20000300800 */
[----:B------:R-:W-:Y:S01]  /*21870*/  STL [R1+0x1844], R19 ;  /* 0x0018441301007387 */ /* 0x000fe20000100800 */
[----:B------:R-:W-:Y:S02]  /*21880*/  STL [R1+0x1840], R18 ;  /* 0x0018401201007387 */ /* 0x000fe40000100800 */
[----:B------:R-:W-:Y:S02]  /*21890*/  STL.64 [R1+0x360], R6 ;  /* 0x0003600601007387 */ /* 0x000fe40000100a00 */
[----:B------:R-:W0:Y:S02]  /*218a0*/  LDSM.16.M88.4 R4, [R3+0x2a800] ;  /* 0x02a800000304783b */ /* 0x000e240000000200 */
[----:B0-----:R-:W-:-:S02]  /*218b0*/  MOV R28, R4 ;  /* 0x00000004001c7202 */ /* 0x001fc40000000f00 */
[----:B------:R-:W-:Y:S01]  /*218c0*/  STL.64 [R1+0x370], R6 ;  /* 0x0003700601007387 */ /* 0x000fe20000100a00 */
[----:B------:R-:W-:Y:S02]  /*218d0*/  IMAD.MOV.U32 R2, RZ, RZ, R5 ;  /* 0x000000ffff027224 */ /* 0x000fe400078e0005 */
[----:B------:R-:W0:Y:S02]  /*218e0*/  LDSM.16.M88.4 R4, [R3+0x2b000] ;  /* 0x02b000000304783b */ /* 0x000e240000000200 */
[----:B0-----:R-:W-:Y:S01]  /*218f0*/  MOV R20, R4 ;  /* 0x0000000400147202 */ /* 0x001fe20000000f00 */
[----:B------:R-:W-:Y:S01]  /*21900*/  STL.64 [R1+0x380], R6 ;  /* 0x0003800601007387 */ /* 0x000fe20000100a00 */
[----:B------:R-:W-:Y:S02]  /*21910*/  IMAD.MOV.U32 R21, RZ, RZ, R5 ;  /* 0x000000ffff157224 */ /* 0x000fe400078e0005 */
[----:B------:R-:W0:Y:S02]  /*21920*/  LDSM.16.M88.4 R4, [R3+0x2b800] ;  /* 0x02b800000304783b */ /* 0x000e240000000200 */
[----:B0-----:R-:W-:Y:S01]  /*21930*/  MOV R19, R4 ;  /* 0x0000000400137202 */ /* 0x001fe20000000f00 */
[----:B------:R-:W-:Y:S01]  /*21940*/  STL.64 [R1+0x388], R6 ;  /* 0x0003880601007387 */ /* 0x000fe20000100a00 */
[----:B------:R-:W-:-:S02]  /*21950*/  IMAD.MOV.U32 R18, RZ, RZ, R5 ;  /* 0x000000ffff127224 */ /* 0x000fc400078e0005 */
[----:B------:R-:W0:Y:S01]  /*21960*/  LDSM.16.M88.4 R4, [R3+0x2c000] ;  /* 0x02c000000304783b */ /* 0x000e220000000200 */
[----:B--2---:R-:W-:Y:S11]  /*21970*/  HMMA.16816.F32.BF16 R12, R24, R8, R12 ;  /* 0x00000008180c723c */ /* 0x004ff6000004180c */
[----:B------:R-:W-:Y:S11]  /*21980*/  @!UPT UIADD3 URZ, URZ, URZ, URZ ;  /* 0x0000003f3f3ff290 */ /* 0x000ff6000fffe03f */
[----:B------:R-:W-:Y:S02]  /*21990*/  @!UPT UIADD3 URZ, URZ, URZ, URZ ;  /* 0x0000003f3f3ff290 */ /* 0x000fe4000fffe03f */
[----:B------:R-:W-:Y:S01]  /*219a0*/  MOV R10, R14 ;  /* 0x0000000e000a7202 */ /* 0x000fe20000000f00 */
[----:B------:R-:W-:Y:S01]  /*219b0*/  IMAD.MOV.U32 R11, RZ, RZ, R15 ;  /* 0x000000ffff0b7224 */ /* 0x000fe200078e000f */
[----:B------:R-:W-:Y:S01]  /*219c0*/  MOV R8, R12 ;  /* 0x0000000c00087202 */ /* 0x000fe20000000f00 */
[----:B------:R-:W-:Y:S01]  /*219d0*/  IMAD.MOV.U32 R9, RZ, RZ, R13 ;  /* 0x000000ffff097224 */ /* 0x000fe200078e000d */
[----:B------:R-:W2:Y:S01]  /*219e0*/  LDL.LU.64 R14, [R1+0x1850] ;  /* 0x00185000010e7983 */ /* 0x000ea20000300a00 */
[----:B------:R-:W3:Y:S02]  /*219f0*/  LDL.LU.64 R12, [R1+0x1848] ;  /* 0x00184800010c7983 */ /* 0x000ee40000300a00 */
[----:B0-----:R-:W-:Y:S02]  /*21a00*/  STL.64 [R1+0x398], R6 ;  /* 0x0003980601007387 */ /* 0x001fe40000100a00 */
[----:B------:R-:W-:Y:S01]  /*21a10*/  STL.64 [R1+0x17e8], R4 ;  /* 0x0017e80401007387 */ /* 0x000fe20000100a00 */
[----:B------:R-:W-:Y:S01]  /*21a20*/  STL.64 [R1+0x1710], R10 ;  /* 0x0017100a01007387 */ /* 0x000fe20000100a00 */
[----:B------:R0:W-:Y:S03]  /*21a30*/  STL.64 [R1+0x1708], R8 ;  /* 0x0017080801007387 */ /* 0x0001e60000100a00 */
[----:B0-----:R-:W3:Y:S01]  /*21a40*/  LDL.LU R8, [R1+0x270] ;  /* 0x0002700001087983 */ /* 0x001ee20000300800 */
[----:B------:R-:W3:Y:S02]  /*21a50*/  LDL.LU R9, [R1+0x274] ;  /* 0x0002740001097983 */ /* 0x000ee40000300800 */
[----:B------:R-:W3:Y:S02]  /*21a60*/  LDL.LU R10, [R1+0x278] ;  /* 0x00027800010a7983 */ /* 0x000ee40000300800 */
[----:B------:R-:W3:Y:S01]  /*21a70*/  LDL.LU R11, [R1+0x27c] ;  /* 0x00027c00010b7983 */ /* 0x000ee20000300800 */
[----:B--2---:R-:W-:Y:S01]  /*21a80*/  MOV R4, R15 ;  /* 0x0000000f00047202 */ /* 0x004fe20000000f00 */
[----:B------:R-:W-:-:S02]  /*21a90*/  IMAD.MOV.U32 R5, RZ, RZ, R14 ;  /* 0x000000ffff057224 */ /* 0x000fc400078e000e */
[C---:B---3--:R-:W-:Y:S01]  /*21aa0*/  HMMA.16816.F32.BF16 R12, R24.reuse, R12, R8 ;  /* 0x0000000c180c723c */ /* 0x048fe20000041808 */
[----:B------:R-:W2:Y:S11]  /*21ab0*/  LDL.LU R8, [R1+0x120] ;  /* 0x0001200001087983 */ /* 0x000eb60000300800 */
[----:B------:R-:W-:Y:S11]  /*21ac0*/  @!UPT UIADD3 URZ, URZ, URZ, URZ ;  /* 0x0000003f3f3ff290 */ /* 0x000ff6000fffe03f */
[----:B------:R-:W-:Y:S01]  /*21ad0*/  STL.64 [R1+0x2c0], R12 ;  /* 0x0002c00c01007387 */ /* 0x000fe20000100a00 */
[----:B------:R-:W-:Y:S02]  /*21ae0*/  STL.64 [R1+0x2c8], R14 ;  /* 0x0002c80e01007387 */ /* 0x000fe40000100a00 */
[----:B------:R-:W2:Y:S02]  /*21af0*/  LDL.LU R9, [R1+0x124] ;  /* 0x0001240001097983 */ /* 0x000ea40000300800 */
[----:B------:R-:W3:Y:S01]  /*21b00*/  LDL.LU R10, [R1+0x128] ;  /* 0x00012800010a7983 */ /* 0x000ee20000300800 */
[----:B------:R-:W3:Y:S04]  /*21b10*/  LDL.LU R11, [R1+0x12c] ;  /* 0x00012c00010b7983 */ /* 0x000ee80000300800 */
[----:B---3--:R-:W-:Y:S01]  /*21b20*/  STL.64 [R1+0x1790], R10 ;  /* 0x0017900a01007387 */ /* 0x008fe20000100a00 */
[----:B--2---:R0:W-:Y:S03]  /*21b30*/  STL.64 [R1+0x1788], R8 ;  /* 0x0017880801007387 */ /* 0x0041e60000100a00 */
[----:B0-----:R-:W2:Y:S01]  /*21b40*/  LDL.LU R8, [R1+0x260] ;  /* 0x0002600001087983 */ /* 0x001ea20000300800 */
[----:B------:R-:W2:Y:S02]  /*21b50*/  LDL.LU R9, [R1+0x264] ;  /* 0x0002640001097983 */ /* 0x000ea40000300800 */
[----:B------:R-:W2:Y:S02]  /*21b60*/  LDL.LU R10, [R1+0x268] ;  /* 0x00026800010a7983 */ /* 0x000ea40000300800 */
[----:B------:R-:W2:Y:S01]  /*21b70*/  LDL.LU R11, [R1+0x26c] ;  /* 0x00026c00010b7983 */ /* 0x000ea20000300800 */
[----:B------:R-:W3:Y:S01]  /*21b80*/  LDL.LU R12, [R1+0x50] ;  /* 0x00005000010c7983 */ /* 0x000ee20000300800 */
[----:B------:R-:W3:Y:S02]  /*21b90*/  LDL.LU R13, [R1+0x54] ;  /* 0x00005400010d7983 */ /* 0x000ee40000300800 */
[----:B------:R-:W4:Y:S02]  /*21ba0*/  LDL.LU R14, [R1+0x58] ;  /* 0x00005800010e7983 */ /* 0x000f240000300800 */
[----:B------:R-:W4:Y:S02]  /*21bb0*/  LDL.LU R15, [R1+0x5c] ;  /* 0x00005c00010f7983 */ /* 0x000f240000300800 */
[----:B----4-:R-:W-:Y:S01]  /*21bc0*/  STL.64 [R1+0x17a0], R14 ;  /* 0x0017a00e01007387 */ /* 0x010fe20000100a00 */
[----:B---3--:R0:W-:Y:S03]  /*21bd0*/  STL.64 [R1+0x1798], R12 ;  /* 0x0017980c01007387 */ /* 0x0081e60000100a00 */
[----:B0-----:R-:W3:Y:S01]  /*21be0*/  LDL.LU R12, [R1+0x1b0] ;  /* 0x0001b000010c7983 */ /* 0x001ee20000300800 */
[----:B------:R-:W3:Y:S02]  /*21bf0*/  LDL.LU R13, [R1+0x1b4] ;  /* 0x0001b400010d7983 */ /* 0x000ee40000300800 */
[----:B------:R-:W4:Y:S02]  /*21c00*/  LDL.LU R14, [R1+0x1b8] ;  /* 0x0001b800010e7983 */ /* 0x000f240000300800 */
[----:B------:R-:W4:Y:S01]  /*21c10*/  LDL.LU R15, [R1+0x1bc] ;  /* 0x0001bc00010f7983 */ /* 0x000f220000300800 */
[----:B--2---:R-:W-:Y:S01]  /*21c20*/  HMMA.16816.F32.BF16 R4, R24, R4, R8 ;  /* 0x000000041804723c */ /* 0x004fe20000041808 */
[----:B----4-:R-:W-:Y:S01]  /*21c30*/  STL.64 [R1+0x17b0], R14 ;  /* 0x0017b00e01007387 */ /* 0x010fe20000100a00 */
[----:B---3--:R0:W-:Y:S02]  /*21c40*/  STL.64 [R1+0x17a8], R12 ;  /* 0x0017a80c01007387 */ /* 0x0081e40000100a00 */
[----:B0-----:R-:W-:Y:S01]  /*21c50*/  MOV R12, R19 ;  /* 0x00000013000c7202 */ /* 0x001fe20000000f00 */
[----:B------:R-:W-:Y:S01]  /*21c60*/  IMAD.MOV.U32 R13, RZ, RZ, R18 ;  /* 0x000000ffff0d7224 */ /* 0x000fe200078e0012 */
[----:B------:R-:W2:Y:S01]  /*21c70*/  LDL.LU R19, [R1+0x1844] ;  /* 0x0018440001137983 */ /* 0x000ea20000300800 */
[----:B------:R-:W2:Y:S03]  /*21c80*/  LDL.LU R18, [R1+0x1840] ;  /* 0x0018400001127983 */ /* 0x000ea60000300800 */
[----:B------:R0:W-:Y:S01]  /*21c90*/  STL.64 [R1+0x17f0], R12 ;  /* 0x0017f00c01007387 */ /* 0x0001e20000100a00 */
[----:B------:R-:W3:Y:S02]  /*21ca0*/  LDL.LU R8, [R1+0x210] ;  /* 0x0002100001087983 */ /* 0x000ee40000300800 */
[----:B------:R-:W3:Y:S02]  /*21cb0*/  LDL.LU R9, [R1+0x214] ;  /* 0x0002140001097983 */ /* 0x000ee40000300800 */
[----:B------:R-:W4:Y:S01]  /*21cc0*/  LDL.LU R10, [R1+0x218] ;  /* 0x00021800010a7983 */ /* 0x000f220000300800 */
[----:B------:R-:W4:Y:S08]  /*21cd0*/  LDL.LU R11, [R1+0x21c] ;  /* 0x00021c00010b7983 */ /* 0x000f300000300800 */
[----:B------:R-:W-:Y:S01]  /*21ce0*/  MOV R22, R4 ;  /* 0x0000000400167202 */ /* 0x000fe20000000f00 */
[----:B------:R-:W-:Y:S01]  /*21cf0*/  IMAD.MOV.U32 R23, RZ, RZ, R5 ;  /* 0x000000ffff177224 */ /* 0x000fe200078e0005 */
[----:B------:R-:W-:Y:S01]  /*21d00*/  MOV R4, R20 ;  /* 0x0000001400047202 */ /* 0x000fe20000000f00 */
[----:B------:R-:W-:Y:S01]  /*21d10*/  IMAD.MOV.U32 R5, RZ, RZ, R21 ;  /* 0x000000ffff057224 */ /* 0x000fe200078e0015 */
[----:B----4-:R-:W-:Y:S01]  /*21d20*/  STL.64 [R1+0x1800], R10 ;  /* 0x0018000a01007387 */ /* 0x010fe20000100a00 */
[----:B---3--:R1:W-:Y:S02]  /*21d30*/  STL.64 [R1+0x17f8], R8 ;  /* 0x0017f80801007387 */ /* 0x0083e40000100a00 */
[----:B------:R-:W3:Y:S02]  /*21d40*/  LDL.LU R20, [R1+0x183c] ;  /* 0x00183c0001147983 */ /* 0x000ee40000300800 */
[----:B------:R-:W3:Y:S01]  /*21d50*/  LDL.LU R21, [R1+0x1838] ;  /* 0x0018380001157983 */ /* 0x000ee20000300800 */
[----:B------:R4:W-:Y:S01]  /*21d60*/  STL.64 [R1+0x1808], R4 ;  /* 0x0018080401007387 */ /* 0x0009e20000100a00 */
[----:B0-----:R-:W5:Y:S02]  /*21d70*/  LDL.LU R12, [R1+0x230] ;  /* 0x00023000010c7983 */ /* 0x001f640000300800 */
[----:B------:R-:W5:Y:S02]  /*21d80*/  LDL.LU R13, [R1+0x234] ;  /* 0x00023400010d7983 */ /* 0x000f640000300800 */
[----:B------:R-:W2:Y:S01]  /*21d90*/  LDL.LU R14, [R1+0x238] ;  /* 0x00023800010e7983 */ /* 0x000ea20000300800 */
[----:B------:R-:W2:Y:S01]  /*21da0*/  LDL.LU R15, [R1+0x23c] ;  /* 0x00023c00010f7983 */ /* 0x000ea20000300800 */
[----:B-1----:R-:W-:Y:S01]  /*21db0*/  MOV R8, R28 ;  /* 0x0000001c00087202 */ /* 0x002fe20000000f00 */
[----:B------:R-:W-:Y:S01]  /*21dc0*/  IMAD.MOV.U32 R9, RZ, RZ, R2 ;  /* 0x000000ffff097224 */ /* 0x000fe200078e0002 */
[----:B------:R-:W-:Y:S01]  /*21dd0*/  MOV R16, R6 ;  /* 0x0000000600107202 */ /* 0x000fe20000000f00 */
[----:B------:R-:W-:Y:S01]  /*21de0*/  IMAD.MOV.U32 R17, RZ, RZ, R7 ;  /* 0x000000ffff117224 */ /* 0x000fe200078e0007 */
[----:B--2---:R-:W-:Y:S01]  /*21df0*/  STL.64 [R1+0x1818], R14 ;  /* 0x0018180e01007387 */ /* 0x004fe20000100a00 */
[----:B-----5:R0:W-:Y:S02]  /*21e00*/  STL.64 [R1+0x1810], R12 ;  /* 0x0018100c01007387 */ /* 0x0201e40000100a00 */
[----:B------:R-:W2:Y:S02]  /*21e10*/  LDL.LU R28, [R1+0x1834] ;  /* 0x00183400011c7983 */ /* 0x000ea40000300800 */
[----:B------:R-:W5:Y:S01]  /*21e20*/  LDL.LU R2, [R1+0x1830] ;  /* 0x0018300001027983 */ /* 0x000f620000300800 */
[----:B------:R1:W-:Y:S01]  /*21e30*/  STL.64 [R1+0x1820], R8 ;  /* 0x0018200801007387 */ /* 0x0003e20000100a00 */
[----:B----4-:R-:W4:Y:S02]  /*21e40*/  LDL.LU R4, [R1+0x240] ;  /* 0x0002400001047983 */ /* 0x010f240000300800 */
[----:B------:R-:W4:Y:S02]  /*21e50*/  LDL.LU R5, [R1+0x244] ;  /* 0x0002440001057983 */ /* 0x000f240000300800 */
[----:B------:R-:W4:Y:S01]  /*21e60*/  LDL.LU R6, [R1+0x248] ;  /* 0x0002480001067983 */ /* 0x000f220000300800 */
[----:B------:R-:W4:Y:S01]  /*21e70*/  LDL.LU R7, [R1+0x24c] ;  /* 0x00024c0001077983 */ /* 0x000f220000300800 */
[----:B0-----:R-:W-:Y:S01]  /*21e80*/  MOV R12, R29 ;  /* 0x0000001d000c7202 */ /* 0x001fe20000000f00 */
[----:B------:R-:W-:-:S02]  /*21e90*/  IMAD.MOV.U32 R13, RZ, RZ, R0 ;  /* 0x000000ffff0d7224 */ /* 0x000fc400078e0000 */
[----:B------:R-:W2:Y:S01]  /*21ea0*/  LDL.LU R29, [R1+0x182c] ;  /* 0x00182c00011d7983 */ /* 0x000ea20000300800 */
[----:B------:R-:W2:Y:S02]  /*21eb0*/  LDL.LU R0, [R1+0x1828] ;  /* 0x0018280001007983 */ /* 0x000ea40000300800 */
[----:B-1----:R-:W2:Y:S02]  /*21ec0*/  LDL.LU R8, [R1+0x250] ;  /* 0x0002500001087983 */ /* 0x002ea40000300800 */
[----:B------:R-:W2:Y:S01]  /*21ed0*/  LDL.LU R9, [R1+0x254] ;  /* 0x0002540001097983 */ /* 0x000ea20000300800 */
[----:B------:R-:W2:Y:S01]  /*21ee0*/  LDL.LU R10, [R1+0x258] ;  /* 0x00025800010a7983 */ /* 0x000ea20000300800 */
[----:B------:R-:W2:Y:S02]  /*21ef0*/  LDL.LU R11, [R1+0x25c] ;  /* 0x00025c00010b7983 */ /* 0x000ea40000300800 */
[----:B------:R-:W-:Y:S02]  /*21f00*/  STL.64 [R1+0x1730], R18 ;  /* 0x0017301201007387 */ /* 0x000fe40000100a00 */
[----:B------:R0:W-:Y:S02]  /*21f10*/  STL.64 [R1+0x1728], R16 ;  /* 0x0017281001007387 */ /* 0x0001e40000100a00 */
[----:B0-----:R-:W2:Y:S01]  /*21f20*/  LDL.LU R16, [R1+0x180] ;  /* 0x0001800001107983 */ /* 0x001ea20000300800 */
[----:B------:R-:W2:Y:S02]  /*21f30*/  LDL.LU R17, [R1+0x184] ;  /* 0x0001840001117983 */ /* 0x000ea40000300800 */
[----:B------:R-:W2:Y:S02]  /*21f40*/  LDL.LU R18, [R1+0x188] ;  /* 0x0001880001127983 */ /* 0x000ea40000300800 */
[----:B------:R-:W2:Y:S02]  /*21f50*/  LDL.LU R19, [R1+0x18c] ;  /* 0x00018c0001137983 */ /* 0x000ea40000300800 */
[----:B--2---:R-:W-:Y:S01]  /*21f60*/  STL.64 [R1+0x17c0], R18 ;  /* 0x0017c01201007387 */ /* 0x004fe20000100a00 */
[----:B------:R0:W-:Y:S03]  /*21f70*/  STL.64 [R1+0x17b8], R16 ;  /* 0x0017b81001007387 */ /* 0x0001e60000100a00 */
        /* <DEDUP_REMOVED lines=9> */
[----:B------:R-:W2:Y:S01]  /*22010*/  LDL.LU R19, [R1+0x22c] ;  /* 0x00022c0001137983 */ /* 0x000ea20000300800 */
[----:B------:R-:W-:Y:S01]  /*22020*/  STL.64 [R1+0x1720], R22 ;  /* 0x0017201601007387 */ /* 0x000fe20000100a00 */
[----:B---3--:R0:W-:Y:S03]  /*22030*/  STL.64 [R1+0x1718], R20 ;  /* 0x0017181401007387 */ /* 0x0081e60000100a00 */
[----:B0-----:R-:W3:Y:S01]  /*22040*/  LDL.LU R20, [R1+0x150] ;  /* 0x0001500001147983 */ /* 0x001ee20000300800 */
[----:B------:R-:W3:Y:S02]  /*22050*/  LDL.LU R21, [R1+0x154] ;  /* 0x0001540001157983 */ /* 0x000ee40000300800 */
[----:B------:R-:W2:Y:S02]  /*22060*/  LDL.LU R22, [R1+0x158] ;  /* 0x0001580001167983 */ /* 0x000ea40000300800 */
[----:B------:R-:W2:Y:S01]  /*22070*/  LDL.LU R23, [R1+0x15c] ;  /* 0x00015c0001177983 */ /* 0x000ea20000300800 */
[C---:B------:R-:W-:Y:S01]  /*22080*/  HMMA.16816.F32.BF16 R12, R24.reuse, R12, R8 ;  /* 0x0000000c180c723c */ /* 0x040fe20000041808 */
[----:B--2---:R-:W-:Y:S01]  /*22090*/  STL.64 [R1+0x17e0], R22 ;  /* 0x0017e01601007387 */ /* 0x004fe20000100a00 */
[----:B---3--:R0:W-:Y:S03]  /*220a0*/  STL.64 [R1+0x17d8], R20 ;  /* 0x0017d81401007387 */ /* 0x0081e60000100a00 */
[----:B0-----:R-:W2:Y:S01]  /*220b0*/  LDL.LU R20, [R1+0x200] ;  /* 0x0002000001147983 */ /* 0x001ea20000300800 */
[----:B------:R-:W2:Y:S02]  /*220c0*/  LDL.LU R21, [R1+0x204] ;  /* 0x0002040001157983 */ /* 0x000ea40000300800 */
[----:B------:R-:W2:Y:S02]  /*220d0*/  LDL.LU R22, [R1+0x208] ;  /* 0x0002080001167983 */ /* 0x000ea40000300800 */
[----:B------:R-:W2:Y:S01]  /*220e0*/  LDL.LU R23, [R1+0x20c] ;  /* 0x00020c0001177983 */ /* 0x000ea20000300800 */
[----:B------:R-:W4:Y:S11]  /*220f0*/  LDL.LU.64 R8, [R1+0x1820] ;  /* 0x0018200001087983 */ /* 0x000f360000300a00 */
[----:B------:R-:W-:Y:S01]  /*22100*/  @!UPT UIADD3 URZ, URZ, URZ, URZ ;  /* 0x0000003f3f3ff290 */ /* 0x000fe2000fffe03f */
[----:B------:R-:W-:Y:S02]  /*22110*/  STL.64 [R1+0x2a0], R12 ;  /* 0x0002a00c01007387 */ /* 0x000fe40000100a00 */
[----:B------:R0:W-:Y:S02]  /*22120*/  STL.64 [R1+0x2a8], R14 ;  /* 0x0002a80e01007387 */ /* 0x0001e40000100a00 */
[----:B0-----:R-:W3:Y:S01]  /*22130*/  LDL.LU.64 R14, [R1+0x1818] ;  /* 0x00181800010e7983 */ /* 0x001ee20000300a00 */
[----:B------:R-:W3:Y:S01]  /*22140*/  LDL.LU.64 R12, [R1+0x1810] ;  /* 0x00181000010c7983 */ /* 0x000ee20000300a00 */
[C---:B----4-:R-:W-:Y:S02]  /*22150*/  HMMA.16816.F32.BF16 R8, R24.reuse, R8, R4 ;  /* 0x000000081808723c */ /* 0x050fe40000041804 */
[----:B------:R-:W3:Y:S11]  /*22160*/  LDL.LU.64 R4, [R1+0x1808] ;  /* 0x0018080001047983 */ /* 0x000ef60000300a00 */
[----:B------:R-:W-:Y:S10]  /*22170*/  @!UPT UIADD3 URZ, URZ, URZ, URZ ;  /* 0x0000003f3f3ff290 */ /* 0x000ff4000fffe03f */
[----:B------:R-:W-:Y:S01]  /*22180*/  STL.64 [R1+0x290], R8 ;  /* 0x0002900801007387 */ /* 0x000fe20000100a00 */
[----:B------:R0:W-:Y:S03]  /*22190*/  STL.64 [R1+0x298], R10 ;  /* 0x0002980a01007387 */ /* 0x0001e60000100a00 */
[----:B0-----:R-:W4:Y:S01]  /*221a0*/  LDL.LU.64 R10, [R1+0x1800] ;  /* 0x00180000010a7983 */ /* 0x001f220000300a00 */
[----:B------:R-:W4:Y:S01]  /*221b0*/  LDL.LU.64 R8, [R1+0x17f8] ;  /* 0x0017f80001087983 */ /* 0x000f220000300a00 */
[C---:B---3--:R-:W-:Y:S02]  /*221c0*/  HMMA.16816.F32.BF16 R4, R24.reuse, R4, R12 ;  /* 0x000000041804723c */ /* 0x048fe4000004180c */
[----:B------:R-:W3:Y:S11]  /*221d0*/  LDL.LU.64 R12, [R1+0x17f0] ;  /* 0x0017f000010c7983 */ /* 0x000ef60000300a00 */
[----:B------:R-:W-:Y:S10]  /*221e0*/  @!UPT UIADD3 URZ, URZ, URZ, URZ ;  /* 0x0000003f3f3ff290 */ /* 0x000ff4000fffe03f */
[----:B------:R0:W-:Y:S01]  /*221f0*/  STL.64 [R1+0x280], R4 ;  /* 0x0002800401007387 */ /* 0x0001e20000100a00 */
[----:B------:R4:W-:Y:S03]  /*22200*/  STL.64 [R1+0x288], R6 ;  /* 0x0002880601007387 */ /* 0x0009e60000100a00 */
[----:B0-----:R-:W4:Y:S01]  /*22210*/  LDL.LU.64 R4, [R1+0x17e8] ;  /* 0x0017e80001047983 */ /* 0x001f220000300a00 */
[C---:B---3--:R-:W-:Y:S03]  /*22220*/  HMMA.16816.F32.BF16 R12, R24.reuse, R12, R16 ;  /* 0x0000000c180c723c */ /* 0x048fe60000041810 */
[----:B------:R-:W0:Y:S05]  /*22230*/  LDSM.16.M88.4 R16, [R3+0x2c800] ;  /* 0x02c800000310783b */ /* 0x000e2a0000000200 */
[C---:B----4-:R-:W-:Y:S11]  /*22240*/  HMMA.16816.F32.BF16 R4, R24.reuse, R4, R8 ;  /* 0x000000041804723c */ /* 0x050ff60000041808 */
[----:B------:R-:W-:Y:S04]  /*22250*/  @!UPT UIADD3 URZ, URZ, URZ, URZ ;  /* 0x0000003f3f3ff290 */ /* 0x000fe8000fffe03f */
[----:B------:R-:W-:Y:S01]  /*22260*/  STL.64 [R1+0x270], R12 ;  /* 0x0002700c01007387 */ /* 0x000fe20000100a00 */
[----:B------:R-:W-:Y:S02]  /*22270*/  STL.64 [R1+0x278], R14 ;  /* 0x0002780e01007387 */ /* 0x000fe40000100a00 */
[----:B------:R-:W1:Y:S01]  /*22280*/  LDSM.16.M88.4 R12, [R3+0x2d000] ;  /* 0x02d00000030c783b */ /* 0x000e620000000200 */
[----:B------:R-:W3:Y:S04]  /*22290*/  LDSM.16.M88.4 R8, [R3+0x2d800] ;  /* 0x02d800000308783b */ /* 0x000ee80000000200 */
[----:B------:R-:W-:Y:S01]  /*222a0*/  STL.64 [R1+0x260], R4 ;  /* 0x0002600401007387 */ /* 0x000fe20000100a00 */
[----:B------:R-:W-:Y:S02]  /*222b0*/  STL.64 [R1+0x268], R6 ;  /* 0x0002680601007387 */ /* 0x000fe40000100a00 */
[----:B0-----:R2:W-:Y:S02]  /*222c0*/  STL.64 [R1+0x2f0], R18 ;  /* 0x0002f01201007387 */ /* 0x0015e40000100a00 */
[----:B------:R-:W0:Y:S01]  /*222d0*/  LDSM.16.M88.4 R4, [R3+0x2e000] ;  /* 0x02e000000304783b */ /* 0x000e220000000200 */
[C---:B--2---:R-:W-:Y:S01]  /*222e0*/  HMMA.16816.F32.BF16 R16, R24.reuse, R16, R20 ;  /* 0x000000101810723c */ /* 0x044fe20000041814 */
[----:B------:R-:W2:Y:S02]  /*222f0*/  LDL.LU.64 R22, [R1+0x17e0] ;  /* 0x0017e00001167983 */ /* 0x000ea40000300a00 */
[----:B------:R-:W2:Y:S11]  /*22300*/  LDL.LU.64 R20, [R1+0x17d8] ;  /* 0x0017d80001147983 */ /* 0x000eb60000300a00 */
[----:B------:R-:W-:Y:S09]  /*22310*/  @!UPT UIADD3 URZ, URZ, URZ, URZ ;  /* 0x0000003f3f3ff290 */ /* 0x000ff2000fffe03f */
[----:B------:R-:W-:Y:S01]  /*22320*/  STL.64 [R1+0x250], R16 ;  /* 0x0002501001007387 */ /* 0x000fe20000100a00 */
[----:B------:R4:W-:Y:S03]  /*22330*/  STL.64 [R1+0x258], R18 ;  /* 0x0002581201007387 */ /* 0x0009e60000100a00 */
[----:B----4-:R-:W4:Y:S01]  /*22340*/  LDL.LU.64 R18, [R1+0x17d0] ;  /* 0x0017d00001127983 */ /* 0x010f220000300a00 */
[----:B------:R-:W4:Y:S02]  /*22350*/  LDL.LU.64 R16, [R1+0x17c8] ;  /* 0x0017c80001107983 */ /* 0x000f240000300a00 */
[----:B-1----:R4:W-:Y:S02]  /*22360*/  STL.64 [R1+0x310], R14 ;  /* 0x0003100e01007387 */ /* 0x0029e40000100a00 */
[C---:B----4-:R-:W-:Y:S01]  /*22370*/  HMMA.16816.F32.BF16 R12, R24.reuse, R12, R16 ;  /* 0x0000000c180c723c */ /* 0x050fe20000041810 */
[----:B------:R-:W4:Y:S01]  /*22380*/  LDL.LU.64 R18, [R1+0x17c0] ;  /* 0x0017c00001127983 */ /* 0x000f220000300a00 */
[----:B------:R-:W4:Y:S11]  /*22390*/  LDL.LU.64 R16, [R1+0x17b8] ;  /* 0x0017b80001107983 */ /* 0x000f360000300a00 */
[----:B------:R-:W-:Y:S10]  /*223a0*/  @!UPT UIADD3 URZ, URZ, URZ, URZ ;  /* 0x0000003f3f3ff290 */ /* 0x000ff4000fffe03f */
[----:B------:R-:W-:Y:S01]  /*223b0*/  STL.64 [R1+0x240], R12 ;  /* 0x0002400c01007387 */ /* 0x000fe20000100a00 */
[----:B------:R1:W-:Y:S03]  /*223c0*/  STL.64 [R1+0x248], R14 ;  /* 0x0002480e01007387 */ /* 0x0003e60000100a00 */
[----:B-1----:R-:W2:Y:S01]  /*223d0*/  LDL.LU.64 R14, [R1+0x17b0] ;  /* 0x0017b000010e7983 */ /* 0x002ea20000300a00 */
[----:B------:R-:W2:Y:S02]  /*223e0*/  LDL.LU.64 R12, [R1+0x17a8] ;  /* 0x0017a800010c7983 */ /* 0x000ea40000300a00 */
[----:B---3--:R2:W-:Y:S02]  /*223f0*/  STL.64 [R1+0x330], R10 ;  /* 0x0003300a01007387 */ /* 0x0085e40000100a00 */
[C---:B--2---:R-:W-:Y:S01]  /*22400*/  HMMA.16816.F32.BF16 R8, R24.reuse, R8, R12 ;  /* 0x000000081808723c */ /* 0x044fe2000004180c */
[----:B------:R-:W2:Y:S01]  /*22410*/  LDL.LU.64 R14, [R1+0x17a0] ;  /* 0x0017a000010e7983 */ /* 0x000ea20000300a00 */
[----:B------:R-:W2:Y:S11]  /*22420*/  LDL.LU.64 R12, [R1+0x1798] ;  /* 0x00179800010c7983 */ /* 0x000eb60000300a00 */
[----:B------:R-:W-:Y:S10]  /*22430*/  @!UPT UIADD3 URZ, URZ, URZ, URZ ;  /* 0x0000003f3f3ff290 */ /* 0x000ff4000fffe03f */
[----:B------:R-:W-:Y:S01]  /*22440*/  STL.64 [R1+0x230], R8 ;  /* 0x0002300801007387 */ /* 0x000fe20000100a00 */
[----:B------:R1:W-:Y:S03]  /*22450*/  STL.64 [R1+0x238], R10 ;  /* 0x0002380a01007387 */ /* 0x0003e60000100a00 */
[----:B-1----:R-:W3:Y:S01]  /*22460*/  LDL.LU.64 R10, [R1+0x1790] ;  /* 0x00179000010a7983 */ /* 0x002ee20000300a00 */
[----:B------:R-:W3:Y:S02]  /*22470*/  LDL.LU.64 R8, [R1+0x1788] ;  /* 0x0017880001087983 */ /* 0x000ee40000300a00 */
[----:B0-----:R4:W-:Y:S02]  /*22480*/  STL.64 [R1+0x350], R6 ;  /* 0x0003500601007387 */ /* 0x0019e40000100a00 */
[C---:B----4-:R-:W-:Y:S01]  /*22490*/  HMMA.16816.F32.BF16 R4, R24.reuse, R4, R16 ;  /* 0x000000041804723c */ /* 0x050fe20000041810 */
[----:B------:R-:W0:Y:S11]  /*224a0*/  LDSM.16.M88.4 R16, [R3+0x2e800] ;  /* 0x02e800000310783b */ /* 0x000e360000000200 */
[----:B------:R-:W-:Y:S11]  /*224b0*/  @!UPT UIADD3 URZ, URZ, URZ, URZ ;  /* 0x0000003f3f3ff290 */ /* 0x000ff6000fffe03f */
[----:B------:R-:W-:Y:S01]  /*224c0*/  STL.64 [R1+0x220], R4 ;  /* 0x0002200401007387 */ /* 0x000fe20000100a00 */
[----:B------:R-:W-:Y:S02]  /*224d0*/  STL.64 [R1+0x228], R6 ;  /* 0x0002280601007387 */ /* 0x000fe40000100a00 */
[----:B------:R-:W1:Y:S01]  /*224e0*/  LDSM.16.M88.4 R4, [R3+0x2f000] ;  /* 0x02f000000304783b */ /* 0x000e620000000200 */
[----:B0-----:R0:W-:Y:S04]  /*224f0*/  STL.64 [R1+0x2e0], R18 ;  /* 0x0002e01201007387 */ /* 0x0011e80000100a00 */
[----:B-1----:R-:W-:Y:S01]  /*22500*/  STL.64 [R1+0x308], R6 ;  /* 0x0003080601007387 */ /* 0x002fe20000100a00 */
[C---:B0-----:R-:W-:Y:S11]  /*22510*/  HMMA.16816.F32.BF16 R16, R24.reuse, R16, R20 ;  /* 0x000000101810723c */ /* 0x041ff60000041814 */
[----:B------:R-:W-:Y:S11]  /*22520*/  @!UPT UIADD3 URZ, URZ, URZ, URZ ;  /* 0x0000003f3f3ff290 */ /* 0x000ff6000fffe03f */
[----:B------:R-:W-:Y:S01]  /*22530*/  @!UPT UIADD3 URZ, URZ, URZ, URZ ;  /* 0x0000003f3f3ff290 */ /* 0x000fe2000fffe03f */
[----:B------:R-:W-:Y:S01]  /*22540*/  STL.64 [R1+0x210], R16 ;  /* 0x0002101001007387 */ /* 0x000fe20000100a00 */
[----:B------:R-:W-:Y:S01]  /*22550*/  STL.64 [R1+0x218], R18 ;  /* 0x0002181201007387 */ /* 0x000fe20000100a00 */
[----:B---3--:R-:W-:Y:S02]  /*22560*/  HMMA.16816.F32.BF16 R8, R24, R4, R8 ;  /* 0x000000041808723c */ /* 0x008fe40000041808 */
[----:B------:R-:W0:Y:S11]  /*22570*/  LDSM.16.M88.4 R4, [R3+0x2f800] ;  /* 0x02f800000304783b */ /* 0x000e360000000200 */
[----:B------:R-:W-:Y:S10]  /*22580*/  @!UPT UIADD3 URZ, URZ, URZ, URZ ;  /* 0x0000003f3f3ff290 */ /* 0x000ff4000fffe03f */
[----:B------:R-:W-:Y:S01]  /*22590*/  STL.64 [R1+0x200], R8 ;  /* 0x0002000801007387 */ /* 0x000fe20000100a00 */
[----:B------:R-:W-:Y:S01]  /*225a0*/  STL.64 [R1+0x208], R10 ;  /* 0x0002080a01007387 */ /* 0x000fe20000100a00 */
[----:B0-----:R-:W-:-:S05]  /*225b0*/  MOV R3, R7 ;  /* 0x0000000700037202 */ /* 0x001fca0000000f00 */
[----:B------:R-:W-:Y:S01]  /*225c0*/  STL [R1+0x1548], R3 ;  /* 0x0015480301007387 */ /* 0x000fe20000100800 */
[----:B------:R2:W-:Y:S02]  /*225d0*/  STL [R1+0x2d8], R6 ;  /* 0x0002d80601007387 */ /* 0x0005e40000100800 */
[----:B--2---:R-:W-:Y:S01]  /*225e0*/  HMMA.16816.F32.BF16 R4, R24, R4, R12 ;  /* 0x000000041804723c */ /* 0x004fe2000004180c */
[----:B------:R-:W2:Y:S11]  /*225f0*/  LDL.LU R14, [R1+0xa8] ;  /* 0x0000a800010e7983 */ /* 0x000eb60000300800 */
[----:B------:R-:W-:Y:S11]  /*22600*/  @!UPT UIADD3 URZ, URZ, URZ, URZ ;  /* 0x0000003f3f3ff290 */ /* 0x000ff6000fffe03f */
[----:B------:R-:W-:Y:S01]  /*22610*/  STL.64 [R1+0x1b0], R4 ;  /* 0x0001b00401007387 */ /* 0x000fe20000100a00 */
[----:B------:R0:W-:Y:S02]  /*22620*/  STL.64 [R1+0x1b8], R6 ;  /* 0x0001b80601007387 */ /* 0x0001e40000100a00 */
[----:B------:R-:W2:Y:S02]  /*22630*/  LDL.LU R15, [R1+0xac] ;  /* 0x0000ac00010f7983 */ /* 0x000ea40000300800 */
[----:B--2---:R1:W-:Y:S01]  /*22640*/  STL.64 [R1+0x1738], R14 ;  /* 0x0017380e01007387 */ /* 0x0043e20000100a00 */
[----:B0-----:R-:W2:Y:S02]  /*22650*/  LDL.LU R6, [R1+0xb8] ;  /* 0x0000b80001067983 */ /* 0x001ea40000300800 */
[----:B------:R-:W2:Y:S02]  /*22660*/  LDL.LU R7, [R1+0xbc] ;  /* 0x0000bc0001077983 */ /* 0x000ea40000300800 */
[----:B-----5:R-:W-:Y:S01]  /*22670*/  IMAD.MOV.U32 R8, RZ, RZ, R2 ;  /* 0x000000ffff087224 */ /* 0x020fe200078e0002 */
[----:B--2---:R-:W-:Y:S01]  /*22680*/  STL.64 [R1+0x1740], R6 ;  /* 0x0017400601007387 */ /* 0x004fe20000100a00 */
[----:B------:R-:W2:Y:S02]  /*22690*/  LDL.LU R2, [R1+0x1784] ;  /* 0x0017840001027983 */ /* 0x000ea40000300800 */
[----:B------:R-:W3:Y:S02]  /*226a0*/  LDL.LU R9, [R1+0x4] ;  /* 0x0000040001097983 */ /* 0x000ee40000300800 */
[----:B------:R-:W4:Y:S01]  /*226b0*/  LDL.LU R10, [R1+0x8] ;  /* 0x00000800010a7983 */ /* 0x000f220000300800 */
[----:B------:R-:W4:Y:S04]  /*226c0*/  LDL.LU R11, [R1+0xc] ;  /* 0x00000c00010b7983 */ /* 0x000f280000300800 */
[----:B----4-:R-:W-:Y:S01]  /*226d0*/  STL.64 [R1+0x1750], R10 ;  /* 0x0017500a01007387 */ /* 0x010fe20000100a00 */
[----:B---3--:R0:W-:Y:S02]  /*226e0*/  STL.64 [R1+0x1748], R8 ;  /* 0x0017480801007387 */ /* 0x0081e40000100a00 */
[----:B------:R-:W3:Y:S01]  /*226f0*/  LDL.LU R22, [R1+0xc8] ;  /* 0x0000c80001167983 */ /* 0x000ee20000300800 */
[----:B--2---:R-:W-:-:S02]  /*22700*/  MOV R23, R2 ;  /* 0x0000000200177202 */ /* 0x004fc40000000f00 */
[----:B------:R-:W2:Y:S01]  /*22710*/  LDL.LU R2, [R1+0x3f0] ;  /* 0x0003f00001027983 */ /* 0x000ea20000300800 */
[----:B------:R-:W4:Y:S03]  /*22720*/  LDL.LU R24, [R1+0x3f4] ;  /* 0x0003f40001187983 */ /* 0x000f260000300800 */
[----:B---3--:R3:W-:Y:S01]  /*22730*/  STL.64 [R1+0x1758], R22 ;  /* 0x0017581601007387 */ /* 0x0087e20000100a00 */
[----:B------:R-:W5:Y:S02]  /*22740*/  LDL.LU R16, [R1+0x10] ;  /* 0x0000100001107983 */ /* 0x000f640000300800 */
[----:B------:R-:W5:Y:S02]  /*22750*/  LDL.LU R17, [R1+0x14] ;  /* 0x0000140001117983 */ /* 0x000f640000300800 */
[----:B------:R-:W-:Y:S01]  /*22760*/  IMAD.MOV.U32 R18, RZ, RZ, R0 ;  /* 0x000000ffff127224 */ /* 0x000fe200078e0000 */
[----:B------:R-:W-:Y:S01]  /*22770*/  MOV R19, R29 ;  /* 0x0000001d00137202 */ /* 0x000fe20000000f00 */
[----:B------:R-:W2:Y:S01]  /*22780*/  LDL.LU R0, [R1+0x1780] ;  /* 0x0017800001007983 */ /* 0x000ea20000300800 */
[----:B------:R-:W3:Y:S02]  /*22790*/  LDL.LU R29, [R1+0x177c] ;  /* 0x00177c00011d7983 */ /* 0x000ee40000300800 */
[----:B------:R-:W2:Y:S01]  /*227a0*/  LDL.LU R25, [R1+0x3e0] ;  /* 0x0003e00001197983 */ /* 0x000ea20000300800 */
[----:B------:R0:W-:Y:S04]  /*227b0*/  STL.64 [R1+0x1768], R18 ;  /* 0x0017681201007387 */ /* 0x0001e80000100a00 */
[----:B-----5:R-:W-:Y:S01]  /*227c0*/  STL.64 [R1+0x1760], R16 ;  /* 0x0017601001007387 */ /* 0x020fe20000100a00 */
[----:B-1----:R-:W5:Y:S02]  /*227d0*/  LDL.LU R14, [R1+0xd8] ;  /* 0x0000d800010e7983 */ /* 0x002f640000300800 */
[----:B------:R-:W5:Y:S02]  /*227e0*/  LDL.LU R15, [R1+0xdc] ;  /* 0x0000dc00010f7983 */ /* 0x000f640000300800 */
[----:B0-----:R-:W2:Y:S01]  /*227f0*/  LDL.LU R8, [R1+0x3e4] ;  /* 0x0003e40001087983 */ /* 0x001ea20000300800 */
[----:B------:R-:W2:Y:S01]  /*22800*/  LDL.LU R9, [R1+0x3f8] ;  /* 0x0003f80001097983 */ /* 0x000ea20000300800 */
[----:B---3--:R-:W-:-:S03]  /*22810*/  IMAD.MOV.U32 R22, RZ, RZ, R29 ;  /* 0x000000ffff167224 */ /* 0x008fc600078e001d */
[----:B-----5:R0:W-:Y:S01]  /*22820*/  STL.64 [R1+0x1770], R14 ;  /* 0x0017700e01007387 */ /* 0x0201e20000100a00 */
[----:B------:R-:W3:Y:S02]  /*22830*/  LDL.LU R4, [R1+0x20] ;  /* 0x0000200001047983 */ /* 0x000ee40000300800 */
[----:B------:R-:W3:Y:S02]  /*22840*/  LDL.LU R5, [R1+0x24] ;  /* 0x0000240001057983 */ /* 0x000ee40000300800 */
[----:B------:R-:W3:Y:S01]  /*22850*/  LDL.LU R6, [R1+0x28] ;  /* 0x0000280001067983 */ /* 0x000ee20000300800 */
[----:B------:R-:W3:Y:S01]  /*22860*/  LDL.LU R7, [R1+0x2c] ;  /* 0x00002c0001077983 */ /* 0x000ee20000300800 */
[----:B------:R-:W5:Y:S02]  /*22870*/  LDL.LU R26, [R1+0x3fc] ;  /* 0x0003fc00011a7983 */ /* 0x000f640000300800 */
[----:B------:R-:W3:Y:S02]  /*22880*/  LDL.LU R10, [R1+0xe8] ;  /* 0x0000e800010a7983 */ /* 0x000ee40000300800 */
[----:B------:R-:W3:Y:S01]  /*22890*/  LDL.LU R11, [R1+0xec] ;  /* 0x0000ec00010b7983 */ /* 0x000ee20000300800 */
[----:B------:R-:W3:Y:S01]  /*228a0*/  LDL.LU R18, [R1+0x3d8] ;  /* 0x0003d80001127983 */ /* 0x000ee20000300800 */
[----:B------:R-:W3:Y:S02]  /*228b0*/  LDL.LU R19, [R1+0x3dc] ;  /* 0x0003dc0001137983 */ /* 0x000ee40000300800 */
[----:B------:R-:W3:Y:S02]  /*228c0*/  LDL.LU R27, [R1+0x3e8] ;  /* 0x0003e800011b7983 */ /* 0x000ee40000300800 */
[----:B------:R-:W3:Y:S01]  /*228d0*/  LDL.LU R3, [R1+0x3ec] ;  /* 0x0003ec0001037983 */ /* 0x000ee20000300800 */
[----:B------:R-:W3:Y:S01]  /*228e0*/  LDL.LU R12, [R1+0x40] ;  /* 0x00004000010c7983 */ /* 0x000ee20000300800 */
[----:B------:R-:W3:Y:S02]  /*228f0*/  LDL.LU R13, [R1+0x44] ;  /* 0x00004400010d7983 */ /* 0x000ee40000300800 */
[----:B0-----:R-:W3:Y:S02]  /*22900*/  LDL.LU R14, [R1+0x48] ;  /* 0x00004800010e7983 */ /* 0x001ee40000300800 */
[----:B------:R-:W3:Y:S01]  /*22910*/  LDL.LU R15, [R1+0x4c] ;  /* 0x00004c00010f7983 */ /* 0x000ee20000300800 */
[----:B------:R-:W3:Y:S01]  /*22920*/  LDL.LU R20, [R1+0x30] ;  /* 0x0000300001147983 */ /* 0x000ee20000300800 */
[----:B------:R-:W3:Y:S02]  /*22930*/  LDL.LU R21, [R1+0x34] ;  /* 0x0000340001157983 */ /* 0x000ee40000300800 */
[----:B------:R-:W3:Y:S01]  /*22940*/  LDL.LU R29, [R1+0x1778] ;  /* 0x00177800011d7983 */ /* 0x000ee20000300800 */
[----:B--2---:R-:W-:Y:S01]  /*22950*/  MOV R23, R0 ;  /* 0x0000000000177202 */ /* 0x004fe20000000f00 */
[----:B------:R-:W-:-:S04]  /*22960*/  FFMA R0, R2, c[0x0][0x188], -R28 ;  /* 0x0000620002007a23 */ /* 0x000fc8000000081c */
[----:B------:R-:W-:Y:S02]  /*22970*/  FMUL R2, R0, 1.4426950216293334961 ;  /* 0x3fb8aa3b00027820 */ /* 0x000fe40000400000 */
[--C-:B----4-:R-:W-:Y:S02]  /*22980*/  FFMA R0, R24, c[0x0][0x188], -R28.reuse ;  /* 0x0000620018007a23 */ /* 0x110fe4000000081c */
[----:B------:R0:W1:Y:S02]  /*22990*/  MUFU.EX2 R24, R2 ;  /* 0x0000000200187308 */ /* 0x0000640000000800 */
[----:B0-----:R-:W-:Y:S02]  /*229a0*/  FMUL R2, R0, 1.4426950216293334961 ;  /* 0x3fb8aa3b00027820 */ /* 0x001fe40000400000 */
[----:B------:R-:W-:-:S04]  /*229b0*/  FFMA R0, R25, c[0x0][0x188], -R28 ;  /* 0x0000620019007a23 */ /* 0x000fc8000000081c */
[----:B------:R0:W2:Y:S02]  /*229c0*/  MUFU.EX2 R25, R2 ;  /* 0x0000000200197308 */ /* 0x0000a40000000800 */
[----:B0-----:R-:W-:Y:S02]  /*229d0*/  FMUL R2, R0, 1.4426950216293334961 ;  /* 0x3fb8aa3b00027820 */ /* 0x001fe40000400000 */
[----:B------:R-:W-:-:S04]  /*229e0*/  FFMA R0, R8, c[0x0][0x188], -R28 ;  /* 0x0000620008007a23 */ /* 0x000fc8000000081c */
[----:B------:R0:W4:Y:S02]  /*229f0*/  MUFU.EX2 R8, R2 ;  /* 0x0000000200087308 */ /* 0x0001240000000800 */
[----:B0-----:R-:W-:Y:S01]  /*22a00*/  FMUL R2, R0, 1.4426950216293334961 ;  /* 0x3fb8aa3b00027820 */ /* 0x001fe20000400000 */
[----:B-1----:R0:W-:Y:S01]  /*22a10*/  STL [R1+0x58c], R24 ;  /* 0x00058c1801007387 */ /* 0x0021e20000100800 */
[----:B--2---:R1:W-:Y:S03]  /*22a20*/  STL [R1+0x590], R25 ;  /* 0x0005901901007387 */ /* 0x0043e60000100800 */
[----:B----4-:R-:W-:Y:S01]  /*22a30*/  STL [R1+0x588], R8 ;  /* 0x0005880801007387 */ /* 0x010fe20000100800 */
[----:B0-----:R-:W-:Y:S01]  /*22a40*/  F2FP.BF16.PACK_AB R24, R25, R24 ;  /* 0x000000181918723e */ /* 0x001fe200000010ff */
[----:B---3--:R-:W-:Y:S02]  /*22a50*/  FFMA R0, R9, c[0x0][0x188], -R29 ;  /* 0x0000620009007a23 */ /* 0x008fe4000000081d */
[----:B------:R0:W-:Y:S02]  /*22a60*/  MUFU.EX2 R9, R2 ;  /* 0x0000000200097308 */ /* 0x0001e40000000800 */
[----:B0-----:R-:W-:-:S02]  /*22a70*/  FMUL R2, R0, 1.4426950216293334961 ;  /* 0x3fb8aa3b00027820 */ /* 0x001fc40000400000 */
[----:B-----5:R-:W-:-:S04]  /*22a80*/  FFMA R0, R26, c[0x0][0x188], -R29 ;  /* 0x000062001a007a23 */ /* 0x020fc8000000081d */
        /* <DEDUP_REMOVED lines=10> */
[----:B------:R-:W-:Y:S01]  /*22b30*/  F2FP.BF16.PACK_AB R26, R9, R8 ;  /* 0x00000008091a723e */ /* 0x000fe200000010ff */
[----:B------:R-:W-:Y:S01]  /*22b40*/  STL [R1+0x584], R9 ;  /* 0x0005840901007387 */ /* 0x000fe20000100800 */
[----:B------:R-:W-:Y:S02]  /*22b50*/  STL [R1+0x580], R16 ;  /* 0x0005801001007387 */ /* 0x000fe40000100800 */
[----:B------:R1:W-:Y:S01]  /*22b60*/  STL [R1+0x57c], R17 ;  /* 0x00057c1101007387 */ /* 0x0003e20000100800 */
[----:B0-----:R-:W-:Y:S01]  /*22b70*/  F2FP.BF16.PACK_AB R27, R3, R2 ;  /* 0x00000002031b723e */ /* 0x001fe200000010ff */
[----:B------:R-:W-:Y:S01]  /*22b80*/  STL [R1+0x578], R2 ;  /* 0x0005780201007387 */ /* 0x000fe20000100800 */
[----:B------:R0:W-:Y:S05]  /*22b90*/  STL [R1+0x574], R3 ;  /* 0x0005740301007387 */ /* 0x0001ea0000100800 */
[C---:B-1----:R-:W-:Y:S01]  /*22ba0*/  HMMA.16816.F32.BF16 R16, R24.reuse, R18, R12 ;  /* 0x000000121810723c */ /* 0x042fe2000004180c */
[----:B------:R-:W2:Y:S07]  /*22bb0*/  LDL.LU.64 R14, [R1+0x1770] ;  /* 0x00177000010e7983 */ /* 0x000eae0000300a00 */
[C---:B------:R-:W-:Y:S11]  /*22bc0*/  HMMA.16816.F32.BF16 R8, R24.reuse, R10, R20 ;  /* 0x0000000a1808723c */ /* 0x040ff60000041814 */
[----:B------:R-:W-:Y:S04]  /*22bd0*/  @!UPT UIADD3 URZ, URZ, URZ, URZ ;  /* 0x0000003f3f3ff290 */ /* 0x000fe8000fffe03f */
[----:B------:R-:W-:Y:S01]  /*22be0*/  STL.64 [R1+0x1e0], R16 ;  /* 0x0001e01001007387 */ /* 0x000fe20000100a00 */
[----:B------:R1:W-:Y:S02]  /*22bf0*/  STL [R1+0x1e8], R18 ;  /* 0x0001e81201007387 */ /* 0x0003e40000100800 */
[----:B0-----:R-:W-:Y:S02]  /*22c00*/  IMAD.MOV.U32 R3, RZ, RZ, R19 ;  /* 0x000000ffff037224 */ /* 0x001fe400078e0013 */
[----:B-1----:R-:W3:Y:S01]  /*22c10*/  LDL.LU.64 R18, [R1+0x1768] ;  /* 0x0017680001127983 */ /* 0x002ee20000300a00 */
[----:B------:R-:W3:Y:S02]  /*22c20*/  LDL.LU.64 R16, [R1+0x1760] ;  /* 0x0017600001107983 */ /* 0x000ee40000300a00 */
[----:B------:R-:W4:Y:S02]  /*22c30*/  LDL.LU R2, [R1+0x410] ;  /* 0x0004100001027983 */ /* 0x000f240000300800 */
[----:B------:R-:W3:Y:S01]  /*22c40*/  LDL.LU.64 R22, [R1+0x1758] ;  /* 0x0017580001167983 */ /* 0x000ee20000300a00 */
[----:B------:R-:W-:Y:S01]  /*22c50*/  STL.64 [R1+0x470], R8 ;  /* 0x0004700801007387 */ /* 0x000fe20000100a00 */
[----:B------:R0:W-:Y:S03]  /*22c60*/  STL.64 [R1+0x478], R10 ;  /* 0x0004780a01007387 */ /* 0x0001e60000100a00 */
[----:B0-----:R-:W5:Y:S01]  /*22c70*/  LDL.LU.64 R10, [R1+0x1750] ;  /* 0x00175000010a7983 */ /* 0x001f620000300a00 */
[----:B------:R-:W5:Y:S01]  /*22c80*/  LDL.LU.64 R8, [R1+0x1748] ;  /* 0x0017480001087983 */ /* 0x000f620000300a00 */
[C---:B--2---:R-:W-:Y:S02]  /*22c90*/  HMMA.16816.F32.BF16 R12, R24.reuse, R14, R4 ;  /* 0x0000000e180c723c */ /* 0x044fe40000041804 */
[----:B------:R-:W5:Y:S06]  /*22ca0*/  LDL.LU.64 R6, [R1+0x1740] ;  /* 0x0017400001067983 */ /* 0x000f6c0000300a00 */
[C---:B---3--:R-:W-:Y:S11]  /*22cb0*/  HMMA.16816.F32.BF16 R20, R24.reuse, R22, R16 ;  /* 0x000000161814723c */ /* 0x048ff60000041810 */
[----:B------:R-:W-:Y:S04]  /*22cc0*/  @!UPT UIADD3 URZ, URZ, URZ, URZ ;  /* 0x0000003f3f3ff290 */ /* 0x000fe8000fffe03f */
[----:B------:R-:W-:Y:S01]  /*22cd0*/  STL.64 [R1+0x460], R12 ;  /* 0x0004600c01007387 */ /* 0x000fe20000100a00 */
[----:B------:R0:W-:Y:S03]  /*22ce0*/  STL.64 [R1+0x468], R14 ;  /* 0x0004680e01007387 */ /* 0x0001e60000100a00 */
[----:B0-----:R-:W2:Y:S01]  /*22cf0*/  LDL.LU.64 R14, [R1+0x1738] ;  /* 0x00173800010e7983 */ /* 0x001ea20000300a00 */
[----:B------:R-:W3:Y:S02]  /*22d00*/  LDL.LU.64 R18, [R1+0x1730] ;  /* 0x0017300001127983 */ /* 0x000ee40000300a00 */
[----:B------:R-:W2:Y:S01]  /*22d10*/  LDL.LU.64 R16, [R1+0x1728] ;  /* 0x0017280001107983 */ /* 0x000ea20000300a00 */
[----:B------:R-:W-:Y:S01]  /*22d20*/  STL.64 [R1+0x450], R20 ;  /* 0x0004501401007387 */ /* 0x000fe20000100a00 */
[----:B------:R0:W-:Y:S03]  /*22d30*/  STL.64 [R1+0x458], R22 ;  /* 0x0004581601007387 */ /* 0x0001e60000100a00 */
[----:B0-----:R-:W2:Y:S01]  /*22d40*/  LDL.LU.64 R22, [R1+0x1720] ;  /* 0x0017200001167983 */ /* 0x001ea20000300a00 */
[----:B------:R-:W2:Y:S01]  /*22d50*/  LDL.LU.64 R20, [R1+0x1718] ;  /* 0x0017180001147983 */ /* 0x000ea20000300a00 */
[C---:B-----5:R-:W-:Y:S02]  /*22d60*/  HMMA.16816.F32.BF16 R4, R24.reuse, R6, R8 ;  /* 0x000000061804723c */ /* 0x060fe40000041808 */
[----:B------:R-:W5:Y:S01]  /*22d70*/  LDL.LU.64 R10, [R1+0x1710] ;  /* 0x00171000010a7983 */ /* 0x000f620000300a00 */
[----:B------:R-:W2:Y:S11]  /*22d80*/  LDL.LU.64 R8, [R1+0x1708] ;  /* 0x0017080001087983 */ /* 0x000eb60000300a00 */
[----:B------:R-:W-:Y:S09]  /*22d90*/  @!UPT UIADD3 URZ, URZ, URZ, URZ ;  /* 0x0000003f3f3ff290 */ /* 0x000ff2000fffe03f */
        /* <DEDUP_REMOVED lines=10> */
[----:B---3--:R-:W-:Y:S01]  /*22e40*/  MOV R6, R18 ;  /* 0x0000001200067202 */ /* 0x008fe20000000f00 */
[----:B------:R-:W-:Y:S01]  /*22e50*/  IMAD.MOV.U32 R7, RZ, RZ, R19 ;  /* 0x000000ffff077224 */ /* 0x000fe200078e0013 */
[----:B------:R-:W3:Y:S01]  /*22e60*/  LDL.LU R18, [R1+0x16e4] ;  /* 0x0016e40001127983 */ /* 0x000ee20000300800 */
[----:B------:R-:W2:Y:S01]  /*22e70*/  LDL.LU R19, [R1+0x16e0] ;  /* 0x0016e00001137983 */ /* 0x000ea20000300800 */
[----:B------:R-:W-:Y:S02]  /*22e80*/  MOV R4, R8 ;  /* 0x0000000800047202 */ /* 0x000fe40000000f00 */
[----:B------:R5:W-:Y:S01]  /*22e90*/  STL.64 [R1+0x15a0], R6 ;  /* 0x0015a00601007387 */ /* 0x000be20000100a00 */
[----:B------:R-:W2:Y:S02]  /*22ea0*/  LDL.LU R8, [R1+0x16dc] ;  /* 0x0016dc0001087983 */ /* 0x000ea40000300800 */
[----:B------:R-:W-:-:S02]  /*22eb0*/  IMAD.MOV.U32 R5, RZ, RZ, R9 ;  /* 0x000000ffff057224 */ /* 0x000fc400078e0009 */
[----:B------:R-:W2:Y:S01]  /*22ec0*/  LDL.LU R9, [R1+0x16d8] ;  /* 0x0016d80001097983 */ /* 0x000ea20000300800 */
[----:B-----5:R-:W-:Y:S01]  /*22ed0*/  MOV R6, R10 ;  /* 0x0000000a00067202 */ /* 0x020fe20000000f00 */
[----:B------:R-:W-:Y:S02]  /*22ee0*/  IMAD.MOV.U32 R7, RZ, RZ, R11 ;  /* 0x000000ffff077224 */ /* 0x000fe400078e000b */
[----:B------:R-:W2:Y:S01]  /*22ef0*/  LDL.LU R10, [R1+0x16d4] ;  /* 0x0016d400010a7983 */ /* 0x000ea20000300800 */
[----:B------:R-:W2:Y:S03]  /*22f00*/  LDL.LU R11, [R1+0x16d0] ;  /* 0x0016d000010b7983 */ /* 0x000ea60000300800 */
[----:B------:R0:W-:Y:S01]  /*22f10*/  STL.64 [R1+0x15b0], R6 ;  /* 0x0015b00601007387 */ /* 0x0001e20000100a00 */
[----:B------:R-:W-:Y:S03]  /*22f20*/  STL.64 [R1+0x15a8], R4 ;  /* 0x0015a80401007387 */ /* 0x000fe60000100a00 */
[----:B0-----:R-:W5:Y:S01]  /*22f30*/  LDL.LU R6, [R1+0x3c8] ;  /* 0x0003c80001067983 */ /* 0x001f620000300800 */
[----:B------:R-:W5:Y:S03]  /*22f40*/  LDL.LU R7, [R1+0x3cc] ;  /* 0x0003cc0001077983 */ /* 0x000f660000300800 */
[----:B-----5:R0:W-:Y:S04]  /*22f50*/  STL.64 [R1+0x15c8], R6 ;  /* 0x0015c80601007387 */ /* 0x0201e80000100a00 */
[----:B0-----:R-:W5:Y:S01]  /*22f60*/  LDL.LU R6, [R1+0x3b8] ;  /* 0x0003b80001067983 */ /* 0x001f620000300800 */
[----:B------:R-:W5:Y:S03]  /*22f70*/  LDL.LU R7, [R1+0x3bc] ;  /* 0x0003bc0001077983 */ /* 0x000f660000300800 */
[----:B-----5:R0:W-:Y:S04]  /*22f80*/  STL.64 [R1+0x15e0], R6 ;  /* 0x0015e00601007387 */ /* 0x0201e80000100a00 */
[----:B0-----:R-:W2:Y:S01]  /*22f90*/  LDL.LU R6, [R1+0x98] ;  /* 0x0000980001067983 */ /* 0x001ea20000300800 */
[----:B------:R-:W2:Y:S02]  /*22fa0*/  LDL.LU R7, [R1+0x9c] ;  /* 0x00009c0001077983 */ /* 0x000ea40000300800 */
[----:B--2---:R-:W-:Y:S01]  /*22fb0*/  HMMA.16816.F32.BF16 R8, R24, R6, R8 ;  /* 0x000000061808723c */ /* 0x004fe20000041808 */
[----:B------:R-:W2:Y:S11]  /*22fc0*/  LDL.LU R6, [R1+0x3a8] ;  /* 0x0003a80001067983 */ /* 0x000eb60000300800 */
[----:B------:R-:W-:Y:S11]  /*22fd0*/  @!UPT UIADD3 URZ, URZ, URZ, URZ ;  /* 0x0000003f3f3ff290 */ /* 0x000ff6000fffe03f */
[----:B------:R0:W-:Y:S01]  /*22fe0*/  STL.64 [R1+0x150], R8 ;  /* 0x0001500801007387 */ /* 0x0001e20000100a00 */
[----:B------:R1:W-:Y:S02]  /*22ff0*/  STL.64 [R1+0x158], R10 ;  /* 0x0001580a01007387 */ /* 0x0003e40000100a00 */
[----:B------:R-:W2:Y:S01]  /*23000*/  LDL.LU R7, [R1+0x3ac] ;  /* 0x0003ac0001077983 */ /* 0x000ea20000300800 */
[----:B0-----:R-:W-:Y:S01]  /*23010*/  MOV R8, R22 ;  /* 0x0000001600087202 */ /* 0x001fe20000000f00 */
[----:B------:R-:W-:Y:S01]  /*23020*/  IMAD.MOV.U32 R9, RZ, RZ, R23 ;  /* 0x000000ffff097224 */ /* 0x000fe200078e0017 */
[----:B-1----:R-:W-:Y:S01]  /*23030*/  MOV R10, R16 ;  /* 0x00000010000a7202 */ /* 0x002fe20000000f00 */
[----:B------:R-:W-:Y:S01]  /*23040*/  IMAD.MOV.U32 R11, RZ, RZ, R17 ;  /* 0x000000ffff0b7224 */ /* 0x000fe200078e0011 */
[----:B--2---:R0:W-:Y:S01]  /*23050*/  STL.64 [R1+0x15f8], R6 ;  /* 0x0015f80601007387 */ /* 0x0041e20000100a00 */
[----:B------:R-:W2:Y:S02]  /*23060*/  LDL.LU R22, [R1+0x16cc] ;  /* 0x0016cc0001167983 */ /* 0x000ea40000300800 */
[----:B------:R-:W5:Y:S02]  /*23070*/  LDL.LU R23, [R1+0x16c8] ;  /* 0x0016c80001177983 */ /* 0x000f640000300800 */
[----:B------:R-:W2:Y:S01]  /*23080*/  LDL.LU R16, [R1+0x16c4] ;  /* 0x0016c40001107983 */ /* 0x000ea20000300800 */
[----:B------:R-:W2:Y:S04]  /*23090*/  LDL.LU R17, [R1+0x16c0] ;  /* 0x0016c00001117983 */ /* 0x000ea80000300800 */
[----:B0-----:R-:W2:Y:S01]  /*230a0*/  LDL.LU R6, [R1+0x198] ;  /* 0x0001980001067983 */ /* 0x001ea20000300800 */
[----:B------:R-:W2:Y:S03]  /*230b0*/  LDL.LU R7, [R1+0x19c] ;  /* 0x00019c0001077983 */ /* 0x000ea60000300800 */
[----:B--2---:R-:W-:Y:S01]  /*230c0*/  STL.64 [R1+0x1610], R6 ;  /* 0x0016100601007387 */ /* 0x004fe20000100a00 */
[----:B------:R-:W-:Y:S02]  /*230d0*/  STL.64 [R1+0x15c0], R10 ;  /* 0x0015c00a01007387 */ /* 0x000fe40000100a00 */
[----:B------:R0:W-:Y:S02]  /*230e0*/  STL.64 [R1+0x15b8], R8 ;  /* 0x0015b80801007387 */ /* 0x0001e40000100a00 */
[----:B0-----:R-:W-:Y:S01]  /*230f0*/  MOV R8, R12 ;  /* 0x0000000c00087202 */ /* 0x001fe20000000f00 */
[----:B------:R-:W-:Y:S01]  /*23100*/  IMAD.MOV.U32 R9, RZ, RZ, R13 ;  /* 0x000000ffff097224 */ /* 0x000fe200078e000d */
[----:B------:R-:W2:Y:S01]  /*23110*/  LDL.LU R12, [R1+0x16bc] ;  /* 0x0016bc00010c7983 */ /* 0x000ea20000300800 */
[----:B------:R-:W2:Y:S01]  /*23120*/  LDL.LU R13, [R1+0x16b8] ;  /* 0x0016b800010d7983 */ /* 0x000ea20000300800 */
[----:B------:R-:W-:Y:S01]  /*23130*/  MOV R10, R14 ;  /* 0x0000000e000a7202 */ /* 0x000fe20000000f00 */
[----:B------:R-:W-:Y:S01]  /*23140*/  IMAD.MOV.U32 R11, RZ, RZ, R15 ;  /* 0x000000ffff0b7224 */ /* 0x000fe200078e000f */
[----:B------:R-:W2:Y:S01]  /*23150*/  LDL.LU R14, [R1+0x16b4] ;  /* 0x0016b400010e7983 */ /* 0x000ea20000300800 */
[----:B------:R-:W2:Y:S02]  /*23160*/  LDL.LU R15, [R1+0x16b0] ;  /* 0x0016b000010f7983 */ /* 0x000ea40000300800 */
[----:B------:R-:W2:Y:S02]  /*23170*/  LDL.LU R6, [R1+0x168] ;  /* 0x0001680001067983 */ /* 0x000ea40000300800 */
[----:B------:R-:W2:Y:S02]  /*23180*/  LDL.LU R7, [R1+0x16c] ;  /* 0x00016c0001077983 */ /* 0x000ea40000300800 */
[----:B--2---:R0:W-:Y:S01]  /*23190*/  STL.64 [R1+0x1628], R6 ;  /* 0x0016280601007387 */ /* 0x0041e20000100a00 */
[----:B------:R-:W-:Y:S02]  /*231a0*/  STL.64 [R1+0x15d8], R10 ;  /* 0x0015d80a01007387 */ /* 0x000fe40000100a00 */
[----:B------:R1:W-:Y:S01]  /*231b0*/  STL.64 [R1+0x15d0], R8 ;  /* 0x0015d00801007387 */ /* 0x0003e20000100a00 */
[----:B0-----:R-:W2:Y:S01]  /*231c0*/  LDL.LU R6, [R1+0x138] ;  /* 0x0001380001067983 */ /* 0x001ea20000300800 */
[----:B------:R-:W2:Y:S02]  /*231d0*/  LDL.LU R7, [R1+0x13c] ;  /* 0x00013c0001077983 */ /* 0x000ea40000300800 */
[----:B-1----:R-:W-:Y:S01]  /*231e0*/  IMAD.MOV.U32 R9, RZ, RZ, R22 ;  /* 0x000000ffff097224 */ /* 0x002fe200078e0016 */
[----:B-----5:R-:W-:Y:S01]  /*231f0*/  MOV R8, R23 ;  /* 0x0000001700087202 */ /* 0x020fe20000000f00 */
[----:B--2---:R0:W-:Y:S04]  /*23200*/  STL.64 [R1+0x1640], R6 ;  /* 0x0016400601007387 */ /* 0x0041e80000100a00 */
[----:B0-----:R-:W2:Y:S01]  /*23210*/  LDL.LU R6, [R1+0x108] ;  /* 0x0001080001067983 */ /* 0x001ea20000300800 */
[----:B------:R-:W2:Y:S01]  /*23220*/  LDL.LU R7, [R1+0x10c] ;  /* 0x00010c0001077983 */ /* 0x000ea20000300800 */
[----:B------:R-:W-:Y:S01]  /*23230*/  MOV R10, R19 ;  /* 0x00000013000a7202 */ /* 0x000fe20000000f00 */
[----:B---3--:R-:W-:Y:S01]  /*23240*/  IMAD.MOV.U32 R11, RZ, RZ, R18 ;  /* 0x000000ffff0b7224 */ /* 0x008fe200078e0012 */
[----:B------:R-:W3:Y:S01]  /*23250*/  LDL.LU R22, [R1+0x78] ;  /* 0x0000780001167983 */ /* 0x000ee20000300800 */
[----:B------:R-:W3:Y:S02]  /*23260*/  LDL.LU R23, [R1+0x7c] ;  /* 0x00007c0001177983 */ /* 0x000ee40000300800 */
[----:B------:R-:W5:Y:S02]  /*23270*/  LDL.LU R18, [R1+0x88] ;  /* 0x0000880001127983 */ /* 0x000f640000300800 */
[----:B------:R-:W5:Y:S01]  /*23280*/  LDL.LU R19, [R1+0x8c] ;  /* 0x00008c0001137983 */ /* 0x000f620000300800 */
[----:B--2---:R-:W-:Y:S01]  /*23290*/  STL.64 [R1+0x1658], R6 ;  /* 0x0016580601007387 */ /* 0x004fe20000100a00 */
[----:B------:R-:W-:Y:S02]  /*232a0*/  STL.64 [R1+0x15f0], R10 ;  /* 0x0015f00a01007387 */ /* 0x000fe40000100a00 */
[----:B------:R0:W-:Y:S02]  /*232b0*/  STL.64 [R1+0x15e8], R8 ;  /* 0x0015e80801007387 */ /* 0x0001e40000100a00 */
[----:B0-----:R-:W2:Y:S01]  /*232c0*/  LDL.LU R8, [R1+0x1a0] ;  /* 0x0001a00001087983 */ /* 0x001ea20000300800 */
[----:B------:R-:W-:-:S02]  /*232d0*/  MOV R9, R12 ;  /* 0x0000000c00097202 */ /* 0x000fc40000000f00 */
[----:B------:R-:W3:Y:S02]  /*232e0*/  LDL.LU R12, [R1+0x16ac] ;  /* 0x0016ac00010c7983 */ /* 0x000ee40000300800 */
[----:B------:R-:W-:Y:S01]  /*232f0*/  IMAD.MOV.U32 R10, RZ, RZ, R17 ;  /* 0x000000ffff0a7224 */ /* 0x000fe200078e0011 */
[----:B------:R-:W-:Y:S01]  /*23300*/  MOV R11, R16 ;  /* 0x00000010000b7202 */ /* 0x000fe20000000f00 */
[----:B------:R-:W3:Y:S01]  /*23310*/  LDL.LU R17, [R1+0x16a8] ;  /* 0x0016a80001117983 */ /* 0x000ee20000300800 */
[----:B------:R-:W3:Y:S02]  /*23320*/  LDL.LU R16, [R1+0x16a4] ;  /* 0x0016a40001107983 */ /* 0x000ee40000300800 */
[----:B------:R-:W3:Y:S02]  /*23330*/  LDL.LU R6, [R1+0x68] ;  /* 0x0000680001067983 */ /* 0x000ee40000300800 */
[----:B------:R-:W3:Y:S01]  /*23340*/  LDL.LU R7, [R1+0x6c] ;  /* 0x00006c0001077983 */ /* 0x000ee20000300800 */
[----:B------:R-:W-:Y:S04]  /*23350*/  STL.64 [R1+0x1608], R10 ;  /* 0x0016080a01007387 */ /* 0x000fe80000100a00 */
[----:B--2---:R0:W-:Y:S04]  /*23360*/  STL.64 [R1+0x1600], R8 ;  /* 0x0016000801007387 */ /* 0x0041e80000100a00 */
[----:B0-----:R-:W2:Y:S01]  /*23370*/  LDL.LU R8, [R1+0x170] ;  /* 0x0001700001087983 */ /* 0x001ea20000300800 */
[----:B------:R-:W-:Y:S01]  /*23380*/  MOV R10, R14 ;  /* 0x0000000e000a7202 */ /* 0x000fe20000000f00 */
[----:B------:R-:W-:-:S02]  /*23390*/  IMAD.MOV.U32 R11, RZ, RZ, R13 ;  /* 0x000000ffff0b7224 */ /* 0x000fc400078e000d */
[----:B------:R-:W-:Y:S02]  /*233a0*/  IMAD.MOV.U32 R9, RZ, RZ, R15 ;  /* 0x000000ffff097224 */ /* 0x000fe400078e000f */
[----:B------:R-:W3:Y:S01]  /*233b0*/  LDL.LU R15, [R1+0x16a0] ;  /* 0x0016a000010f7983 */ /* 0x000ee20000300800 */
[----:B------:R-:W3:Y:S02]  /*233c0*/  LDL.LU R14, [R1+0x169c] ;  /* 0x00169c00010e7983 */ /* 0x000ee40000300800 */
[----:B------:R-:W3:Y:S02]  /*233d0*/  LDL.LU R13, [R1+0x1698] ;  /* 0x00169800010d7983 */ /* 0x000ee40000300800 */
[----:B------:R-:W-:Y:S01]  /*233e0*/  STL.64 [R1+0x1620], R10 ;  /* 0x0016200a01007387 */ /* 0x000fe20000100a00 */
[----:B--2---:R0:W-:Y:S04]  /*233f0*/  STL.64 [R1+0x1618], R8 ;  /* 0x0016180801007387 */ /* 0x0041e80000100a00 */
[----:B0-----:R-:W2:Y:S01]  /*23400*/  LDL.LU R8, [R1+0x140] ;  /* 0x0001400001087983 */ /* 0x001ea20000300800 */
[----:B---3--:R-:W-:Y:S01]  /*23410*/  IMAD.MOV.U32 R10, RZ, RZ, R17 ;  /* 0x000000ffff0a7224 */ /* 0x008fe200078e0011 */
[----:B------:R-:W-:-:S02]  /*23420*/  MOV R11, R12 ;  /* 0x0000000c000b7202 */ /* 0x000fc40000000f00 */
[----:B------:R-:W-:Y:S02]  /*23430*/  MOV R9, R16 ;  /* 0x0000001000097202 */ /* 0x000fe40000000f00 */
[----:B------:R-:W3:Y:S01]  /*23440*/  LDL.LU R16, [R1+0x1694] ;  /* 0x0016940001107983 */ /* 0x000ee20000300800 */
[----:B------:R-:W3:Y:S02]  /*23450*/  LDL.LU R17, [R1+0x1690] ;  /* 0x0016900001117983 */ /* 0x000ee40000300800 */
[----:B------:R-:W5:Y:S02]  /*23460*/  LDL.LU R12, [R1+0x168c] ;  /* 0x00168c00010c7983 */ /* 0x000f640000300800 */
[----:B------:R0:W-:Y:S02]  /*23470*/  STL.64 [R1+0x1638], R10 ;  /* 0x0016380a01007387 */ /* 0x0001e40000100a00 */
[----:B0-----:R-:W-:Y:S01]  /*23480*/  IMAD.MOV.U32 R10, RZ, RZ, R15 ;  /* 0x000000ffff0a7224 */ /* 0x001fe200078e000f */
[----:B--2---:R0:W-:Y:S02]  /*23490*/  STL.64 [R1+0x1630], R8 ;  /* 0x0016300801007387 */ /* 0x0041e40000100a00 */
[----:B0-----:R-:W-:Y:S01]  /*234a0*/  IMAD.MOV.U32 R8, RZ, RZ, R13 ;  /* 0x000000ffff087224 */ /* 0x001fe200078e000d */
[----:B------:R-:W-:Y:S01]  /*234b0*/  MOV R9, R14 ;  /* 0x0000000e00097202 */ /* 0x000fe20000000f00 */
[----:B------:R-:W5:Y:S01]  /*234c0*/  LDL.LU R13, [R1+0x1688] ;  /* 0x00168800010d7983 */ /* 0x000f620000300800 */
[----:B------:R-:W5:Y:S02]  /*234d0*/  LDL.LU R14, [R1+0x1684] ;  /* 0x00168400010e7983 */ /* 0x000f640000300800 */
[----:B------:R-:W5:Y:S02]  /*234e0*/  LDL.LU R15, [R1+0x1680] ;  /* 0x00168000010f7983 */ /* 0x000f640000300800 */
[----:B------:R-:W2:Y:S02]  /*234f0*/  LDL.LU R11, [R1+0x11c] ;  /* 0x00011c00010b7983 */ /* 0x000ea40000300800 */
[----:B--2---:R-:W-:Y:S01]  /*23500*/  STL.64 [R1+0x1650], R10 ;  /* 0x0016500a01007387 */ /* 0x004fe20000100a00 */
[----:B------:R0:W-:Y:S01]  /*23510*/  STL.64 [R1+0x1648], R8 ;  /* 0x0016480801007387 */ /* 0x0001e20000100a00 */
[C---:B-----5:R-:W-:Y:S02]  /*23520*/  HMMA.16816.F32.BF16 R12, R24.reuse, R18, R12 ;  /* 0x00000012180c723c */ /* 0x060fe4000004180c */
[----:B0-----:R-:W2:Y:S01]  /*23530*/  LDL.LU R8, [R1+0xf0] ;  /* 0x0000f00001087983 */ /* 0x001ea20000300800 */
[----:B------:R-:W2:Y:S01]  /*23540*/  LDL.LU R9, [R1+0xf4] ;  /* 0x0000f40001097983 */ /* 0x000ea20000300800 */
[----:B---3--:R-:W-:Y:S01]  /*23550*/  MOV R10, R17 ;  /* 0x00000011000a7202 */ /* 0x008fe20000000f00 */
[----:B------:R-:W-:Y:S01]  /*23560*/  IMAD.MOV.U32 R11, RZ, RZ, R16 ;  /* 0x000000ffff0b7224 */ /* 0x000fe200078e0010 */
[----:B------:R-:W3:Y:S01]  /*23570*/  LDL.LU.64 R18, [R1+0x1678] ;  /* 0x0016780001127983 */ /* 0x000ee20000300a00 */
[----:B------:R-:W3:Y:S11]  /*23580*/  LDL.LU.64 R16, [R1+0x1670] ;  /* 0x0016700001107983 */ /* 0x000ef60000300a00 */
[----:B------:R-:W-:Y:S05]  /*23590*/  @!UPT UIADD3 URZ, URZ, URZ, URZ ;  /* 0x0000003f3f3ff290 */ /* 0x000fea000fffe03f */
[----:B------:R-:W-:Y:S01]  /*235a0*/  STL.64 [R1+0x120], R12 ;  /* 0x0001200c01007387 */ /* 0x000fe20000100a00 */
[----:B------:R0:W-:Y:S02]  /*235b0*/  STL.64 [R1+0x128], R14 ;  /* 0x0001280e01007387 */ /* 0x0001e40000100a00 */
[----:B0-----:R-:W-:Y:S01]  /*235c0*/  MOV R14, R21 ;  /* 0x00000015000e7202 */ /* 0x001fe20000000f00 */
[----:B------:R-:W-:Y:S01]  /*235d0*/  IMAD.MOV.U32 R15, RZ, RZ, R20 ;  /* 0x000000ffff0f7224 */ /* 0x000fe200078e0014 */
[C---:B---3--:R-:W-:Y:S01]  /*235e0*/  HMMA.16816.F32.BF16 R16, R24.reuse, R22, R16 ;  /* 0x000000161810723c */ /* 0x048fe20000041810 */
[----:B------:R-:W3:Y:S01]  /*235f0*/  LDL.LU.64 R22, [R1+0x1668] ;  /* 0x0016680001167983 */ /* 0x000ee20000300a00 */
        /* <DEDUP_REMOVED lines=9> */
[----:B------:R-:W2:Y:S11]  /*23690*/  LDL.LU.64 R6, [R1+0x1658] ;  /* 0x0016580001067983 */ /* 0x000eb60000300a00 */
[----:B------:R-:W-:Y:S11]  /*236a0*/  @!UPT UIADD3 URZ, URZ, URZ, URZ ;  /* 0x0000003f3f3ff290 */ /* 0x000ff6000fffe03f */
[----:B------:R-:W-:Y:S01]  /*236b0*/  STL.64 [R1+0xd0], R20 ;  /* 0x0000d01401007387 */ /* 0x000fe20000100a00 */
[----:B------:R0:W-:Y:S03]  /*236c0*/  STL.64 [R1+0xd8], R22 ;  /* 0x0000d81601007387 */ /* 0x0001e60000100a00 */
[----:B0-----:R-:W3:Y:S01]  /*236d0*/  LDL.LU R22, [R1+0x2f8] ;  /* 0x0002f80001167983 */ /* 0x001ee20000300800 */
[----:B------:R-:W3:Y:S01]  /*236e0*/  LDL.LU R23, [R1+0x2fc] ;  /* 0x0002fc0001177983 */ /* 0x000ee20000300800 */
        /* <DEDUP_REMOVED lines=48> */
[----:B0-----:R-:W3:Y:S01]  /*239f0*/  LDL.LU.64 R6, [R1+0x15b0] ;  /* 0x0015b00001067983 */ /* 0x001ee20000300a00 */
[----:B------:R-:W3:Y:S02]  /*23a00*/  LDL.LU.64 R4, [R1+0x15a8] ;  /* 0x0015a80001047983 */ /* 0x000ee40000300a00 */
[C---:B---3--:R-:W-:Y:S01]  /*23a10*/  HMMA.16816.F32.BF16 R20, R24.reuse, R22, R4 ;  /* 0x000000161814723c */ /* 0x048fe20000041804 */
[----:B------:R-:W2:Y:S11]  /*23a20*/  LDL.LU.64 R6, [R1+0x15a0] ;  /* 0x0015a00001067983 */ /* 0x000eb60000300a00 */
[----:B------:R-:W-:Y:S11]  /*23a30*/  @!UPT UIADD3 URZ, URZ, URZ, URZ ;  /* 0x0000003f3f3ff290 */ /* 0x000ff6000fffe03f */
[----:B------:R-:W-:Y:S01]  /*23a40*/  STL.64 [R1+0x50], R20 ;  /* 0x0000501401007387 */ /* 0x000fe20000100a00 */
[----:B------:R0:W-:Y:S03]  /*23a50*/  STL.64 [R1+0x58], R22 ;  /* 0x0000581601007387 */ /* 0x0001e60000100a00 */
[----:B0-----:R-:W3:Y:S01]  /*23a60*/  LDL.LU R22, [R1+0x388] ;  /* 0x0003880001167983 */ /* 0x001ee20000300800 */
[----:B------:R-:W3:Y:S01]  /*23a70*/  LDL.LU R23, [R1+0x38c] ;  /* 0x00038c0001177983 */ /* 0x000ee20000300800 */
[C---:B-----5:R-:W-:Y:S02]  /*23a80*/  HMMA.16816.F32.BF16 R12, R24.reuse, R14, R16 ;  /* 0x0000000e180c723c */ /* 0x060fe40000041810 */
[----:B---3--:R0:W-:Y:S04]  /*23a90*/  STL.64 [R1+0x1558], R22 ;  /* 0x0015581601007387 */ /* 0x0081e80000100a00 */
[----:B0-----:R-:W3:Y:S11]  /*23aa0*/  LDL.LU R22, [R1+0x380] ;  /* 0x0003800001167983 */ /* 0x001ef60000300800 */
[----:B------:R-:W-:Y:S06]  /*23ab0*/  @!UPT UIADD3 URZ, URZ, URZ, URZ ;  /* 0x0000003f3f3ff290 */ /* 0x000fec000fffe03f */
[----:B------:R-:W-:Y:S02]  /*23ac0*/  STL.64 [R1+0x40], R12 ;  /* 0x0000400c01007387 */ /* 0x000fe40000100a00 */
[----:B------:R-:W-:Y:S02]  /*23ad0*/  STL.64 [R1+0x48], R14 ;  /* 0x0000480e01007387 */ /* 0x000fe40000100a00 */
[----:B------:R-:W3:Y:S01]  /*23ae0*/  LDL.LU R23, [R1+0x384] ;  /* 0x0003840001177983 */ /* 0x000ee20000300800 */
[C---:B--2---:R-:W-:Y:S01]  /*23af0*/  HMMA.16816.F32.BF16 R4, R24.reuse, R6, R8 ;  /* 0x000000061804723c */ /* 0x044fe20000041808 */
[----:B---3--:R0:W-:Y:S04]  /*23b00*/  STL.64 [R1+0x1570], R22 ;  /* 0x0015701601007387 */ /* 0x0081e80000100a00 */
[----:B0-----:R-:W2:Y:S11]  /*23b10*/  LDL.LU R22, [R1+0x370] ;  /* 0x0003700001167983 */ /* 0x001eb60000300800 */
[----:B------:R-:W-:Y:S07]  /*23b20*/  @!UPT UIADD3 URZ, URZ, URZ, URZ ;  /* 0x0000003f3f3ff290 */ /* 0x000fee000fffe03f */
[----:B------:R-:W-:Y:S02]  /*23b30*/  STL.64 [R1+0x30], R4 ;  /* 0x0000300401007387 */ /* 0x000fe40000100a00 */
[----:B------:R-:W-:Y:S02]  /*23b40*/  STL.64 [R1+0x38], R6 ;  /* 0x0000380601007387 */ /* 0x000fe40000100a00 */
[----:B------:R-:W2:Y:S02]  /*23b50*/  LDL.LU R23, [R1+0x374] ;  /* 0x0003740001177983 */ /* 0x000ea40000300800 */
[----:B--2---:R0:W-:Y:S04]  /*23b60*/  STL.64 [R1+0x1588], R22 ;  /* 0x0015881601007387 */ /* 0x0041e80000100a00 */
[----:B0-----:R-:W2:Y:S01]  /*23b70*/  LDL.LU R22, [R1+0x360] ;  /* 0x0003600001167983 */ /* 0x001ea20000300800 */
[----:B------:R-:W2:Y:S02]  /*23b80*/  LDL.LU R23, [R1+0x364] ;  /* 0x0003640001177983 */ /* 0x000ea40000300800 */
[----:B------:R-:W3:Y:S02]  /*23b90*/  LDL.LU R4, [R1+0x404] ;  /* 0x0004040001047983 */ /* 0x000ee40000300800 */
[----:B------:R-:W5:Y:S01]  /*23ba0*/  LDL.LU R5, [R1+0x418] ;  /* 0x0004180001057983 */ /* 0x000f620000300800 */
[----:B------:R-:W2:Y:S01]  /*23bb0*/  LDL.LU R14, [R1+0x2f0] ;  /* 0x0002f000010e7983 */ /* 0x000ea20000300800 */
[----:B------:R-:W2:Y:S02]  /*23bc0*/  LDL.LU R15, [R1+0x2f4] ;  /* 0x0002f400010f7983 */ /* 0x000ea40000300800 */
[----:B------:R-:W3:Y:S02]  /*23bd0*/  LDL.LU R7, [R1+0x414] ;  /* 0x0004140001077983 */ /* 0x000ee40000300800 */
[----:B------:R-:W3:Y:S01]  /*23be0*/  LDL.LU R8, [R1+0x400] ;  /* 0x0004000001087983 */ /* 0x000ee20000300800 */
[----:B--2---:R0:W-:Y:S01]  /*23bf0*/  STL.64 [R1+0x1550], R14 ;  /* 0x0015500e01007387 */ /* 0x0041e20000100a00 */
[----:B------:R-:W2:Y:S02]  /*23c00*/  LDL.LU R12, [R1+0x270] ;  /* 0x00027000010c7983 */ /* 0x000ea40000300800 */
[----:B------:R-:W2:Y:S01]  /*23c10*/  LDL.LU R13, [R1+0x274] ;  /* 0x00027400010d7983 */ /* 0x000ea20000300800 */
[----:B0-----:R-:W2:Y:S01]  /*23c20*/  LDL.LU R14, [R1+0x278] ;  /* 0x00027800010e7983 */ /* 0x001ea20000300800 */
[----:B------:R-:W2:Y:S03]  /*23c30*/  LDL.LU R15, [R1+0x27c] ;  /* 0x00027c00010f7983 */ /* 0x000ea60000300800 */
        /* <DEDUP_REMOVED lines=18> */
[--C-:B----4-:R-:W-:Y:S01]  /*23d60*/  FFMA R0, R2, c[0x0][0x188], -R28.reuse ;  /* 0x0000620002007a23 */ /* 0x110fe2000000081c */
[----:B------:R-:W4:Y:S01]  /*23d70*/  LDL.LU R10, [R1+0x398] ;  /* 0x00039800010a7983 */ /* 0x000f220000300800 */
[----:B------:R-:W4:Y:S02]  /*23d80*/  LDL.LU R11, [R1+0x39c] ;  /* 0x00039c00010b7983 */ /* 0x000f240000300800 */
[----:B------:R-:W3:Y:S02]  /*23d90*/  LDL.LU R9, [R1+0x41c] ;  /* 0x00041c0001097983 */ /* 0x000ee40000300800 */
[----:B------:R-:W-:Y:S01]  /*23da0*/  FMUL R2, R0, 1.4426950216293334961 ;  /* 0x3fb8aa3b00027820 */ /* 0x000fe20000400000 */
[----:B------:R-:W3:Y:S01]  /*23db0*/  LDL.LU R6, [R1+0x408] ;  /* 0x0004080001067983 */ /* 0x000ee20000300800 */
[----:B------:R-:W3:Y:S02]  /*23dc0*/  LDL.LU R16, [R1+0x250] ;  /* 0x0002500001107983 */ /* 0x000ee40000300800 */
[----:B------:R-:W3:Y:S02]  /*23dd0*/  LDL.LU R17, [R1+0x254] ;  /* 0x0002540001117983 */ /* 0x000ee40000300800 */
[----:B------:R-:W3:Y:S01]  /*23de0*/  LDL.LU R18, [R1+0x258] ;  /* 0x0002580001127983 */ /* 0x000ee20000300800 */
[----:B------:R-:W3:Y:S01]  /*23df0*/  LDL.LU R19, [R1+0x25c] ;  /* 0x00025c0001137983 */ /* 0x000ee20000300800 */
[----:B------:R-:W0:Y:S01]  /*23e00*/  MUFU.EX2 R2, R2 ;  /* 0x0000000200027308 */ /* 0x000e220000000800 */
[----:B--2---:R-:W-:Y:S02]  /*23e10*/  HMMA.16816.F32.BF16 R20, R24, R22, R12 ;  /* 0x000000161814723c */ /* 0x004fe4000004180c */
[----:B------:R-:W2:Y:S01]  /*23e20*/  LDL.LU.64 R14, [R1+0x1598] ;  /* 0x00159800010e7983 */ /* 0x000ea20000300a00 */
[----:B0-----:R-:W-:Y:S02]  /*23e30*/  STL [R1+0x570], R2 ;  /* 0x0005700201007387 */ /* 0x001fe40000100800 */
[----:B------:R-:W2:Y:S11]  /*23e40*/  LDL.LU.64 R12, [R1+0x1590] ;  /* 0x00159000010c7983 */ /* 0x000eb60000300a00 */
[----:B------:R-:W-:Y:S07]  /*23e50*/  @!UPT UIADD3 URZ, URZ, URZ, URZ ;  /* 0x0000003f3f3ff290 */ /* 0x000fee000fffe03f */
[----:B------:R-:W-:Y:S01]  /*23e60*/  STL.64 [R1+0x20], R20 ;  /* 0x0000201401007387 */ /* 0x000fe20000100a00 */
[----:B------:R0:W-:Y:S03]  /*23e70*/  STL.64 [R1+0x28], R22 ;  /* 0x0000281601007387 */ /* 0x0001e60000100a00 */
[----:B0-----:R-:W2:Y:S01]  /*23e80*/  LDL.LU.64 R22, [R1+0x1588] ;  /* 0x0015880001167983 */ /* 0x001ea20000300a00 */
[----:B---3--:R-:W-:Y:S02]  /*23e90*/  FFMA R0, R7, c[0x0][0x188], -R28 ;  /* 0x0000620007007a23 */ /* 0x008fe4000000081c */
[----:B------:R-:W3:Y:S02]  /*23ea0*/  LDL.LU R7, [R1+0x40c] ;  /* 0x00040c0001077983 */ /* 0x000ee40000300800 */
[----:B------:R-:W-:-:S06]  /*23eb0*/  FMUL R2, R0, 1.4426950216293334961 ;  /* 0x3fb8aa3b00027820 */ /* 0x000fcc0000400000 */
[----:B------:R-:W0:Y:S01]  /*23ec0*/  MUFU.EX2 R2, R2 ;  /* 0x0000000200027308 */ /* 0x000e220000000800 */
[----:B--2---:R-:W-:Y:S01]  /*23ed0*/  HMMA.16816.F32.BF16 R20, R24, R22, R12 ;  /* 0x000000161814723c */ /* 0x004fe2000004180c */
[----:B------:R-:W2:Y:S01]  /*23ee0*/  LDL.LU.64 R14, [R1+0x1580] ;  /* 0x00158000010e7983 */ /* 0x000ea20000300a00 */
[----:B0-----:R-:W-:Y:S02]  /*23ef0*/  STL [R1+0x56c], R2 ;  /* 0x00056c0201007387 */ /* 0x001fe40000100800 */
[----:B------:R-:W2:Y:S11]  /*23f00*/  LDL.LU.64 R12, [R1+0x1578] ;  /* 0x00157800010c7983 */ /* 0x000eb60000300a00 */
[----:B------:R-:W-:Y:S08]  /*23f10*/  @!UPT UIADD3 URZ, URZ, URZ, URZ ;  /* 0x0000003f3f3ff290 */ /* 0x000ff0000fffe03f */
[----:B------:R-:W-:Y:S01]  /*23f20*/  STL.64 [R1+0x10], R20 ;  /* 0x0000101401007387 */ /* 0x000fe20000100a00 */
[----:B------:R0:W-:Y:S03]  /*23f30*/  STL.64 [R1+0x18], R22 ;  /* 0x0000181601007387 */ /* 0x0001e60000100a00 */
[----:B0-----:R-:W2:Y:S01]  /*23f40*/  LDL.LU.64 R22, [R1+0x1570] ;  /* 0x0015700001167983 */ /* 0x001ea20000300a00 */
[----:B------:R-:W-:-:S04]  /*23f50*/  FFMA R0, R8, c[0x0][0x188], -R28 ;  /* 0x0000620008007a23 */ /* 0x000fc8000000081c */
[----:B------:R-:W-:-:S06]  /*23f60*/  FMUL R2, R0, 1.4426950216293334961 ;  /* 0x3fb8aa3b00027820 */ /* 0x000fcc0000400000 */
[----:B------:R-:W0:Y:S01]  /*23f70*/  MUFU.EX2 R2, R2 ;  /* 0x0000000200027308 */ /* 0x000e220000000800 */
[----:B------:R-:W-:Y:S01]  /*23f80*/  STL [R1+0x1274], R28 ;  /* 0x0012741c01007387 */ /* 0x000fe20000100800 */
[----:B--2---:R-:W-:Y:S03]  /*23f90*/  HMMA.16816.F32.BF16 R20, R24, R22, R12 ;  /* 0x000000161814723c */ /* 0x004fe6000004180c */
[----:B------:R-:W2:Y:S01]  /*23fa0*/  LDL.LU.64 R14, [R1+0x1568] ;  /* 0x00156800010e7983 */ /* 0x000ea20000300a00 */
[----:B0-----:R-:W-:Y:S02]  /*23fb0*/  STL [R1+0x568], R2 ;  /* 0x0005680201007387 */ /* 0x001fe40000100800 */
[----:B------:R-:W2:Y:S11]  /*23fc0*/  LDL.LU.64 R12, [R1+0x1560] ;  /* 0x00156000010c7983 */ /* 0x000eb60000300a00 */
[----:B------:R-:W-:Y:S06]  /*23fd0*/  @!UPT UIADD3 URZ, URZ, URZ, URZ ;  /* 0x0000003f3f3ff290 */ /* 0x000fec000fffe03f */
[----:B------:R-:W-:Y:S01]  /*23fe0*/  STL.64 [R1], R20 ;  /* 0x0000001401007387 */ /* 0x000fe20000100a00 */
[----:B------:R0:W-:Y:S03]  /*23ff0*/  STL.64 [R1+0x8], R22 ;  /* 0x0000081601007387 */ /* 0x0001e60000100a00 */
[----:B0-----:R-:W2:Y:S01]  /*24000*/  LDL.LU.64 R22, [R1+0x1558] ;  /* 0x0015580001167983 */ /* 0x001ea20000300a00 */
[----:B------:R-:W-:-:S04]  /*24010*/  FFMA R0, R4, c[0x0][0x188], -R28 ;  /* 0x0000620004007a23 */ /* 0x000fc8000000081c */
[----:B------:R-:W-:-:S06]  /*24020*/  FMUL R2, R0, 1.4426950216293334961 ;  /* 0x3fb8aa3b00027820 */ /* 0x000fcc0000400000 */
[----:B------:R-:W0:Y:S01]  /*24030*/  MUFU.EX2 R2, R2 ;  /* 0x0000000200027308 */ /* 0x000e220000000800 */
[----:B--2---:R-:W-:Y:S01]  /*24040*/  HMMA.16816.F32.BF16 R20, R24, R22, R12 ;  /* 0x000000161814723c */ /* 0x004fe2000004180c */
[----:B------:R-:W2:Y:S01]  /*24050*/  LDL.LU.64 R14, [R1+0x1550] ;  /* 0x00155000010e7983 */ /* 0x000ea20000300a00 */
[----:B0-----:R-:W-:Y:S11]  /*24060*/  STL [R1+0x564], R2 ;  /* 0x0005640201007387 */ /* 0x001ff60000100800 */
[----:B------:R-:W-:Y:S10]  /*24070*/  @!UPT UIADD3 URZ, URZ, URZ, URZ ;  /* 0x0000003f3f3ff290 */ /* 0x000ff4000fffe03f */
[----:B------:R-:W-:Y:S01]  /*24080*/  STL.64 [R1+0x12c8], R22 ;  /* 0x0012c81601007387 */ /* 0x000fe20000100a00 */
[----:B------:R0:W-:Y:S03]  /*24090*/  STL.64 [R1+0x12c0], R20 ;  /* 0x0012c01401007387 */ /* 0x0001e60000100a00 */
[----:B0-----:R-:W4:Y:S01]  /*240a0*/  LDL.LU R20, [R1+0x260] ;  /* 0x0002600001147983 */ /* 0x001f220000300800 */
[----:B------:R-:W4:Y:S02]  /*240b0*/  LDL.LU R21, [R1+0x264] ;  /* 0x0002640001157983 */ /* 0x000f240000300800 */
[----:B------:R-:W4:Y:S02]  /*240c0*/  LDL.LU R22, [R1+0x268] ;  /* 0x0002680001167983 */ /* 0x000f240000300800 */
[----:B------:R-:W4:Y:S01]  /*240d0*/  LDL.LU R23, [R1+0x26c] ;  /* 0x00026c0001177983 */ /* 0x000f220000300800 */
[----:B------:R-:W0:Y:S01]  /*240e0*/  S2R R4, SR_TID.X ;  /* 0x0000000000047919 */ /* 0x000e220000002100 */
[----:B-----5:R-:W-:-:S04]  /*240f0*/  FFMA R0, R5, c[0x0][0x188], -R29 ;  /* 0x0000620005007a23 */ /* 0x020fc8000000081d */
[----:B------:R-:W-:Y:S02]  /*24100*/  FMUL R2, R0, 1.4426950216293334961 ;  /* 0x3fb8aa3b00027820 */ /* 0x000fe40000400000 */
[----:B------:R-:W-:Y:S01]  /*24110*/  FFMA R0, R9, c[0x0][0x188], -R29 ;  /* 0x0000620009007a23 */ /* 0x000fe2000000081d */
[C---:B0-----:R-:W-:Y:S01]  /*24120*/  LOP3.LUT R5, R4.reuse, 0x7, RZ, 0xc0, !PT ;  /* 0x0000000704057812 */ /* 0x041fe200078ec0ff */
[----:B------:R-:W-:-:S04]  /*24130*/  SHF.L.U32 R4, R4, 0x1, RZ ;  /* 0x0000000104047819 */ /* 0x000fc800000006ff */
[----:B------:R-:W-:-:S05]  /*24140*/  IMAD R5, R5, 0x110, RZ ;  /* 0x0000011005057824 */ /* 0x000fca00078e02ff */
[----:B------:R-:W-:Y:S01]  /*24150*/  LOP3.LUT R5, R5, 0x30, R4, 0x78, !PT ;  /* 0x0000003005057812 */ /* 0x000fe200078e7804 */
[----:B------:R-:W0:Y:S02]  /*24160*/  MUFU.EX2 R2, R2 ;  /* 0x0000000200027308 */ /* 0x000e240000000800 */
[----:B0-----:R0:W-:Y:S02]  /*24170*/  STL [R1+0x560], R2 ;  /* 0x0005600201007387 */ /* 0x0011e40000100800 */
[----:B0-----:R-:W-:-:S06]  /*24180*/  FMUL R2, R0, 1.4426950216293334961 ;  /* 0x3fb8aa3b00027820 */ /* 0x001fcc0000400000 */
[----:B------:R-:W0:Y:S01]  /*24190*/  MUFU.EX2 R2, R2 ;  /* 0x0000000200027308 */ /* 0x000e220000000800 */
[C---:B--2---:R-:W-:Y:S08]  /*241a0*/  HMMA.16816.F32.BF16 R12, R24.reuse, R14, R16 ;  /* 0x0000000e180c723c */ /* 0x044ff00000041810 */
[----:B----4-:R-:W-:Y:S01]  /*241b0*/  HMMA.16816.F32.BF16 R8, R24, R10, R20 ;  /* 0x0000000a1808723c */ /* 0x010fe20000041814 */
[----:B------:R-:W1:Y:S11]  /*241c0*/  LDSM.16.M88.4 R20, [R5+0x20080] ;  /* 0x020080000514783b */ /* 0x000e760000000200 */
[----:B------:R-:W-:Y:S11]  /*241d0*/  @!UPT UIADD3 URZ, URZ, URZ, URZ ;  /* 0x0000003f3f3ff290 */ /* 0x000ff6000fffe03f */
[----:B------:R-:W-:Y:S01]  /*241e0*/  STL.64 [R1+0x12b8], R10 ;  /* 0x0012b80a01007387 */ /* 0x000fe20000100a00 */
[----:B------:R2:W-:Y:S03]  /*241f0*/  STL.64 [R1+0x12b0], R8 ;  /* 0x0012b00801007387 */ /* 0x0005e60000100a00 */
[----:B-1----:R-:W-:Y:S01]  /*24200*/  STL.64 [R1+0x498], R22 ;  /* 0x0004981601007387 */ /* 0x002fe20000100a00 */
[----:B0-----:R-:W-:Y:S02]  /*24210*/  STL [R1+0x55c], R2 ;  /* 0x00055c0201007387 */ /* 0x001fe40000100800 */
[----:B------:R-:W-:Y:S02]  /*24220*/  STL.64 [R1+0x12d8], R14 ;  /* 0x0012d80e01007387 */ /* 0x000fe40000100a00 */
[----:B------:R-:W-:Y:S01]  /*24230*/  STL.64 [R1+0x12d0], R12 ;  /* 0x0012d00c01007387 */ /* 0x000fe20000100a00 */
[----:B--2---:R-:W2:Y:S01]  /*24240*/  LDL.LU R8, [R1+0x1e0] ;  /* 0x0001e00001087983 */ /* 0x004ea20000300800 */
[----:B------:R-:W2:Y:S02]  /*24250*/  LDL.LU R9, [R1+0x1e4] ;  /* 0x0001e40001097983 */ /* 0x000ea40000300800 */
[----:B------:R-:W4:Y:S02]  /*24260*/  LDL.LU R10, [R1+0x1e8] ;  /* 0x0001e800010a7983 */ /* 0x000f240000300800 */
[----:B------:R-:W-:-:S02]  /*24270*/  IMAD.MOV.U32 R11, RZ, RZ, R3 ;  /* 0x000000ffff0b7224 */ /* 0x000fc400078e0003 */
[----:B------:R-:W5:Y:S04]  /*24280*/  LDL.LU R3, [R1+0x1548] ;  /* 0x0015480001037983 */ /* 0x000f680000300800 */
[----:B----4-:R-:W-:Y:S01]  /*24290*/  STL.64 [R1+0x14e0], R10 ;  /* 0x0014e00a01007387 */ /* 0x010fe20000100a00 */
[----:B--2---:R0:W-:Y:S03]  /*242a0*/  STL.64 [R1+0x14d8], R8 ;  /* 0x0014d80801007387 */ /* 0x0041e60000100a00 */
[----:B0-----:R-:W2:Y:S01]  /*242b0*/  LDL.LU R8, [R1+0x1b0] ;  /* 0x0001b00001087983 */ /* 0x001ea20000300800 */
[----:B------:R-:W2:Y:S02]  /*242c0*/  LDL.LU R9, [R1+0x1b4] ;  /* 0x0001b40001097983 */ /* 0x000ea40000300800 */
[----:B------:R-:W4:Y:S02]  /*242d0*/  LDL.LU R10, [R1+0x1b8] ;  /* 0x0001b800010a7983 */ /* 0x000f240000300800 */
[----:B------:R-:W4:Y:S02]  /*242e0*/  LDL.LU R11, [R1+0x1bc] ;  /* 0x0001bc00010b7983 */ /* 0x000f240000300800 */
[----:B----4-:R0:W-:Y:S01]  /*242f0*/  STL.64 [R1+0x14f0], R10 ;  /* 0x0014f00a01007387 */ /* 0x0101e20000100a00 */
[----:B--2---:R-:W-:Y:S03]  /*24300*/  STL.64 [R1+0x14e8], R8 ;  /* 0x0014e80801007387 */ /* 0x004fe60000100a00 */
[----:B0-----:R-:W2:Y:S01]  /*24310*/  LDL.LU R10, [R1+0x308] ;  /* 0x00030800010a7983 */ /* 0x001ea20000300800 */
[----:B------:R-:W2:Y:S03]  /*24320*/  LDL.LU R11, [R1+0x30c] ;  /* 0x00030c00010b7983 */ /* 0x000ea60000300800 */
[----:B--2---:R0:W-:Y:S04]  /*24330*/  STL.64 [R1+0x1508], R10 ;  /* 0x0015080a01007387 */ /* 0x0041e80000100a00 */
[----:B0-----:R-:W2:Y:S01]  /*24340*/  LDL.LU R10, [R1+0x2e0] ;  /* 0x0002e000010a7983 */ /* 0x001ea20000300800 */
[----:B------:R-:W2:Y:S02]  /*24350*/  LDL.LU R11, [R1+0x2e4] ;  /* 0x0002e400010b7983 */ /* 0x000ea40000300800 */
[----:B------:R-:W-:Y:S01]  /*24360*/  FFMA R0, R6, c[0x0][0x188], -R29 ;  /* 0x0000620006007a23 */ /* 0x000fe2000000081d */
[----:B--2---:R0:W-:Y:S04]  /*24370*/  STL.64 [R1+0x1520], R10 ;  /* 0x0015200a01007387 */ /* 0x0041e80000100a00 */
[----:B0-----:R-:W2:Y:S01]  /*24380*/  LDL.LU R10, [R1+0x350] ;  /* 0x00035000010a7983 */ /* 0x001ea20000300800 */
[----:B------:R-:W2:Y:S02]  /*24390*/  LDL.LU R11, [R1+0x354] ;  /* 0x00035400010b7983 */ /* 0x000ea40000300800 */
[----:B------:R-:W-:-:S02]  /*243a0*/  FMUL R2, R0, 1.4426950216293334961 ;  /* 0x3fb8aa3b00027820 */ /* 0x000fc40000400000 */
[----:B---3--:R-:W-:Y:S01]  /*243b0*/  FFMA R0, R7, c[0x0][0x188], -R29 ;  /* 0x0000620007007a23 */ /* 0x008fe2000000081d */
[----:B------:R-:W3:Y:S01]  /*243c0*/  LDL.LU R6, [R1+0x310] ;  /* 0x0003100001067983 */ /* 0x000ee20000300800 */
[----:B------:R-:W3:Y:S03]  /*243d0*/  LDL.LU R7, [R1+0x314] ;  /* 0x0003140001077983 */ /* 0x000ee60000300800 */
[----:B--2---:R-:W-:Y:S01]  /*243e0*/  STL.64 [R1+0x1538], R10 ;  /* 0x0015380a01007387 */ /* 0x004fe20000100a00 */
[----:B------:R-:W2:Y:S02]  /*243f0*/  LDL.LU R18, [R1+0x330] ;  /* 0x0003300001127983 */ /* 0x000ea40000300800 */
[----:B------:R-:W2:Y:S02]  /*24400*/  LDL.LU R19, [R1+0x334] ;  /* 0x0003340001137983 */ /* 0x000ea40000300800 */
[----:B--2---:R0:W-:Y:S01]  /*24410*/  STL.64 [R1+0x1540], R18 ;  /* 0x0015401201007387 */ /* 0x0041e20000100a00 */
[----:B------:R-:W3:Y:S02]  /*24420*/  LDL.LU R16, [R1+0x240] ;  /* 0x0002400001107983 */ /* 0x000ee40000300800 */
[----:B------:R-:W3:Y:S01]  /*24430*/  LDL.LU R17, [R1+0x244] ;  /* 0x0002440001117983 */ /* 0x000ee20000300800 */
[----:B0-----:R-:W3:Y:S01]  /*24440*/  LDL.LU R18, [R1+0x248] ;  /* 0x0002480001127983 */ /* 0x001ee20000300800 */
[----:B------:R-:W3:Y:S02]  /*24450*/  LDL.LU R19, [R1+0x24c] ;  /* 0x00024c0001137983 */ /* 0x000ee40000300800 */
[----:B------:R-:W2:Y:S02]  /*24460*/  LDL.LU R8, [R1+0x230] ;  /* 0x0002300001087983 */ /* 0x000ea40000300800 */
[----:B------:R-:W2:Y:S01]  /*24470*/  LDL.LU R9, [R1+0x234] ;  /* 0x0002340001097983 */ /* 0x000ea20000300800 */
[----:B------:R-:W2:Y:S01]  /*24480*/  LDL.LU R10, [R1+0x238] ;  /* 0x00023800010a7983 */ /* 0x000ea20000300800 */
[----:B------:R-:W2:Y:S02]  /*24490*/  LDL.LU R11, [R1+0x23c] ;  /* 0x00023c00010b7983 */ /* 0x000ea40000300800 */
[----:B------:R-:W4:Y:S02]  /*244a0*/  LDL R22, [R1+0x564] ;  /* 0x0005640001167983 */ /* 0x000f240000100800 */
[----:B------:R-:W4:Y:S01]  /*244b0*/  LDL R23, [R1+0x568] ;  /* 0x0005680001177983 */ /* 0x000f220000100800 */
[----:B------:R-:W2:Y:S04]  /*244c0*/  LDL R13, [R1+0x560] ;  /* 0x00056000010d7983 */ /* 0x000ea80000100800 */
[----:B----4-:R-:W-:Y:S01]  /*244d0*/  STL.64 [R1+0x1500], R22 ;  /* 0x0015001601007387 */ /* 0x010fe20000100a00 */
[----:B------:R0:W-:Y:S03]  /*244e0*/  STL.64 [R1+0x14f8], R20 ;  /* 0x0014f81401007387 */ /* 0x0001e60000100a00 */
[----:B0-----:R-:W4:Y:S01]  /*244f0*/  LDL.LU R20, [R1+0x200] ;  /* 0x0002000001147983 */ /* 0x001f220000300800 */
[----:B------:R-:W4:Y:S02]  /*24500*/  LDL.LU R21, [R1+0x204] ;  /* 0x0002040001157983 */ /* 0x000f240000300800 */
[----:B------:R-:W2:Y:S02]  /*24510*/  LDL.LU R22, [R1+0x208] ;  /* 0x0002080001167983 */ /* 0x000ea40000300800 */
[----:B------:R-:W2:Y:S02]  /*24520*/  LDL.LU R23, [R1+0x20c] ;  /* 0x00020c0001177983 */ /* 0x000ea40000300800 */
[----:B--2---:R-:W-:Y:S01]  /*24530*/  STL.64 [R1+0x1518], R22 ;  /* 0x0015181601007387 */ /* 0x004fe20000100a00 */
[----:B----4-:R0:W-:Y:S03]  /*24540*/  STL.64 [R1+0x1510], R20 ;  /* 0x0015101401007387 */ /* 0x0101e60000100a00 */
[----:B0-----:R-:W2:Y:S01]  /*24550*/  LDL.LU R20, [R1+0x210] ;  /* 0x0002100001147983 */ /* 0x001ea20000300800 */
[----:B------:R-:W2:Y:S02]  /*24560*/  LDL.LU R21, [R1+0x214] ;  /* 0x0002140001157983 */ /* 0x000ea40000300800 */
[----:B------:R-:W4:Y:S02]  /*24570*/  LDL.LU R22, [R1+0x218] ;  /* 0x0002180001167983 */ /* 0x000f240000300800 */
[----:B------:R-:W4:Y:S01]  /*24580*/  LDL.LU R23, [R1+0x21c] ;  /* 0x00021c0001177983 */ /* 0x000f220000300800 */
[C---:B---3--:R-:W-:Y:S01]  /*24590*/  HMMA.16816.F32.BF16 R4, R24.reuse, R6, R16 ;  /* 0x000000061804723c */ /* 0x048fe20000041810 */
[----:B------:R-:W0:Y:S01]  /*245a0*/  MUFU.EX2 R2, R2 ;  /* 0x0000000200027308 */ /* 0x000e220000000800 */
[----:B----4-:R-:W-:Y:S01]  /*245b0*/  STL.64 [R1+0x1530], R22 ;  /* 0x0015301601007387 */ /* 0x010fe20000100a00 */
[----:B--2---:R1:W-:Y:S03]  /*245c0*/  STL.64 [R1+0x1528], R20 ;  /* 0x0015281401007387 */ /* 0x0043e60000100a00 */
[----:B-1----:R-:W2:Y:S01]  /*245d0*/  LDL.LU R20, [R1+0x220] ;  /* 0x0002200001147983 */ /* 0x002ea20000300800 */
[----:B------:R-:W2:Y:S02]  /*245e0*/  LDL.LU R21, [R1+0x224] ;  /* 0x0002240001157983 */ /* 0x000ea40000300800 */
[----:B------:R-:W2:Y:S02]  /*245f0*/  LDL.LU R22, [R1+0x228] ;  /* 0x0002280001167983 */ /* 0x000ea40000300800 */
[----:B------:R-:W2:Y:S01]  /*24600*/  LDL.LU R23, [R1+0x22c] ;  /* 0x00022c0001177983 */ /* 0x000ea20000300800 */
[----:B------:R-:W-:Y:S01]  /*24610*/  STL [R1+0x1278], R29 ;  /* 0x0012781d01007387 */ /* 0x000fe20000100800 */
[----:B------:R-:W3:Y:S10]  /*24620*/  LDL.LU.64 R18, [R1+0x1540] ;  /* 0x0015400001127983 */ /* 0x000ef40000300a00 */
[----:B------:R1:W-:Y:S02]  /*24630*/  STL.64 [R1+0x12a8], R6 ;  /* 0x0012a80601007387 */ /* 0x0003e40000100a00 */
[----:B-1----:R-:W4:Y:S04]  /*24640*/  LDL R6, [R1+0x570] ;  /* 0x0005700001067983 */ /* 0x002f280000100800 */
[----:B------:R-:W2:Y:S01]  /*24650*/  LDL R7, [R1+0x55c] ;  /* 0x00055c0001077983 */ /* 0x000ea20000100800 */
[----:B0-----:R-:W-:Y:S02]  /*24660*/  STL [R1+0x558], R2 ;  /* 0x0005580201007387 */ /* 0x001fe40000100800 */
[----:B------:R0:W-:Y:S02]  /*24670*/  STL.64 [R1+0x12a0], R4 ;  /* 0x0012a00401007387 */ /* 0x0001e40000100a00 */
[----:B0-----:R-:W4:Y:S01]  /*24680*/  LDL R5, [R1+0x56c] ;  /* 0x00056c0001057983 */ /* 0x001f220000100800 */
[----:B---3--:R-:W-:Y:S03]  /*24690*/  HMMA.16816.F32.BF16 R16, R24, R18, R8 ;  /* 0x000000121810723c */ /* 0x008fe60000041808 */
[----:B------:R-:W2:Y:S01]  /*246a0*/  LDL.LU.64 R10, [R1+0x1538] ;  /* 0x00153800010a7983 */ /* 0x000ea20000300a00 */
[----:B------:R-:W-:-:S04]  /*246b0*/  FMUL R0, R0, 1.4426950216293334961 ;  /* 0x3fb8aa3b00007820 */ /* 0x000fc80000400000 */
[----:B------:R-:W0:Y:S11]  /*246c0*/  MUFU.EX2 R12, R0 ;  /* 0x00000000000c7308 */ /* 0x000e360000000800 */
[----:B------:R-:W-:Y:S04]  /*246d0*/  @!UPT UIADD3 URZ, URZ, URZ, URZ ;  /* 0x0000003f3f3ff290 */ /* 0x000fe8000fffe03f */
[----:B------:R1:W-:Y:S01]  /*246e0*/  STL.64 [R1+0x1298], R18 ;  /* 0x0012981201007387 */ /* 0x0003e20000100a00 */
[----:B------:R-:W-:Y:S03]  /*246f0*/  STL.64 [R1+0x1290], R16 ;  /* 0x0012901001007387 */ /* 0x000fe60000100a00 */
[----:B-1----:R-:W3:Y:S01]  /*24700*/  LDL.LU R18, [R1+0x2d8] ;  /* 0x0002d80001127983 */ /* 0x002ee20000300800 */
[----:B0-----:R-:W-:Y:S01]  /*24710*/  STL [R1+0x554], R12 ;  /* 0x0005540c01007387 */ /* 0x001fe20000100800 */
        /* <DEDUP_REMOVED lines=18> */
[----:B------:R0:W-:Y:S01]  /*24840*/  STL.64 [R1+0x1d0], R8 ;  /* 0x0001d00801007387 */ /* 0x0001e20000100a00 */
[----:B------:R-:W-:Y:S01]  /*24850*/  IMAD.MOV.U32 R29, RZ, RZ, R10 ;  /* 0x000000ffff1d7224 */ /* 0x000fe200078e000a */
[----:B------:R-:W-:Y:S02]  /*24860*/  MOV R28, R11 ;  /* 0x0000000b001c7202 */ /* 0x000fe40000000f00 */
[----:B------:R-:W3:Y:S04]  /*24870*/  LDL.LU.64 R10, [R1+0x14f0] ;  /* 0x0014f000010a7983 */ /* 0x000ee80000300a00 */
[----:B0-----:R-:W3:Y:S01]  /*24880*/  LDL.LU.64 R8, [R1+0x14e8] ;  /* 0x0014e80001087983 */ /* 0x001ee20000300a00 */
[----:B-----5:R-:W-:Y:S01]  /*24890*/  MOV R19, R3 ;  /* 0x0000000300137202 */ /* 0x020fe20000000f00 */
[----:B------:R-:W-:Y:S02]  /*248a0*/  STL [R1+0x14b0], R28 ;  /* 0x0014b01c01007387 */ /* 0x000fe40000100800 */
[----:B------:R-:W-:Y:S04]  /*248b0*/  STL [R1+0x1468], R29 ;  /* 0x0014681d01007387 */ /* 0x000fe80000100800 */
[----:B---3--:R-:W-:Y:S01]  /*248c0*/  HMMA.16816.F32.BF16 R24, R24, R18, R8 ;  /* 0x000000121818723c */ /* 0x008fe20000041808 */
[----:B------:R-:W3:Y:S01]  /*248d0*/  LDL.LU.64 R10, [R1+0x14e0] ;  /* 0x0014e000010a7983 */ /* 0x000ee20000300a00 */
[----:B------:R-:W3:Y:S11]  /*248e0*/  LDL.LU.64 R8, [R1+0x14d8] ;  /* 0x0014d80001087983 */ /* 0x000ef60000300a00 */
[----:B------:R-:W-:Y:S11]  /*248f0*/  @!UPT UIADD3 URZ, URZ, URZ, URZ ;  /* 0x0000003f3f3ff290 */ /* 0x000ff6000fffe03f */
[----:B------:R-:W-:Y:S01]  /*24900*/  IMAD.MOV.U32 R18, RZ, RZ, R24 ;  /* 0x000000ffff127224 */ /* 0x000fe200078e0018 */
[----:B------:R-:W-:Y:S01]  /*24910*/  MOV R17, R25 ;  /* 0x0000001900117202 */ /* 0x000fe20000000f00 */
[----:B------:R-:W-:Y:S01]  /*24920*/  IMAD.MOV.U32 R16, RZ, RZ, R26 ;  /* 0x000000ffff107224 */ /* 0x000fe200078e001a */
[----:B------:R-:W-:Y:S02]  /*24930*/  MOV R3, R27 ;  /* 0x0000001b00037202 */ /* 0x000fe40000000f00 */
[----:B----4-:R-:W-:Y:S02]  /*24940*/  F2FP.BF16.PACK_AB R24, R5, R6 ;  /* 0x000000060518723e */ /* 0x010fe400000010ff */
[----:B------:R-:W-:Y:S02]  /*24950*/  F2FP.BF16.PACK_AB R25, R7, R13 ;  /* 0x0000000d0719723e */ /* 0x000fe400000010ff */
[----:B--2---:R-:W-:Y:S01]  /*24960*/  F2FP.BF16.PACK_AB R26, R22, R23 ;  /* 0x00000017161a723e */ /* 0x004fe200000010ff */
[----:B------:R-:W-:Y:S01]  /*24970*/  F2FP.BF16.PACK_AB R27, R12, R2 ;  /* 0x000000020c1b723e */ /* 0x000fe200000010ff */
[----:B------:R-:W-:Y:S01]  /*24980*/  STL [R1+0x14b4], R3 ;  /* 0x0014b40301007387 */ /* 0x000fe20000100800 */
[----:B------:R-:W-:Y:S02]  /*24990*/  STL [R1+0x12e8], R18 ;  /* 0x0012e81201007387 */ /* 0x000fe40000100800 */
[----:B------:R0:W-:Y:S02]  /*249a0*/  STL.64 [R1+0x12e0], R16 ;  /* 0x0012e01001007387 */ /* 0x0001e40000100a00 */
[----:B------:R-:W-:Y:S01]  /*249b0*/  STL [R1+0x14c4], R24 ;  /* 0x0014c41801007387 */ /* 0x000fe20000100800 */
[----:B------:R-:W-:Y:S01]  /*249c0*/  STL [R1+0x14c0], R25 ;  /* 0x0014c01901007387 */ /* 0x000fe20000100800 */
[----:B---3--:R-:W-:Y:S11]  /*249d0*/  HMMA.16816.F32.BF16 R4, R24, R20, R8 ;  /* 0x000000141804723c */ /* 0x008ff60000041808 */
[----:B------:R-:W-:Y:S11]  /*249e0*/  @!UPT UIADD3 URZ, URZ, URZ, URZ ;  /* 0x0000003f3f3ff290 */ /* 0x000ff6000fffe03f */
[----:B------:R-:W-:Y:S01]  /*249f0*/  @!UPT UIADD3 URZ, URZ, URZ, URZ ;  /* 0x0000003f3f3ff290 */ /* 0x000fe2000fffe03f */
[----:B------:R-:W-:Y:S01]  /*24a00*/  STL.64 [R1+0x328], R4 ;  /* 0x0003280401007387 */ /* 0x000fe20000100a00 */
[----:B------:R-:W-:Y:S02]  /*24a10*/  STL.64 [R1+0x330], R6 ;  /* 0x0003300601007387 */ /* 0x000fe40000100a00 */
[----:B------:R-:W-:Y:S02]  /*24a20*/  STL [R1+0x14bc], R26 ;  /* 0x0014bc1a01007387 */ /* 0x000fe40000100800 */
[----:B------:R-:W-:Y:S01]  /*24a30*/  STL [R1+0x14b8], R27 ;  /* 0x0014b81b01007387 */ /* 0x000fe20000100800 */
[----:B------:R-:W2:Y:S01]  /*24a40*/  LDL.LU R20, [R1+0x60] ;  /* 0x0000600001147983 */ /* 0x000ea20000300800 */
[----:B------:R-:W2:Y:S02]  /*24a50*/  LDL.LU R21, [R1+0x64] ;  /* 0x0000640001157983 */ /* 0x000ea40000300800 */
[----:B------:R-:W3:Y:S02]  /*24a60*/  LDL.LU R22, [R1+0x68] ;  /* 0x0000680001167983 */ /* 0x000ee40000300800 */
[----:B------:R-:W3:Y:S02]  /*24a70*/  LDL.LU R23, [R1+0x6c] ;  /* 0x00006c0001177983 */ /* 0x000ee40000300800 */
[----:B---3--:R-:W-:Y:S01]  /*24a80*/  STL.64 [R1+0x1368], R22 ;  /* 0x0013681601007387 */ /* 0x008fe20000100a00 */
[----:B--2---:R1:W-:Y:S02]  /*24a90*/  STL.64 [R1+0x1360], R20 ;  /* 0x0013601401007387 */ /* 0x0043e40000100a00 */
[----:B0-----:R-:W2:Y:S02]  /*24aa0*/  LDL.LU R16, [R1+0x70] ;  /* 0x0000700001107983 */ /* 0x001ea40000300800 */
[----:B------:R-:W2:Y:S01]  /*24ab0*/  LDL.LU R17, [R1+0x74] ;  /* 0x0000740001117983 */ /* 0x000ea20000300800 */
[----:B------:R-:W3:Y:S01]  /*24ac0*/  LDL.LU R18, [R1+0x78] ;  /* 0x0000780001127983 */ /* 0x000ee20000300800 */
[----:B------:R-:W3:Y:S03]  /*24ad0*/  LDL.LU R19, [R1+0x7c] ;  /* 0x00007c0001137983 */ /* 0x000ee60000300800 */
[----:B---3--:R-:W-:Y:S01]  /*24ae0*/  STL.64 [R1+0x1378], R18 ;  /* 0x0013781201007387 */ /* 0x008fe20000100a00 */
[----:B--2---:R-:W-:Y:S02]  /*24af0*/  STL.64 [R1+0x1370], R16 ;  /* 0x0013701001007387 */ /* 0x004fe40000100a00 */
[----:B-1----:R-:W2:Y:S02]  /*24b00*/  LDL.LU R20, [R1+0x80] ;  /* 0x0000800001147983 */ /* 0x002ea40000300800 */
[----:B------:R-:W2:Y:S01]  /*24b10*/  LDL.LU R21, [R1+0x84] ;  /* 0x0000840001157983 */ /* 0x000ea20000300800 */
[----:B------:R-:W3:Y:S01]  /*24b20*/  LDL.LU R22, [R1+0x88] ;  /* 0x0000880001167983 */ /* 0x000ee20000300800 */
[----:B------:R-:W3:Y:S03]  /*24b30*/  LDL.LU R23, [R1+0x8c] ;  /* 0x00008c0001177983 */ /* 0x000ee60000300800 */
[----:B------:R-:W0:Y:S02]  /*24b40*/  S2R R15, SR_TID.X ;  /* 0x00000000000f7919 */ /* 0x000e240000002100 */
[C---:B0-----:R-:W-:Y:S01]  /*24b50*/  LOP3.LUT R14, R15.reuse, 0x7, RZ, 0xc0, !PT ;  /* 0x000000070f0e7812 */ /* 0x041fe200078ec0ff */
[----:B------:R-:W-:-:S04]  /*24b60*/  IMAD.SHL.U32 R15, R15, 0x2, RZ ;  /* 0x000000020f0f7824 */ /* 0x000fc800078e00ff */
[----:B------:R-:W-:-:S05]  /*24b70*/  IMAD R0, R14, 0x110, RZ ;  /* 0x000001100e007824 */ /* 0x000fca00078e02ff */
[----:B------:R-:W-:-:S05]  /*24b80*/  LOP3.LUT R0, R0, 0x30, R15, 0x78, !PT ;  /* 0x0000003000007812 */ /* 0x000fca00078e780f */
[----:B------:R-:W-:Y:S04]  /*24b90*/  LDSM.16.M88.4 R8, [R0+0x20880] ;  /* 0x020880000008783b */ /* 0x000fe80000000200 */
[----:B------:R-:W0:Y:S04]  /*24ba0*/  LDSM.16.M88.4 R4, [R0+0x21080] ;  /* 0x021080000004783b */ /* 0x000e280000000200 */
[----:B------:R-:W-:Y:S04]  /*24bb0*/  LDSM.16.M88.4 R12, [R0+0x21880] ;  /* 0x02188000000c783b */ /* 0x000fe80000000200 */
[----:B------:R-:W-:Y:S04]  /*24bc0*/  LDSM.16.M88.4 R16, [R0+0x26880] ;  /* 0x026880000010783b */ /* 0x000fe80000000200 */
[----:B---3--:R-:W-:Y:S01]  /*24bd0*/  STL.64 [R1+0x1388], R22 ;  /* 0x0013881601007387 */ /* 0x008fe20000100a00 */
[----:B--2---:R1:W-:Y:S03]  /*24be0*/  STL.64 [R1+0x1380], R20 ;  /* 0x0013801401007387 */ /* 0x0043e60000100a00 */
[----:B-1----:R-:W2:Y:S01]  /*24bf0*/  LDL.LU R20, [R1+0x90] ;  /* 0x0000900001147983 */ /* 0x002ea20000300800 */
[----:B------:R-:W2:Y:S02]  /*24c00*/  LDL.LU R21, [R1+0x94] ;  /* 0x0000940001157983 */ /* 0x000ea40000300800 */
[----:B------:R-:W3:Y:S02]  /*24c10*/  LDL.LU R22, [R1+0x98] ;  /* 0x0000980001167983 */ /* 0x000ee40000300800 */
[----:B------:R-:W3:Y:S01]  /*24c20*/  LDL.LU R23, [R1+0x9c] ;  /* 0x00009c0001177983 */ /* 0x000ee20000300800 */
[----:B0-----:R-:W-:Y:S01]  /*24c30*/  MOV R26, R4 ;  /* 0x00000004001a7202 */ /* 0x001fe20000000f00 */
[----:B------:R-:W-:Y:S01]  /*24c40*/  IMAD.MOV.U32 R27, RZ, RZ, R5 ;  /* 0x000000ffff1b7224 */ /* 0x000fe200078e0005 */
[----:B---3--:R-:W-:Y:S01]  /*24c50*/  STL.64 [R1+0x1398], R22 ;  /* 0x0013981601007387 */ /* 0x008fe20000100a00 */
[----:B--2---:R-:W-:Y:S02]  /*24c60*/  STL.64 [R1+0x1390], R20 ;  /* 0x0013901401007387 */ /* 0x004fe40000100a00 */
[----:B------:R-:W-:Y:S02]  /*24c70*/  STL.64 [R1+0x3d0], R8 ;  /* 0x0003d00801007387 */ /* 0x000fe40000100a00 */
[----:B------:R-:W-:Y:S01]  /*24c80*/  STL.64 [R1+0x3d8], R10 ;  /* 0x0003d80a01007387 */ /* 0x000fe20000100a00 */
[----:B------:R-:W-:Y:S02]  /*24c90*/  STL.64 [R1+0x3c8], R6 ;  /* 0x0003c80601007387 */ /* 0x000fe40000100a00 */
[----:B------:R-:W0:Y:S04]  /*24ca0*/  LDSM.16.M88.4 R4, [R0+0x22080] ;  /* 0x022080000004783b */ /* 0x000e280000000200 */
[----:B------:R-:W-:Y:S02]  /*24cb0*/  STL [R1+0x14cc], R27 ;  /* 0x0014cc1b01007387 */ /* 0x000fe40000100800 */
[----:B------:R-:W-:Y:S01]  /*24cc0*/  STL [R1+0x14c8], R26 ;  /* 0x0014c81a01007387 */ /* 0x000fe20000100800 */
[----:B------:R-:W-:Y:S04]  /*24cd0*/  LDSM.16.M88.4 R8, [R0+0x25080] ;  /* 0x025080000008783b */ /* 0x000fe80000000200 */
[----:B------:R-:W-:Y:S01]  /*24ce0*/  LDSM.16.M88.4 R20, [R0+0x26080] ;  /* 0x026080000014783b */ /* 0x000fe20000000200 */
[----:B0-----:R-:W-:-:S03]  /*24cf0*/  MOV R3, R4 ;  /* 0x0000000400037202 */ /* 0x001fc60000000f00 */
[----:B------:R-:W-:Y:S01]  /*24d00*/  STL.64 [R1+0x3a8], R6 ;  /* 0x0003a80601007387 */ /* 0x000fe20000100a00 */
[----:B------:R-:W-:Y:S02]  /*24d10*/  IMAD.MOV.U32 R28, RZ, RZ, R5 ;  /* 0x000000ffff1c7224 */ /* 0x000fe400078e0005 */
[----:B------:R-:W0:Y:S03]  /*24d20*/  LDSM.16.M88.4 R4, [R0+0x22880] ;  /* 0x022880000004783b */ /* 0x000e260000000200 */
[----:B------:R-:W-:Y:S01]  /*24d30*/  STL [R1+0x14d4], R28 ;  /* 0x0014d41c01007387 */ /* 0x000fe20000100800 */
[----:B------:R-:W-:Y:S01]  /*24d40*/  STL [R1+0x14d0], R3 ;  /* 0x0014d00301007387 */ /* 0x000fe20000100800 */
[----:B0-----:R-:W-:Y:S02]  /*24d50*/  MOV R24, R4 ;  /* 0x0000000400187202 */ /* 0x001fe40000000f00 */
[----:B------:R-:W-:Y:S01]  /*24d60*/  STL.64 [R1+0x398], R6 ;  /* 0x0003980601007387 */ /* 0x000fe20000100a00 */
[----:B------:R-:W-:-:S02]  /*24d70*/  IMAD.MOV.U32 R25, RZ, RZ, R5 ;  /* 0x000000ffff197224 */ /* 0x000fc400078e0005 */
[----:B------:R-:W0:Y:S02]  /*24d80*/  LDSM.16.M88.4 R4, [R0+0x23080] ;  /* 0x023080000004783b */ /* 0x000e240000000200 */
[----:B0-----:R-:W-:Y:S01]  /*24d90*/  MOV R27, R4 ;  /* 0x00000004001b7202 */ /* 0x001fe20000000f00 */
[----:B------:R-:W-:Y:S01]  /*24da0*/  STL.64 [R1+0x388], R6 ;  /* 0x0003880601007387 */ /* 0x000fe20000100a00 */
[----:B------:R-:W-:Y:S02]  /*24db0*/  IMAD.MOV.U32 R26, RZ, RZ, R5 ;  /* 0x000000ffff1a7224 */ /* 0x000fe400078e0005 */
[----:B------:R-:W0:Y:S04]  /*24dc0*/  LDSM.16.M88.4 R4, [R0+0x23880] ;  /* 0x023880000004783b */ /* 0x000e280000000200 */
[----:B------:R-:W-:Y:S01]  /*24dd0*/  STL.64 [R1+0x3b8], R14 ;  /* 0x0003b80e01007387 */ /* 0x000fe20000100a00 */
[----:B------:R0:W-:Y:S02]  /*24de0*/  STL.64 [R1+0x1480], R12 ;  /* 0x0014800c01007387 */ /* 0x0001e40000100a00 */
        /* <DEDUP_REMOVED lines=8> */
[----:B0-----:R0:W-:Y:S02]  /*24e70*/  STL.64 [R1+0x3f8], R6 ;  /* 0x0003f80601007387 */ /* 0x0011e40000100a00 */
[----:B------:R-:W-:Y:S01]  /*24e80*/  STL.64 [R1+0x408], R10 ;  /* 0x0004080a01007387 */ /* 0x000fe20000100a00 */
[----:B0-----:R-:W-:Y:S01]  /*24e90*/  MOV R7, R8 ;  /* 0x0000000800077202 */ /* 0x001fe20000000f00 */
[----:B------:R-:W-:-:S02]  /*24ea0*/  IMAD.MOV.U32 R6, RZ, RZ, R9 ;  /* 0x000000ffff067224 */ /* 0x000fc400078e0009 */
[----:B------:R-:W0:Y:S01]  /*24eb0*/  LDSM.16.M88.4 R8, [R0+0x25880] ;  /* 0x025880000008783b */ /* 0x000e220000000200 */
[----:B------:R-:W-:Y:S01]  /*24ec0*/  MOV R28, R4 ;  /* 0x00000004001c7202 */ /* 0x000fe20000000f00 */
[----:B------:R-:W-:Y:S01]  /*24ed0*/  IMAD.MOV.U32 R3, RZ, RZ, R5 ;  /* 0x000000ffff037224 */ /* 0x000fe200078e0005 */
[----:B0-----:R-:W-:Y:S01]  /*24ee0*/  MOV R5, R8 ;  /* 0x0000000800057202 */ /* 0x001fe20000000f00 */
[----:B------:R-:W-:Y:S01]  /*24ef0*/  STL.64 [R1+0x418], R10 ;  /* 0x0004180a01007387 */ /* 0x000fe20000100a00 */
[----:B------:R-:W-:Y:S02]  /*24f00*/  IMAD.MOV.U32 R4, RZ, RZ, R9 ;  /* 0x000000ffff047224 */ /* 0x000fe400078e0009 */
[----:B------:R-:W0:Y:S02]  /*24f10*/  LDSM.16.M88.4 R8, [R0+0x27080] ;  /* 0x027080000008783b */ /* 0x000e240000000200 */
[----:B0-----:R-:W-:Y:S01]  /*24f20*/  MOV R29, R8 ;  /* 0x00000008001d7202 */ /* 0x001fe20000000f00 */
[----:B------:R-:W-:Y:S01]  /*24f30*/  STL.64 [R1+0x488], R10 ;  /* 0x0004880a01007387 */ /* 0x000fe20000100a00 */
[----:B------:R-:W-:-:S02]  /*24f40*/  IMAD.MOV.U32 R2, RZ, RZ, R9 ;  /* 0x000000ffff027224 */ /* 0x000fc400078e0009 */
[----:B------:R-:W0:Y:S02]  /*24f50*/  LDSM.16.M88.4 R8, [R0+0x27880] ;  /* 0x027880000008783b */ /* 0x000e240000000200 */
[----:B0-----:R0:W-:Y:S02]  /*24f60*/  STL.64 [R1+0x1490], R10 ;  /* 0x0014900a01007387 */ /* 0x0011e40000100a00 */
[----:B0-----:R-:W-:Y:S01]  /*24f70*/  MOV R10, R28 ;  /* 0x0000001c000a7202 */ /* 0x001fe20000000f00 */
[----:B------:R-:W-:Y:S01]  /*24f80*/  IMAD.MOV.U32 R11, RZ, RZ, R3 ;  /* 0x000000ffff0b7224 */ /* 0x000fe200078e0003 */
[----:B------:R-:W2:Y:S01]  /*24f90*/  LDL.LU R28, [R1+0x14d4] ;  /* 0x0014d400011c7983 */ /* 0x000ea20000300800 */
[----:B------:R-:W3:Y:S02]  /*24fa0*/  LDL.LU R3, [R1+0x14d0] ;  /* 0x0014d00001037983 */ /* 0x000ee40000300800 */
[----:B------:R0:W-:Y:S02]  /*24fb0*/  STL.64 [R1+0x1488], R8 ;  /* 0x0014880801007387 */ /* 0x0001e40000100a00 */
[----:B------:R-:W-:Y:S01]  /*24fc0*/  STL.64 [R1+0x428], R22 ;  /* 0x0004281601007387 */ /* 0x000fe20000100a00 */
[----:B------:R1:W-:Y:S01]  /*24fd0*/  STL.64 [R1+0x13a8], R20 ;  /* 0x0013a81401007387 */ /* 0x0003e20000100a00 */
[----:B0-----:R-:W-:Y:S01]  /*24fe0*/  MOV R8, R7 ;  /* 0x0000000700087202 */ /* 0x001fe20000000f00 */
[----:B------:R-:W-:Y:S01]  /*24ff0*/  IMAD.MOV.U32 R9, RZ, RZ, R6 ;  /* 0x000000ffff097224 */ /* 0x000fe200078e0006 */
[----:B-1----:R-:W-:Y:S01]  /*25000*/  MOV R20, R5 ;  /* 0x0000000500147202 */ /* 0x002fe20000000f00 */
[----:B------:R-:W-:-:S02]  /*25010*/  IMAD.MOV.U32 R21, RZ, RZ, R4 ;  /* 0x000000ffff157224 */ /* 0x000fc400078e0004 */
[----:B------:R-:W0:Y:S04]  /*25020*/  LDSM.16.M88.4 R4, [R0+0x28080] ;  /* 0x028080000004783b */ /* 0x000e280000000200 */
[----:B------:R-:W-:Y:S04]  /*25030*/  STL.64 [R1+0x13c0], R20 ;  /* 0x0013c01401007387 */ /* 0x000fe80000100a00 */
[----:B0-----:R-:W-:Y:S01]  /*25040*/  STL.64 [R1+0x1478], R6 ;  /* 0x0014780601007387 */ /* 0x001fe20000100a00 */
[----:B------:R-:W-:Y:S02]  /*25050*/  STL.64 [R1+0x1470], R4 ;  /* 0x0014700401007387 */ /* 0x000fe40000100a00 */
[----:B------:R-:W-:Y:S02]  /*25060*/  STL.64 [R1+0x438], R18 ;  /* 0x0004381201007387 */ /* 0x000fe40000100a00 */
[----:B------:R0:W-:Y:S02]  /*25070*/  STL.64 [R1+0x13a0], R16 ;  /* 0x0013a01001007387 */ /* 0x0001e40000100a00 */
[----:B0-----:R-:W4:Y:S01]  /*25080*/  LDL.LU R16, [R1+0xa0] ;  /* 0x0000a00001107983 */ /* 0x001f220000300800 */
[----:B------:R-:W4:Y:S02]  /*25090*/  LDL.LU R17, [R1+0xa4] ;  /* 0x0000a40001117983 */ /* 0x000f240000300800 */
[----:B------:R-:W5:Y:S02]  /*250a0*/  LDL.LU R18, [R1+0xa8] ;  /* 0x0000a80001127983 */ /* 0x000f640000300800 */
[----:B------:R-:W5:Y:S01]  /*250b0*/  LDL.LU R19, [R1+0xac] ;  /* 0x0000ac0001137983 */ /* 0x000f620000300800 */
[----:B------:R-:W-:Y:S01]  /*250c0*/  MOV R20, R8 ;  /* 0x0000000800147202 */ /* 0x000fe20000000f00 */
[----:B------:R-:W-:-:S05]  /*250d0*/  IMAD.MOV.U32 R21, RZ, RZ, R9 ;  /* 0x000000ffff157224 */ /* 0x000fca00078e0009 */
[----:B------:R-:W-:Y:S04]  /*250e0*/  STL.64 [R1+0x13d8], R20 ;  /* 0x0013d81401007387 */ /* 0x000fe80000100a00 */
[----:B-----5:R-:W-:Y:S01]  /*250f0*/  STL.64 [R1+0x13b8], R18 ;  /* 0x0013b81201007387 */ /* 0x020fe20000100a00 */
[----:B----4-:R0:W-:Y:S03]  /*25100*/  STL.64 [R1+0x13b0], R16 ;  /* 0x0013b01001007387 */ /* 0x0101e60000100a00 */
[----:B0-----:R-:W4:Y:S01]  /*25110*/  LDL.LU R16, [R1+0xb0] ;  /* 0x0000b00001107983 */ /* 0x001f220000300800 */
[----:B------:R-:W4:Y:S02]  /*25120*/  LDL.LU R17, [R1+0xb4] ;  /* 0x0000b40001117983 */ /* 0x000f240000300800 */
[----:B------:R-:W5:Y:S02]  /*25130*/  LDL.LU R18, [R1+0xb8] ;  /* 0x0000b80001127983 */ /* 0x000f640000300800 */
[----:B------:R-:W5:Y:S01]  /*25140*/  LDL.LU R19, [R1+0xbc] ;  /* 0x0000bc0001137983 */ /* 0x000f620000300800 */
[----:B------:R-:W-:Y:S01]  /*25150*/  MOV R20, R10 ;  /* 0x0000000a00147202 */ /* 0x000fe20000000f00 */
[----:B------:R-:W-:-:S05]  /*25160*/  IMAD.MOV.U32 R21, RZ, RZ, R11 ;  /* 0x000000ffff157224 */ /* 0x000fca00078e000b */
[----:B------:R0:W-:Y:S02]  /*25170*/  STL.64 [R1+0x13f0], R20 ;  /* 0x0013f01401007387 */ /* 0x0001e40000100a00 */
[----:B0-----:R-:W-:Y:S01]  /*25180*/  MOV R20, R15 ;  /* 0x0000000f00147202 */ /* 0x001fe20000000f00 */
        /* <DEDUP_REMOVED lines=12> */
[----:B------:R-:W-:Y:S01]  /*25250*/  IMAD.MOV.U32 R21, RZ, RZ, R26 ;  /* 0x000000ffff157224 */ /* 0x000fe200078e001a */
[----:B-----5:R-:W-:Y:S01]  /*25260*/  STL.64 [R1+0x13e8], R18 ;  /* 0x0013e81201007387 */ /* 0x020fe20000100a00 */
[----:B----4-:R0:W-:Y:S03]  /*25270*/  STL.64 [R1+0x13e0], R16 ;  /* 0x0013e01001007387 */ /* 0x0101e60000100a00 */
[----:B0-----:R-:W4:Y:S01]  /*25280*/  LDL.LU R16, [R1+0xd0] ;  /* 0x0000d00001107983 */ /* 0x001f220000300800 */
[----:B------:R-:W4:Y:S02]  /*25290*/  LDL.LU R17, [R1+0xd4] ;  /* 0x0000d40001117983 */ /* 0x000f240000300800 */
[----:B------:R-:W5:Y:S02]  /*252a0*/  LDL.LU R18, [R1+0xd8] ;  /* 0x0000d80001127983 */ /* 0x000f640000300800 */
[----:B------:R-:W5:Y:S01]  /*252b0*/  LDL.LU R19, [R1+0xdc] ;  /* 0x0000dc0001137983 */ /* 0x000f620000300800 */
[----:B------:R-:W2:Y:S01]  /*252c0*/  LDL.LU R27, [R1+0x14cc] ;  /* 0x0014cc00011b7983 */ /* 0x000ea20000300800 */
[----:B------:R-:W2:Y:S02]  /*252d0*/  LDL.LU R26, [R1+0x14c8] ;  /* 0x0014c800011a7983 */ /* 0x000ea40000300800 */
[----:B------:R0:W-:Y:S02]  /*252e0*/  STL.64 [R1+0x1438], R20 ;  /* 0x0014381401007387 */ /* 0x0001e40000100a00 */
[----:B0-----:R-:W-:Y:S01]  /*252f0*/  MOV R20, R24 ;  /* 0x0000001800147202 */ /* 0x001fe20000000f00 */
[----:B------:R-:W-:Y:S01]  /*25300*/  IMAD.MOV.U32 R21, RZ, RZ, R25 ;  /* 0x000000ffff157224 */ /* 0x000fe200078e0019 */
[----:B-----5:R-:W-:Y:S01]  /*25310*/  STL.64 [R1+0x1400], R18 ;  /* 0x0014001201007387 */ /* 0x020fe20000100a00 */
[----:B----4-:R0:W-:Y:S01]  /*25320*/  STL.64 [R1+0x13f8], R16 ;  /* 0x0013f81001007387 */ /* 0x0101e20000100a00 */
[----:B--2---:R-:W-:Y:S01]  /*25330*/  MOV R12, R26 ;  /* 0x0000001a000c7202 */ /* 0x004fe20000000f00 */
[----:B------:R-:W-:Y:S01]  /*25340*/  IMAD.MOV.U32 R13, RZ, RZ, R27 ;  /* 0x000000ffff0d7224 */ /* 0x000fe200078e001b */
[----:B0-----:R-:W2:Y:S01]  /*25350*/  LDL.LU R16, [R1+0xe0] ;  /* 0x0000e00001107983 */ /* 0x001ea20000300800 */
[----:B------:R-:W2:Y:S02]  /*25360*/  LDL.LU R17, [R1+0xe4] ;  /* 0x0000e40001117983 */ /* 0x000ea40000300800 */
[----:B------:R-:W4:Y:S02]  /*25370*/  LDL.LU R18, [R1+0xe8] ;  /* 0x0000e80001127983 */ /* 0x000f240000300800 */
[----:B------:R-:W4:Y:S01]  /*25380*/  LDL.LU R19, [R1+0xec] ;  /* 0x0000ec0001137983 */ /* 0x000f220000300800 */
[----:B------:R-:W5:Y:S01]  /*25390*/  LDL.LU R24, [R1+0x14c4] ;  /* 0x0014c40001187983 */ /* 0x000f620000300800 */
[----:B------:R-:W5:Y:S02]  /*253a0*/  LDL.LU R25, [R1+0x14c0] ;  /* 0x0014c00001197983 */ /* 0x000f640000300800 */
[----:B------:R-:W5:Y:S02]  /*253b0*/  LDL.LU R26, [R1+0x14bc] ;  /* 0x0014bc00011a7983 */ /* 0x000f640000300800 */
[----:B------:R-:W5:Y:S01]  /*253c0*/  LDL.LU R27, [R1+0x14b8] ;  /* 0x0014b800011b7983 */ /* 0x000f620000300800 */
[----:B------:R0:W-:Y:S01]  /*253d0*/  STL.64 [R1+0x1498], R12 ;  /* 0x0014980c01007387 */ /* 0x0001e20000100a00 */
[----:B------:R-:W2:Y:S02]  /*253e0*/  LDL.LU R8, [R1+0x460] ;  /* 0x0004600001087983 */ /* 0x000ea40000300800 */
[----:B------:R-:W2:Y:S02]  /*253f0*/  LDL.LU R9, [R1+0x464] ;  /* 0x0004640001097983 */ /* 0x000ea40000300800 */
[----:B------:R-:W2:Y:S01]  /*25400*/  LDL.LU R10, [R1+0x468] ;  /* 0x00046800010a7983 */ /* 0x000ea20000300800 */
[----:B------:R-:W2:Y:S04]  /*25410*/  LDL.LU R11, [R1+0x46c] ;  /* 0x00046c00010b7983 */ /* 0x000ea80000300800 */
[----:B--2---:R-:W-:Y:S01]  /*25420*/  STL.64 [R1+0x14a8], R10 ;  /* 0x0014a80a01007387 */ /* 0x004fe20000100a00 */
[----:B------:R1:W-:Y:S02]  /*25430*/  STL.64 [R1+0x14a0], R8 ;  /* 0x0014a00801007387 */ /* 0x0003e40000100a00 */
[----:B0-----:R-:W5:Y:S02]  /*25440*/  LDL.LU R12, [R1+0x3d0] ;  /* 0x0003d000010c7983 */ /* 0x001f640000300800 */
[----:B------:R-:W5:Y:S01]  /*25450*/  LDL.LU R13, [R1+0x3d4] ;  /* 0x0003d400010d7983 */ /* 0x000f620000300800 */
[----:B-1----:R-:W5:Y:S01]  /*25460*/  LDL.LU R8, [R1+0x470] ;  /* 0x0004700001087983 */ /* 0x002f620000300800 */
[----:B------:R-:W5:Y:S02]  /*25470*/  LDL.LU R9, [R1+0x474] ;  /* 0x0004740001097983 */ /* 0x000f640000300800 */
[----:B------:R-:W5:Y:S02]  /*25480*/  LDL.LU R10, [R1+0x478] ;  /* 0x00047800010a7983 */ /* 0x000f640000300800 */
[----:B------:R-:W5:Y:S01]  /*25490*/  LDL.LU R11, [R1+0x47c] ;  /* 0x00047c00010b7983 */ /* 0x000f620000300800 */
[----:B------:R-:W2:Y:S01]  /*254a0*/  LDL.LU R4, [R1+0x450] ;  /* 0x0004500001047983 */ /* 0x000ea20000300800 */
[----:B------:R-:W2:Y:S02]  /*254b0*/  LDL.LU R5, [R1+0x454] ;  /* 0x0004540001057983 */ /* 0x000ea40000300800 */
[----:B------:R-:W2:Y:S02]  /*254c0*/  LDL.LU R6, [R1+0x458] ;  /* 0x0004580001067983 */ /* 0x000ea40000300800 */
[----:B------:R-:W2:Y:S01]  /*254d0*/  LDL.LU R7, [R1+0x45c] ;  /* 0x00045c0001077983 */ /* 0x000ea20000300800 */
[----:B------:R-:W-:Y:S01]  /*254e0*/  STL.64 [R1+0x1450], R20 ;  /* 0x0014501401007387 */ /* 0x000fe20000100a00 */
[----:B----4-:R-:W-:Y:S02]  /*254f0*/  STL.64 [R1+0x1418], R18 ;  /* 0x0014181201007387 */ /* 0x010fe40000100a00 */
[----:B------:R0:W-:Y:S02]  /*25500*/  STL.64 [R1+0x1410], R16 ;  /* 0x0014101001007387 */ /* 0x0001e40000100a00 */
[----:B0-----:R-:W4:Y:S01]  /*25510*/  LDL.LU R16, [R1+0x120] ;  /* 0x0001200001107983 */ /* 0x001f220000300800 */
[----:B------:R-:W4:Y:S02]  /*25520*/  LDL.LU R17, [R1+0x124] ;  /* 0x0001240001117983 */ /* 0x000f240000300800 */
[----:B------:R-:W2:Y:S02]  /*25530*/  LDL.LU R18, [R1+0x128] ;  /* 0x0001280001127983 */ /* 0x000ea40000300800 */
[----:B------:R-:W2:Y:S01]  /*25540*/  LDL.LU R19, [R1+0x12c] ;  /* 0x00012c0001137983 */ /* 0x000ea20000300800 */
[----:B---3--:R-:W-:Y:S01]  /*25550*/  MOV R20, R3 ;  /* 0x0000000300147202 */ /* 0x008fe20000000f00 */
[----:B------:R-:W-:Y:S01]  /*25560*/  IMAD.MOV.U32 R21, RZ, RZ, R28 ;  /* 0x000000ffff157224 */ /* 0x000fe200078e001c */
[----:B------:R-:W3:Y:S01]  /*25570*/  LDL.LU R3, [R1+0x14b4] ;  /* 0x0014b40001037983 */ /* 0x000ee20000300800 */
[----:B------:R-:W3:Y:S03]  /*25580*/  LDL.LU R28, [R1+0x14b0] ;  /* 0x0014b000011c7983 */ /* 0x000ee60000300800 */
[----:B--2---:R-:W-:Y:S01]  /*25590*/  STL.64 [R1+0x1430], R18 ;  /* 0x0014301201007387 */ /* 0x004fe20000100a00 */
[----:B----4-:R0:W-:Y:S03]  /*255a0*/  STL.64 [R1+0x1428], R16 ;  /* 0x0014281001007387 */ /* 0x0101e60000100a00 */
[----:B0-----:R-:W2:Y:S01]  /*255b0*/  LDL.LU R16, [R1+0x150] ;  /* 0x0001500001107983 */ /* 0x001ea20000300800 */
[----:B------:R-:W2:Y:S02]  /*255c0*/  LDL.LU R17, [R1+0x154] ;  /* 0x0001540001117983 */ /* 0x000ea40000300800 */
[----:B------:R-:W4:Y:S02]  /*255d0*/  LDL.LU R18, [R1+0x158] ;  /* 0x0001580001127983 */ /* 0x000f240000300800 */
[----:B------:R-:W4:Y:S01]  /*255e0*/  LDL.LU R19, [R1+0x15c] ;  /* 0x00015c0001137983 */ /* 0x000f220000300800 */
[C---:B-----5:R-:W-:Y:S01]  /*255f0*/  HMMA.16816.F32.BF16 R12, R24.reuse, R12, R8 ;  /* 0x0000000c180c723c */ /* 0x060fe20000041808 */
        /* <DEDUP_REMOVED lines=10> */
[----:B------:R-:W2:Y:S02]  /*256a0*/  LDL.LU R18, [R1+0x448] ;  /* 0x0004480001127983 */ /* 0x000ea40000300800 */
[----:B------:R-:W2:Y:S01]  /*256b0*/  LDL.LU R19, [R1+0x44c] ;  /* 0x00044c0001137983 */ /* 0x000ea20000300800 */
[----:B------:R-:W4:Y:S01]  /*256c0*/  LDL.LU.64 R10, [R1+0x14a8] ;  /* 0x0014a800010a7983 */ /* 0x000f220000300a00 */
[----:B------:R-:W4:Y:S02]  /*256d0*/  LDL.LU.64 R8, [R1+0x14a0] ;  /* 0x0014a00001087983 */ /* 0x000f240000300a00 */
[----:B------:R0:W-:Y:S02]  /*256e0*/  STL.64 [R1+0x368], R12 ;  /* 0x0003680c01007387 */ /* 0x0001e40000100a00 */
[----:B------:R4:W-:Y:S01]  /*256f0*/  STL.64 [R1+0x370], R14 ;  /* 0x0003700e01007387 */ /* 0x0009e20000100a00 */
[----:B0-----:R-:W4:Y:S02]  /*25700*/  LDL.LU.64 R12, [R1+0x1498] ;  /* 0x00149800010c7983 */ /* 0x001f240000300a00 */
[C---:B----4-:R-:W-:Y:S02]  /*25710*/  HMMA.16816.F32.BF16 R12, R24.reuse, R12, R8 ;  /* 0x0000000c180c723c */ /* 0x050fe40000041808 */
[----:B------:R-:W4:Y:S01]  /*25720*/  LDL.LU.64 R10, [R1+0x1490] ;  /* 0x00149000010a7983 */ /* 0x000f220000300a00 */
[----:B------:R-:W5:Y:S11]  /*25730*/  LDL.LU.64 R8, [R1+0x1488] ;  /* 0x0014880001087983 */ /* 0x000f760000300a00 */
[----:B------:R-:W-:Y:S09]  /*25740*/  @!UPT UIADD3 URZ, URZ, URZ, URZ ;  /* 0x0000003f3f3ff290 */ /* 0x000ff2000fffe03f */
[----:B------:R0:W-:Y:S01]  /*25750*/  STL.64 [R1+0x358], R12 ;  /* 0x0003580c01007387 */ /* 0x0001e20000100a00 */
[----:B------:R1:W-:Y:S03]  /*25760*/  STL.64 [R1+0x360], R14 ;  /* 0x0003600e01007387 */ /* 0x0003e60000100a00 */
[----:B0-----:R-:W1:Y:S04]  /*25770*/  LDL.LU.64 R12, [R1+0x1480] ;  /* 0x00148000010c7983 */ /* 0x001e680000300a00 */
[----:B----4-:R-:W-:Y:S01]  /*25780*/  STL.64 [R1+0x4a8], R10 ;  /* 0x0004a80a01007387 */ /* 0x010fe20000100a00 */
[C---:B-1----:R-:W-:Y:S03]  /*25790*/  HMMA.16816.F32.BF16 R12, R24.reuse, R12, R4 ;  /* 0x0000000c180c723c */ /* 0x042fe60000041804 */
[----:B------:R-:W4:Y:S01]  /*257a0*/  LDL.LU.64 R6, [R1+0x1478] ;  /* 0x0014780001067983 */ /* 0x000f220000300a00 */
[----:B------:R-:W2:Y:S03]  /*257b0*/  LDL.LU.64 R4, [R1+0x1470] ;  /* 0x0014700001047983 */ /* 0x000ea60000300a00 */
[----:B----4-:R-:W-:Y:S11]  /*257c0*/  STL.64 [R1+0x4b8], R6 ;  /* 0x0004b80601007387 */ /* 0x010ff60000100a00 */
[----:B------:R-:W-:Y:S05]  /*257d0*/  @!UPT UIADD3 URZ, URZ, URZ, URZ ;  /* 0x0000003f3f3ff290 */ /* 0x000fea000fffe03f */
[----:B------:R0:W-:Y:S02]  /*257e0*/  STL.64 [R1+0x348], R12 ;  /* 0x0003480c01007387 */ /* 0x0001e40000100a00 */
[----:B------:R1:W-:Y:S01]  /*257f0*/  STL.64 [R1+0x350], R14 ;  /* 0x0003500e01007387 */ /* 0x0003e20000100a00 */
[----:B0-----:R-:W4:Y:S01]  /*25800*/  LDL.LU R12, [R1] ;  /* 0x00000000010c7983 */ /* 0x001f220000300800 */
[----:B------:R-:W4:Y:S02]  /*25810*/  LDL.LU R13, [R1+0x4] ;  /* 0x00000400010d7983 */ /* 0x000f240000300800 */
[----:B-1----:R-:W3:Y:S02]  /*25820*/  LDL.LU R14, [R1+0x8] ;  /* 0x00000800010e7983 */ /* 0x002ee40000300800 */
[----:B------:R-:W3:Y:S01]  /*25830*/  LDL.LU R15, [R1+0xc] ;  /* 0x00000c00010f7983 */ /* 0x000ee20000300800 */
[----:B--2---:R-:W-:Y:S01]  /*25840*/  HMMA.16816.F32.BF16 R20, R24, R20, R16 ;  /* 0x000000141814723c */ /* 0x004fe20000041810 */
[----:B---3--:R-:W-:Y:S01]  /*25850*/  STL.64 [R1+0x12f8], R14 ;  /* 0x0012f80e01007387 */ /* 0x008fe20000100a00 */
[----:B----4-:R0:W-:Y:S03]  /*25860*/  STL.64 [R1+0x12f0], R12 ;  /* 0x0012f00c01007387 */ /* 0x0101e60000100a00 */
[----:B0-----:R-:W2:Y:S01]  /*25870*/  LDL.LU R12, [R1+0x10] ;  /* 0x00001000010c7983 */ /* 0x001ea20000300800 */
[----:B------:R-:W2:Y:S02]  /*25880*/  LDL.LU R13, [R1+0x14] ;  /* 0x00001400010d7983 */ /* 0x000ea40000300800 */
[----:B------:R-:W3:Y:S02]  /*25890*/  LDL.LU R14, [R1+0x18] ;  /* 0x00001800010e7983 */ /* 0x000ee40000300800 */
[----:B------:R-:W3:Y:S02]  /*258a0*/  LDL.LU R15, [R1+0x1c] ;  /* 0x00001c00010f7983 */ /* 0x000ee40000300800 */
[----:B---3--:R-:W-:Y:S01]  /*258b0*/  STL.64 [R1+0x1308], R14 ;  /* 0x0013080e01007387 */ /* 0x008fe20000100a00 */
[----:B--2---:R0:W-:Y:S02]  /*258c0*/  STL.64 [R1+0x1300], R12 ;  /* 0x0013000c01007387 */ /* 0x0041e40000100a00 */
[----:B0-----:R-:W-:-:S02]  /*258d0*/  MOV R12, R29 ;  /* 0x0000001d000c7202 */ /* 0x001fc40000000f00 */
[----:B------:R-:W2:Y:S01]  /*258e0*/  LDL.LU R29, [R1+0x1468] ;  /* 0x00146800011d7983 */ /* 0x000ea20000300800 */
[----:B------:R-:W3:Y:S02]  /*258f0*/  LDL.LU.64 R18, [R1+0x1460] ;  /* 0x0014600001127983 */ /* 0x000ee40000300a00 */
[----:B------:R-:W3:Y:S03]  /*25900*/  LDL.LU.64 R16, [R1+0x1458] ;  /* 0x0014580001107983 */ /* 0x000ee60000300a00 */
[----:B------:R0:W-:Y:S01]  /*25910*/  STL.64 [R1+0x338], R20 ;  /* 0x0003381401007387 */ /* 0x0001e20000100a00 */
[----:B------:R3:W-:Y:S04]  /*25920*/  STL.64 [R1+0x340], R22 ;  /* 0x0003401601007387 */ /* 0x0007e80000100a00 */
[----:B0-----:R-:W3:Y:S02]  /*25930*/  LDL.LU.64 R20, [R1+0x1450] ;  /* 0x0014500001147983 */ /* 0x001ee40000300a00 */
[C---:B---3--:R-:W-:Y:S02]  /*25940*/  HMMA.16816.F32.BF16 R20, R24.reuse, R20, R16 ;  /* 0x000000141814723c */ /* 0x048fe40000041810 */
[----:B------:R-:W3:Y:S01]  /*25950*/  LDL.LU.64 R18, [R1+0x1448] ;  /* 0x0014480001127983 */ /* 0x000ee20000300a00 */
[----:B------:R-:W3:Y:S11]  /*25960*/  LDL.LU.64 R16, [R1+0x1440] ;  /* 0x0014400001107983 */ /* 0x000ef60000300a00 */
[----:B------:R-:W-:Y:S09]  /*25970*/  @!UPT UIADD3 URZ, URZ, URZ, URZ ;  /* 0x0000003f3f3ff290 */ /* 0x000ff2000fffe03f */
[----:B------:R0:W-:Y:S01]  /*25980*/  STL.64 [R1+0x318], R20 ;  /* 0x0003181401007387 */ /* 0x0001e20000100a00 */
[----:B------:R3:W-:Y:S03]  /*25990*/  STL.64 [R1+0x320], R22 ;  /* 0x0003201601007387 */ /* 0x0007e60000100a00 */
        /* <DEDUP_REMOVED lines=44> */
[----:B------:R-:W3:Y:S11]  /*25c60*/  LDL.LU.64 R16, [R1+0x13a0] ;  /* 0x0013a00001107983 */ /* 0x000ef60000300a00 */
[----:B------:R-:W-:Y:S10]  /*25c70*/  @!UPT UIADD3 URZ, URZ, URZ, URZ ;  /* 0x0000003f3f3ff290 */ /* 0x000ff4000fffe03f */
[----:B------:R-:W-:Y:S01]  /*25c80*/  STL.64 [R1+0x230], R20 ;  /* 0x0002301401007387 */ /* 0x000fe20000100a00 */
[----:B------:R0:W-:Y:S03]  /*25c90*/  STL.64 [R1+0x238], R22 ;  /* 0x0002381601007387 */ /* 0x0001e60000100a00 */
[----:B0-----:R-:W3:Y:S01]  /*25ca0*/  LDL.LU.64 R22, [R1+0x1398] ;  /* 0x0013980001167983 */ /* 0x001ee20000300a00 */
[----:B------:R-:W3:Y:S02]  /*25cb0*/  LDL.LU.64 R20, [R1+0x1390] ;  /* 0x0013900001147983 */ /* 0x000ee40000300a00 */
[----:B------:R-:W-:Y:S01]  /*25cc0*/  IMAD.MOV.U32 R13, RZ, RZ, R2 ;  /* 0x000000ffff0d7224 */ /* 0x000fe200078e0002 */
[C---:B---3--:R-:W-:Y:S01]  /*25cd0*/  HMMA.16816.F32.BF16 R16, R24.reuse, R16, R20 ;  /* 0x000000101810723c */ /* 0x048fe20000041814 */
[----:B------:R-:W3:Y:S01]  /*25ce0*/  LDL.LU.64 R22, [R1+0x1388] ;  /* 0x0013880001167983 */ /* 0x000ee20000300a00 */
[----:B------:R-:W3:Y:S11]  /*25cf0*/  LDL.LU.64 R20, [R1+0x1380] ;  /* 0x0013800001147983 */ /* 0x000ef60000300a00 */
[----:B------:R-:W-:Y:S10]  /*25d00*/  @!UPT UIADD3 URZ, URZ, URZ, URZ ;  /* 0x0000003f3f3ff290 */ /* 0x000ff4000fffe03f */
[----:B------:R-:W-:Y:S01]  /*25d10*/  STL.64 [R1+0x220], R16 ;  /* 0x0002201001007387 */ /* 0x000fe20000100a00 */
[----:B------:R0:W-:Y:S03]  /*25d20*/  STL.64 [R1+0x228], R18 ;  /* 0x0002281201007387 */ /* 0x0001e60000100a00 */
[----:B0-----:R-:W5:Y:S01]  /*25d30*/  LDL.LU.64 R18, [R1+0x1378] ;  /* 0x0013780001127983 */ /* 0x001f620000300a00 */
[----:B------:R-:W5:Y:S01]  /*25d40*/  LDL.LU.64 R16, [R1+0x1370] ;  /* 0x0013700001107983 */ /* 0x000f620000300a00 */
[C---:B---3--:R-:W-:Y:S02]  /*25d50*/  HMMA.16816.F32.BF16 R12, R24.reuse, R12, R20 ;  /* 0x0000000c180c723c */ /* 0x048fe40000041814 */
[----:B------:R-:W3:Y:S01]  /*25d60*/  LDL.LU.64 R22, [R1+0x1368] ;  /* 0x0013680001167983 */ /* 0x000ee20000300a00 */
[----:B------:R-:W3:Y:S11]  /*25d70*/  LDL.LU.64 R20, [R1+0x1360] ;  /* 0x0013600001147983 */ /* 0x000ef60000300a00 */
[----:B------:R-:W-:Y:S09]  /*25d80*/  @!UPT UIADD3 URZ, URZ, URZ, URZ ;  /* 0x0000003f3f3ff290 */ /* 0x000ff2000fffe03f */
[----:B------:R-:W-:Y:S01]  /*25d90*/  STL.64 [R1+0x210], R12 ;  /* 0x0002100c01007387 */ /* 0x000fe20000100a00 */
[----:B------:R3:W-:Y:S01]  /*25da0*/  STL.64 [R1+0x218], R14 ;  /* 0x0002180e01007387 */ /* 0x0007e20000100a00 */
[C---:B-----5:R-:W-:Y:S02]  /*25db0*/  HMMA.16816.F32.BF16 R8, R24.reuse, R8, R16 ;  /* 0x000000081808723c */ /* 0x060fe40000041810 */
[----:B------:R-:W-:Y:S11]  /*25dc0*/  LDSM.16.M88.4 R16, [R0+0x2a880] ;  /* 0x02a880000010783b */ /* 0x000ff60000000200 */
[----:B------:R-:W-:Y:S10]  /*25dd0*/  @!UPT UIADD3 URZ, URZ, URZ, URZ ;  /* 0x0000003f3f3ff290 */ /* 0x000ff4000fffe03f */
[----:B------:R-:W-:Y:S01]  /*25de0*/  STL.64 [R1+0x200], R8 ;  /* 0x0002000801007387 */ /* 0x000fe20000100a00 */
[----:B------:R-:W-:Y:S01]  /*25df0*/  STL.64 [R1+0x208], R10 ;  /* 0x0002080a01007387 */ /* 0x000fe20000100a00 */
[----:B---3--:R-:W-:Y:S02]  /*25e00*/  HMMA.16816.F32.BF16 R12, R24, R4, R20 ;  /* 0x00000004180c723c */ /* 0x008fe40000041814 */
[----:B------:R-:W0:Y:S04]  /*25e10*/  LDSM.16.M88.4 R4, [R0+0x28880] ;  /* 0x028880000004783b */ /* 0x000e280000000200 */
[----:B------:R-:W-:Y:S11]  /*25e20*/  LDSM.16.M88.4 R20, [R0+0x2b080] ;  /* 0x02b080000014783b */ /* 0x000ff60000000200 */
[----:B------:R-:W-:Y:S06]  /*25e30*/  @!UPT UIADD3 URZ, URZ, URZ, URZ ;  /* 0x0000003f3f3ff290 */ /* 0x000fec000fffe03f */
[----:B------:R-:W-:Y:S01]  /*25e40*/  STL.64 [R1+0x1f0], R12 ;  /* 0x0001f00c01007387 */ /* 0x000fe20000100a00 */
[----:B------:R-:W-:Y:S02]  /*25e50*/  STL.64 [R1+0x1f8], R14 ;  /* 0x0001f80e01007387 */ /* 0x000fe40000100a00 */
[----:B------:R-:W1:Y:S01]  /*25e60*/  LDSM.16.M88.4 R12, [R0+0x29080] ;  /* 0x02908000000c783b */ /* 0x000e620000000200 */
[----:B0-----:R0:W-:Y:S03]  /*25e70*/  STL.64 [R1+0x310], R6 ;  /* 0x0003100601007387 */ /* 0x0011e60000100a00 */
[----:B0-----:R-:W-:Y:S01]  /*25e80*/  IMAD.MOV.U32 R7, RZ, RZ, R5 ;  /* 0x000000ffff077224 */ /* 0x001fe200078e0005 */
[----:B-1----:R-:W-:Y:S01]  /*25e90*/  MOV R6, R12 ;  /* 0x0000000c00067202 */ /* 0x002fe20000000f00 */
[----:B------:R-:W-:Y:S01]  /*25ea0*/  STL.64 [R1+0x308], R14 ;  /* 0x0003080e01007387 */ /* 0x000fe20000100a00 */
[----:B------:R-:W-:-:S02]  /*25eb0*/  IMAD.MOV.U32 R5, RZ, RZ, R13 ;  /* 0x000000ffff057224 */ /* 0x000fc400078e000d */
[----:B------:R-:W0:Y:S01]  /*25ec0*/  LDSM.16.M88.4 R12, [R0+0x29880] ;  /* 0x02988000000c783b */ /* 0x000e220000000200 */
[----:B------:R-:W-:Y:S01]  /*25ed0*/  MOV R8, R4 ;  /* 0x0000000400087202 */ /* 0x000fe20000000f00 */
[----:B0-----:R-:W-:Y:S02]  /*25ee0*/  STL.64 [R1+0x2f8], R14 ;  /* 0x0002f80e01007387 */ /* 0x001fe40000100a00 */
[----:B------:R-:W-:Y:S02]  /*25ef0*/  STL.64 [R1+0x1350], R22 ;  /* 0x0013501601007387 */ /* 0x000fe40000100a00 */
[----:B------:R0:W-:Y:S02]  /*25f00*/  STL.64 [R1+0x1348], R20 ;  /* 0x0013481401007387 */ /* 0x0001e40000100a00 */
[----:B0-----:R-:W-:Y:S02]  /*25f10*/  MOV R20, R8 ;  /* 0x0000000800147202 */ /* 0x001fe40000000f00 */
[----:B------:R-:W0:Y:S04]  /*25f20*/  LDSM.16.M88.4 R8, [R0+0x2b880] ;  /* 0x02b880000008783b */ /* 0x000e280000000200 */
[----:B0-----:R-:W-:Y:S01]  /*25f30*/  STL.64 [R1+0x1338], R10 ;  /* 0x0013380a01007387 */ /* 0x001fe20000100a00 */
[----:B------:R0:W-:Y:S02]  /*25f40*/  STL.64 [R1+0x1330], R8 ;  /* 0x0013300801007387 */ /* 0x0001e40000100a00 */
[----:B0-----:R-:W-:Y:S01]  /*25f50*/  MOV R8, R6 ;  /* 0x0000000600087202 */ /* 0x001fe20000000f00 */
[----:B------:R-:W-:-:S05]  /*25f60*/  IMAD.MOV.U32 R9, RZ, RZ, R5 ;  /* 0x000000ffff097224 */ /* 0x000fca00078e0005 */
[----:B------:R0:W-:Y:S04]  /*25f70*/  STL.64 [R1+0x1358], R8 ;  /* 0x0013580801007387 */ /* 0x0001e80000100a00 */
[----:B0-----:R-:W3:Y:S01]  /*25f80*/  LDL.LU R8, [R1+0x50] ;  /* 0x0000500001087983 */ /* 0x001ee20000300800 */
[----:B------:R-:W3:Y:S02]  /*25f90*/  LDL.LU R9, [R1+0x54] ;  /* 0x0000540001097983 */ /* 0x000ee40000300800 */
[----:B------:R-:W3:Y:S02]  /*25fa0*/  LDL.LU R10, [R1+0x58] ;  /* 0x00005800010a7983 */ /* 0x000ee40000300800 */
[----:B------:R-:W3:Y:S01]  /*25fb0*/  LDL.LU R11, [R1+0x5c] ;  /* 0x00005c00010b7983 */ /* 0x000ee20000300800 */
[----:B------:R-:W-:Y:S01]  /*25fc0*/  MOV R4, R12 ;  /* 0x0000000c00047202 */ /* 0x000fe20000000f00 */
[----:B------:R-:W-:-:S02]  /*25fd0*/  IMAD.MOV.U32 R2, RZ, RZ, R13 ;  /* 0x000000ffff027224 */ /* 0x000fc400078e000d */
[----:B------:R-:W0:Y:S01]  /*25fe0*/  LDSM.16.M88.4 R12, [R0+0x2a080] ;  /* 0x02a08000000c783b */ /* 0x000e220000000200 */
[----:B------:R-:W-:-:S03]  /*25ff0*/  IMAD.MOV.U32 R21, RZ, RZ, R7 ;  /* 0x000000ffff157224 */ /* 0x000fc600078e0007 */
[----:B0-----:R-:W-:Y:S01]  /*26000*/  STL.64 [R1+0x2f0], R14 ;  /* 0x0002f00e01007387 */ /* 0x001fe20000100a00 */
[----:B------:R0:W-:Y:S02]  /*26010*/  STL.64 [R1+0x1318], R12 ;  /* 0x0013180c01007387 */ /* 0x0001e40000100a00 */
[----:B0-----:R-:W-:Y:S02]  /*26020*/  MOV R12, R4 ;  /* 0x00000004000c7202 */ /* 0x001fe40000000f00 */
[----:B------:R-:W0:Y:S01]  /*26030*/  LDSM.16.M88.4 R4, [R0+0x2c080] ;  /* 0x02c080000004783b */ /* 0x000e220000000200 */
[----:B------:R-:W-:-:S05]  /*26040*/  IMAD.MOV.U32 R13, RZ, RZ, R2 ;  /* 0x000000ffff0d7224 */ /* 0x000fca00078e0002 */
[----:B------:R1:W-:Y:S04]  /*26050*/  STL.64 [R1+0x1340], R12 ;  /* 0x0013400c01007387 */ /* 0x0003e80000100a00 */
[----:B-1----:R-:W4:Y:S01]  /*26060*/  LDL.LU R12, [R1+0x40] ;  /* 0x00004000010c7983 */ /* 0x002f220000300800 */
[----:B------:R-:W4:Y:S02]  /*26070*/  LDL.LU R13, [R1+0x44] ;  /* 0x00004400010d7983 */ /* 0x000f240000300800 */
[----:B------:R-:W4:Y:S02]  /*26080*/  LDL.LU R14, [R1+0x48] ;  /* 0x00004800010e7983 */ /* 0x000f240000300800 */
[----:B------:R-:W4:Y:S01]  /*26090*/  LDL.LU R15, [R1+0x4c] ;  /* 0x00004c00010f7983 */ /* 0x000f220000300800 */
[----:B0-----:R-:W-:Y:S01]  /*260a0*/  STL.64 [R1+0x1328], R6 ;  /* 0x0013280601007387 */ /* 0x001fe20000100a00 */
[----:B------:R0:W-:Y:S03]  /*260b0*/  STL.64 [R1+0x1320], R4 ;  /* 0x0013200401007387 */ /* 0x0001e60000100a00 */
[----:B0-----:R-:W5:Y:S01]  /*260c0*/  LDL.LU R4, [R1+0x30] ;  /* 0x0000300001047983 */ /* 0x001f620000300800 */
[----:B------:R-:W5:Y:S02]  /*260d0*/  LDL.LU R5, [R1+0x34] ;  /* 0x0000340001057983 */ /* 0x000f640000300800 */
[----:B------:R-:W5:Y:S02]  /*260e0*/  LDL.LU R6, [R1+0x38] ;  /* 0x0000380001067983 */ /* 0x000f640000300800 */
[----:B------:R-:W5:Y:S01]  /*260f0*/  LDL.LU R7, [R1+0x3c] ;  /* 0x00003c0001077983 */ /* 0x000f620000300800 */
[----:B------:R-:W-:Y:S01]  /*26100*/  STL.64 [R1+0x2e0], R18 ;  /* 0x0002e01201007387 */ /* 0x000fe20000100a00 */
[----:B------:R0:W-:Y:S03]  /*26110*/  STL.64 [R1+0x1310], R16 ;  /* 0x0013101001007387 */ /* 0x0001e60000100a00 */
[----:B0-----:R-:W2:Y:S01]  /*26120*/  LDL.LU R16, [R1+0x20] ;  /* 0x0000200001107983 */ /* 0x001ea20000300800 */
[----:B------:R-:W2:Y:S02]  /*26130*/  LDL.LU R17, [R1+0x24] ;  /* 0x0000240001117983 */ /* 0x000ea40000300800 */
[----:B------:R-:W2:Y:S02]  /*26140*/  LDL.LU R18, [R1+0x28] ;  /* 0x0000280001127983 */ /* 0x000ea40000300800 */
[----:B------:R-:W2:Y:S01]  /*26150*/  LDL.LU R19, [R1+0x2c] ;  /* 0x00002c0001137983 */ /* 0x000ea20000300800 */
[C---:B---3--:R-:W-:Y:S01]  /*26160*/  HMMA.16816.F32.BF16 R20, R24.reuse, R20, R8 ;  /* 0x000000141814723c */ /* 0x048fe20000041808 */
[----:B------:R-:W4:Y:S11]  /*26170*/  LDL.LU.64 R8, [R1+0x1358] ;  /* 0x0013580001087983 */ /* 0x000f360000300a00 */
[----:B------:R-:W-:Y:S11]  /*26180*/  @!UPT UIADD3 URZ, URZ, URZ, URZ ;  /* 0x0000003f3f3ff290 */ /* 0x000ff6000fffe03f */
[----:B------:R-:W-:Y:S01]  /*26190*/  STL.64 [R1+0x1e0], R20 ;  /* 0x0001e01401007387 */ /* 0x000fe20000100a00 */
[----:B------:R0:W-:Y:S03]  /*261a0*/  STL.64 [R1+0x1e8], R22 ;  /* 0x0001e81601007387 */ /* 0x0001e60000100a00 */
[----:B0-----:R-:W3:Y:S01]  /*261b0*/  LDL.LU.64 R22, [R1+0x1350] ;  /* 0x0013500001167983 */ /* 0x001ee20000300a00 */
[----:B------:R-:W2:Y:S01]  /*261c0*/  LDL.LU.64 R20, [R1+0x1348] ;  /* 0x0013480001147983 */ /* 0x000ea20000300a00 */
[C---:B----4-:R-:W-:Y:S02]  /*261d0*/  HMMA.16816.F32.BF16 R8, R24.reuse, R8, R12 ;  /* 0x000000081808723c */ /* 0x050fe4000004180c */
[----:B---3--:R-:W-:Y:S01]  /*261e0*/  STL.64 [R1+0x2d8], R22 ;  /* 0x0002d81601007387 */ /* 0x008fe20000100a00 */
[----:B------:R-:W5:Y:S11]  /*261f0*/  LDL.LU.64 R12, [R1+0x1340] ;  /* 0x00134000010c7983 */ /* 0x000f760000300a00 */
[----:B------:R-:W-:Y:S09]  /*26200*/  @!UPT UIADD3 URZ, URZ, URZ, URZ ;  /* 0x0000003f3f3ff290 */ /* 0x000ff2000fffe03f */
[----:B------:R-:W-:Y:S02]  /*26210*/  STL.64 [R1+0x1c0], R8 ;  /* 0x0001c00801007387 */ /* 0x000fe40000100a00 */
[----:B------:R0:W-:Y:S02]  /*26220*/  STL.64 [R1+0x1c8], R10 ;  /* 0x0001c80a01007387 */ /* 0x0001e40000100a00 */
[----:B0-----:R-:W3:Y:S01]  /*26230*/  LDL.LU.64 R10, [R1+0x1338] ;  /* 0x00133800010a7983 */ /* 0x001ee20000300a00 */
[----:B------:R-:W4:Y:S01]  /*26240*/  LDL.LU.64 R8, [R1+0x1330] ;  /* 0x0013300001087983 */ /* 0x000f220000300a00 */
[C---:B-----5:R-:W-:Y:S02]  /*26250*/  HMMA.16816.F32.BF16 R12, R24.reuse, R12, R4 ;  /* 0x0000000c180c723c */ /* 0x060fe40000041804 */
[----:B---3--:R-:W-:Y:S01]  /*26260*/  STL.64 [R1+0x2c8], R10 ;  /* 0x0002c80a01007387 */ /* 0x008fe20000100a00 */
[----:B------:R-:W3:Y:S02]  /*26270*/  LDL.LU.64 R6, [R1+0x1328] ;  /* 0x0013280001067983 */ /* 0x000ee40000300a00 */
[----:B------:R-:W5:Y:S11]  /*26280*/  LDL.LU.64 R4, [R1+0x1320] ;  /* 0x0013200001047983 */ /* 0x000f760000300a00 */
[----:B------:R-:W-:Y:S07]  /*26290*/  @!UPT UIADD3 URZ, URZ, URZ, URZ ;  /* 0x0000003f3f3ff290 */ /* 0x000fee000fffe03f */
[----:B------:R0:W-:Y:S01]  /*262a0*/  STL.64 [R1+0x1b0], R12 ;  /* 0x0001b00c01007387 */ /* 0x0001e20000100a00 */
[----:B------:R2:W-:Y:S03]  /*262b0*/  STL.64 [R1+0x1b8], R14 ;  /* 0x0001b80e01007387 */ /* 0x0005e60000100a00 */
[----:B0-----:R-:W2:Y:S02]  /*262c0*/  LDL.LU.64 R12, [R1+0x1318] ;  /* 0x00131800010c7983 */ /* 0x001ea40000300a00 */
[C---:B--2---:R-:W-:Y:S02]  /*262d0*/  HMMA.16816.F32.BF16 R12, R24.reuse, R12, R16 ;  /* 0x0000000c180c723c */ /* 0x044fe40000041810 */
[----:B---3--:R-:W-:Y:S01]  /*262e0*/  STL.64 [R1+0x2b8], R6 ;  /* 0x0002b80601007387 */ /* 0x008fe20000100a00 */
[----:B------:R-:W2:Y:S11]  /*262f0*/  LDL.LU.64 R16, [R1+0x1310] ;  /* 0x0013100001107983 */ /* 0x000eb60000300a00 */
[----:B------:R-:W-:Y:S09]  /*26300*/  @!UPT UIADD3 URZ, URZ, URZ, URZ ;  /* 0x0000003f3f3ff290 */ /* 0x000ff2000fffe03f */
[----:B------:R-:W-:Y:S01]  /*26310*/  STL.64 [R1+0x190], R12 ;  /* 0x0001900c01007387 */ /* 0x000fe20000100a00 */
[----:B------:R0:W-:Y:S03]  /*26320*/  STL.64 [R1+0x198], R14 ;  /* 0x0001980e01007387 */ /* 0x0001e60000100a00 */
[----:B0-----:R-:W2:Y:S01]  /*26330*/  LDL.LU.64 R14, [R1+0x1308] ;  /* 0x00130800010e7983 */ /* 0x001ea20000300a00 */
[----:B------:R-:W2:Y:S02]  /*26340*/  LDL.LU.64 R12, [R1+0x1300] ;  /* 0x00130000010c7983 */ /* 0x000ea40000300a00 */
[C---:B--2---:R-:W-:Y:S01]  /*26350*/  HMMA.16816.F32.BF16 R16, R24.reuse, R16, R12 ;  /* 0x000000101810723c */ /* 0x044fe2000004180c */
[----:B------:R-:W2:Y:S01]  /*26360*/  LDL.LU.64 R14, [R1+0x12f8] ;  /* 0x0012f800010e7983 */ /* 0x000ea20000300a00 */
[----:B------:R-:W2:Y:S11]  /*26370*/  LDL.LU.64 R12, [R1+0x12f0] ;  /* 0x0012f000010c7983 */ /* 0x000eb60000300a00 */
[----:B------:R-:W-:Y:S10]  /*26380*/  @!UPT UIADD3 URZ, URZ, URZ, URZ ;  /* 0x0000003f3f3ff290 */ /* 0x000ff4000fffe03f */
[----:B------:R-:W-:Y:S01]  /*26390*/  STL.64 [R1+0x180], R16 ;  /* 0x0001801001007387 */ /* 0x000fe20000100a00 */
[----:B------:R0:W-:Y:S03]  /*263a0*/  STL.64 [R1+0x188], R18 ;  /* 0x0001881201007387 */ /* 0x0001e60000100a00 */
[----:B0-----:R-:W3:Y:S01]  /*263b0*/  LDL.LU R18, [R1+0x12e8] ;  /* 0x0012e80001127983 */ /* 0x001ee20000300800 */
[----:B------:R-:W3:Y:S02]  /*263c0*/  LDL.LU.64 R16, [R1+0x12e0] ;  /* 0x0012e00001107983 */ /* 0x000ee40000300a00 */
[----:B------:R-:W3:Y:S01]  /*263d0*/  LDL.LU R2, [R1+0x4f0] ;  /* 0x0004f00001027983 */ /* 0x000ee20000300800 */
[C---:B--2---:R-:W-:Y:S01]  /*263e0*/  HMMA.16816.F32.BF16 R20, R24.reuse, R20, R12 ;  /* 0x000000141814723c */ /* 0x044fe2000004180c */
[----:B------:R-:W2:Y:S01]  /*263f0*/  LDL.LU.64 R14, [R1+0x12d8] ;  /* 0x0012d800010e7983 */ /* 0x000ea20000300a00 */
[----:B------:R-:W2:Y:S11]  /*26400*/  LDL.LU.64 R12, [R1+0x12d0] ;  /* 0x0012d000010c7983 */ /* 0x000eb60000300a00 */
[----:B------:R-:W-:Y:S10]  /*26410*/  @!UPT UIADD3 URZ, URZ, URZ, URZ ;  /* 0x0000003f3f3ff290 */ /* 0x000ff4000fffe03f */
[----:B------:R-:W-:Y:S01]  /*26420*/  STL.64 [R1+0x170], R20 ;  /* 0x0001701401007387 */ /* 0x000fe20000100a00 */
[----:B------:R0:W-:Y:S03]  /*26430*/  STL.64 [R1+0x178], R22 ;  /* 0x0001781601007387 */ /* 0x0001e60000100a00 */
[----:B0-----:R-:W4:Y:S01]  /*26440*/  LDL.LU.64 R22, [R1+0x12c8] ;  /* 0x0012c80001167983 */ /* 0x001f220000300a00 */
[----:B------:R-:W4:Y:S02]  /*26450*/  LDL.LU.64 R20, [R1+0x12c0] ;  /* 0x0012c00001147983 */ /* 0x000f240000300a00 */
[----:B------:R-:W5:Y:S01]  /*26460*/  LDL.LU.64 R10, [R1+0x12b8] ;  /* 0x0012b800010a7983 */ /* 0x000f620000300a00 */
[C---:B----4-:R-:W-:Y:S01]  /*26470*/  HMMA.16816.F32.BF16 R20, R24.reuse, R8, R20 ;  /* 0x000000081814723c */ /* 0x050fe20000041814 */
[----:B------:R-:W5:Y:S11]  /*26480*/  LDL.LU.64 R8, [R1+0x12b0] ;  /* 0x0012b00001087983 */ /* 0x000f760000300a00 */
[----:B------:R-:W-:Y:S11]  /*26490*/  @!UPT UIADD3 URZ, URZ, URZ, URZ ;  /* 0x0000003f3f3ff290 */ /* 0x000ff6000fffe03f */
[----:B------:R3:W-:Y:S01]  /*264a0*/  STL.64 [R1+0x160], R20 ;  /* 0x0001601401007387 */ /* 0x0007e20000100a00 */
[----:B------:R0:W-:Y:S01]  /*264b0*/  STL.64 [R1+0x168], R22 ;  /* 0x0001681601007387 */ /* 0x0001e20000100a00 */
[----:B---3--:R-:W-:Y:S02]  /*264c0*/  MOV R20, R18 ;  /* 0x0000001200147202 */ /* 0x008fe40000000f00 */
[----:B0-----:R-:W-:Y:S01]  /*264d0*/  MOV R22, R16 ;  /* 0x0000001000167202 */ /* 0x001fe20000000f00 */
[----:B------:R-:W-:Y:S02]  /*264e0*/  IMAD.MOV.U32 R23, RZ, RZ, R3 ;  /* 0x000000ffff177224 */ /* 0x000fe400078e0003 */
[----:B------:R-:W-:Y:S02]  /*264f0*/  IMAD.MOV.U32 R21, RZ, RZ, R17 ;  /* 0x000000ffff157224 */ /* 0x000fe400078e0011 */
[----:B------:R-:W-:Y:S04]  /*26500*/  LDSM.16.M88.4 R16, [R0+0x2d080] ;  /* 0x02d080000010783b */ /* 0x000fe80000000200 */
[----:B------:R-:W-:Y:S01]  /*26510*/  STL.64 [R1+0x1268], R22 ;  /* 0x0012681601007387 */ /* 0x000fe20000100a00 */
[----:B------:R-:W-:Y:S02]  /*26520*/  STL.64 [R1+0x1260], R20 ;  /* 0x0012601401007387 */ /* 0x000fe40000100a00 */
[----:B------:R-:W-:Y:S01]  /*26530*/  LDSM.16.M88.4 R20, [R0+0x2e080] ;  /* 0x02e080000014783b */ /* 0x000fe20000000200 */
[C---:B-----5:R-:W-:Y:S11]  /*26540*/  HMMA.16816.F32.BF16 R4, R24.reuse, R4, R8 ;  /* 0x000000041804723c */ /* 0x060ff60000041808 */
[----:B------:R-:W-:Y:S11]  /*26550*/  @!UPT UIADD3 URZ, URZ, URZ, URZ ;  /* 0x0000003f3f3ff290 */ /* 0x000ff6000fffe03f */
[----:B------:R-:W-:Y:S01]  /*26560*/  @!UPT UIADD3 URZ, URZ, URZ, URZ ;  /* 0x0000003f3f3ff290 */ /* 0x000fe2000fffe03f */
[----:B------:R-:W-:Y:S01]  /*26570*/  STL.64 [R1+0x110], R4 ;  /* 0x0001100401007387 */ /* 0x000fe20000100a00 */
[----:B------:R-:W-:Y:S02]  /*26580*/  STL [R1+0x118], R6 ;  /* 0x0001180601007387 */ /* 0x000fe40000100800 */
[----:B------:R-:W3:Y:S02]  /*26590*/  LDL.LU R8, [R1+0x4e0] ;  /* 0x0004e00001087983 */ /* 0x000ee40000300800 */
[----:B------:R-:W3:Y:S01]  /*265a0*/  LDL.LU R9, [R1+0x4e4] ;  /* 0x0004e40001097983 */ /* 0x000ee20000300800 */
[----:B------:R-:W4:Y:S01]  /*265b0*/  LDL.LU R10, [R1+0x4f8] ;  /* 0x0004f800010a7983 */ /* 0x000f220000300800 */
[----:B------:R-:W-:Y:S02]  /*265c0*/  MOV R3, R7 ;  /* 0x0000000700037202 */ /* 0x000fe40000000f00 */
[----:B------:R-:W2:Y:S02]  /*265d0*/  LDSM.16.M88.4 R4, [R0+0x2c880] ;  /* 0x02c880000004783b */ /* 0x000ea40000000200 */
[C---:B--2---:R-:W-:Y:S01]  /*265e0*/  HMMA.16816.F32.BF16 R12, R24.reuse, R4, R12 ;  /* 0x00000004180c723c */ /* 0x044fe2000004180c */
[----:B----4-:R-:W-:Y:S01]  /*265f0*/  STL [R1+0x1288], R10 ;  /* 0x0012880a01007387 */ /* 0x010fe20000100800 */
[----:B---3--:R-:W-:Y:S02]  /*26600*/  STL.64 [R1+0x1280], R8 ;  /* 0x0012800801007387 */ /* 0x008fe40000100a00 */
[----:B------:R-:W-:Y:S02]  /*26610*/  STL [R1+0x1090], R3 ;  /* 0x0010900301007387 */ /* 0x000fe40000100800 */
[----:B------:R0:W-:Y:S01]  /*26620*/  STL.64 [R1+0x158], R6 ;  /* 0x0001580601007387 */ /* 0x0001e20000100a00 */
[----:B------:R-:W1:Y:S04]  /*26630*/  LDSM.16.M88.4 R8, [R0+0x2d880] ;  /* 0x02d880000008783b */ /* 0x000e680000000200 */
[----:B0-----:R-:W2:Y:S01]  /*26640*/  LDL.LU.64 R6, [R1+0x12a8] ;  /* 0x0012a80001067983 */ /* 0x001ea20000300a00 */
[----:B------:R-:W2:Y:S02]  /*26650*/  LDL.LU.64 R4, [R1+0x12a0] ;  /* 0x0012a00001047983 */ /* 0x000ea40000300a00 */
[----:B------:R-:W-:Y:S09]  /*26660*/  STL.64 [R1+0x148], R18 ;  /* 0x0001481201007387 */ /* 0x000ff20000100a00 */
[----:B------:R-:W-:Y:S01]  /*26670*/  STL.64 [R1+0x100], R12 ;  /* 0x0001000c01007387 */ /* 0x000fe20000100a00 */
[----:B------:R0:W-:Y:S04]  /*26680*/  STL.64 [R1+0x108], R14 ;  /* 0x0001080e01007387 */ /* 0x0001e80000100a00 */
[----:B0-----:R-:W3:Y:S04]  /*26690*/  LDL.LU R15, [R1+0x4f4] ;  /* 0x0004f400010f7983 */ /* 0x001ee80000300800 */
[----:B-1----:R-:W-:Y:S01]  /*266a0*/  STL.64 [R1+0x138], R10 ;  /* 0x0001380a01007387 */ /* 0x002fe20000100a00 */
[C---:B--2---:R-:W-:Y:S03]  /*266b0*/  HMMA.16816.F32.BF16 R4, R24.reuse, R16, R4 ;  /* 0x000000101804723c */ /* 0x044fe60000041804 */
[----:B---3--:R0:W-:Y:S01]  /*266c0*/  STL [R1+0x1270], R15 ;  /* 0x0012700f01007387 */ /* 0x0081e20000100800 */
[----:B------:R-:W-:Y:S02]  /*266d0*/  STL.64 [R1+0x128], R22 ;  /* 0x0001281601007387 */ /* 0x000fe40000100a00 */
[----:B------:R-:W2:Y:S02]  /*266e0*/  LDL.LU R12, [R1+0x1a0] ;  /* 0x0001a000010c7983 */ /* 0x000ea40000300800 */
[----:B------:R-:W2:Y:S01]  /*266f0*/  LDL.LU R13, [R1+0x1a4] ;  /* 0x0001a400010d7983 */ /* 0x000ea20000300800 */
[----:B------:R-:W2:Y:S04]  /*26700*/  LDL.LU R14, [R1+0x1a8] ;  /* 0x0001a800010e7983 */ /* 0x000ea80000300800 */
[----:B0-----:R-:W2:Y:S01]  /*26710*/  LDL.LU R15, [R1+0x1ac] ;  /* 0x0001ac00010f7983 */ /* 0x001ea20000300800 */
[----:B------:R-:W3:Y:S02]  /*26720*/  LDL.LU.64 R18, [R1+0x1298] ;  /* 0x0012980001127983 */ /* 0x000ee40000300a00 */
[----:B------:R-:W3:Y:S07]  /*26730*/  LDL.LU.64 R16, [R1+0x1290] ;  /* 0x0012900001107983 */ /* 0x000eee0000300a00 */
[----:B------:R0:W-:Y:S01]  /*26740*/  STL.64 [R1+0xe0], R4 ;  /* 0x0000e00401007387 */ /* 0x0001e20000100a00 */
[----:B------:R1:W-:Y:S04]  /*26750*/  STL.64 [R1+0xe8], R6 ;  /* 0x0000e80601007387 */ /* 0x0003e80000100a00 */
[----:B0-----:R-:W4:Y:S01]  /*26760*/  LDL.LU R4, [R1+0xf0] ;  /* 0x0000f00001047983 */ /* 0x001f220000300800 */
[----:B------:R-:W4:Y:S02]  /*26770*/  LDL.LU R5, [R1+0xf4] ;  /* 0x0000f40001057983 */ /* 0x000f240000300800 */
[----:B-1----:R-:W4:Y:S02]  /*26780*/  LDL.LU R6, [R1+0xf8] ;  /* 0x0000f80001067983 */ /* 0x002f240000300800 */
[----:B------:R-:W4:Y:S01]  /*26790*/  LDL.LU R7, [R1+0xfc] ;  /* 0x0000fc0001077983 */ /* 0x000f220000300800 */
[----:B------:R-:W5:Y:S01]  /*267a0*/  LDL.LU R10, [R1+0x1288] ;  /* 0x00128800010a7983 */ /* 0x000f620000300800 */
[C---:B---3--:R-:W-:Y:S03]  /*267b0*/  HMMA.16816.F32.BF16 R16, R24.reuse, R8, R16 ;  /* 0x000000081810723c */ /* 0x048fe60000041810 */
[----:B------:R-:W3:Y:S05]  /*267c0*/  LDL.LU.64 R8, [R1+0x1280] ;  /* 0x0012800001087983 */ /* 0x000eea0000300a00 */
[----:B----4-:R-:W-:Y:S01]  /*267d0*/  HMMA.16816.F32.BF16 R4, R24, R20, R4 ;  /* 0x000000141804723c */ /* 0x010fe20000041804 */
[----:B------:R-:W0:Y:S11]  /*267e0*/  LDSM.16.M88.4 R20, [R0+0x2e880] ;  /* 0x02e880000014783b */ /* 0x000e360000000200 */
[----:B------:R-:W-:Y:S03]  /*267f0*/  @!UPT UIADD3 URZ, URZ, URZ, URZ ;  /* 0x0000003f3f3ff290 */ /* 0x000fe6000fffe03f */
[----:B------:R1:W-:Y:S01]  /*26800*/  STL.64 [R1+0xa0], R16 ;  /* 0x0000a01001007387 */ /* 0x0003e20000100a00 */
[----:B------:R4:W-:Y:S03]  /*26810*/  STL.64 [R1+0xa8], R18 ;  /* 0x0000a81201007387 */ /* 0x0009e60000100a00 */
[----:B-1----:R-:W3:Y:S01]  /*26820*/  LDL.LU R16, [R1+0x1d0] ;  /* 0x0001d00001107983 */ /* 0x002ee20000300800 */
[----:B------:R-:W3:Y:S02]  /*26830*/  LDL.LU R17, [R1+0x1d4] ;  /* 0x0001d40001117983 */ /* 0x000ee40000300800 */
[----:B----4-:R-:W-:Y:S01]  /*26840*/  IMAD.MOV.U32 R18, RZ, RZ, R29 ;  /* 0x000000ffff127224 */ /* 0x010fe200078e001d */
[----:B------:R-:W-:Y:S01]  /*26850*/  MOV R19, R28 ;  /* 0x0000001c00137202 */ /* 0x000fe20000000f00 */
[----:B------:R-:W5:Y:S01]  /*26860*/  LDL.LU R29, [R1+0x1278] ;  /* 0x00127800011d7983 */ /* 0x000f620000300800 */
[----:B------:R-:W-:-:S02]  /*26870*/  IMAD.MOV.U32 R3, RZ, RZ, R6 ;  /* 0x000000ffff037224 */ /* 0x000fc400078e0006 */
[----:B------:R-:W4:Y:S02]  /*26880*/  LDL.LU R28, [R1+0x1274] ;  /* 0x00127400011c7983 */ /* 0x000f240000300800 */
[----:B------:R-:W4:Y:S01]  /*26890*/  LDL.LU R11, [R1+0x4fc] ;  /* 0x0004fc00010b7983 */ /* 0x000f220000300800 */
[----:B------:R-:W-:Y:S01]  /*268a0*/  STL.64 [R1+0x90], R4 ;  /* 0x0000900401007387 */ /* 0x000fe20000100a00 */
[----:B------:R-:W-:Y:S02]  /*268b0*/  STL [R1+0x9c], R7 ;  /* 0x00009c0701007387 */ /* 0x000fe40000100800 */
[----:B------:R-:W-:Y:S02]  /*268c0*/  STL [R1+0x1094], R3 ;  /* 0x0010940301007387 */ /* 0x000fe40000100800 */
[----:B------:R-:W1:Y:S01]  /*268d0*/  LDSM.16.M88.4 R4, [R0+0x2f080] ;  /* 0x02f080000004783b */ /* 0x000e620000000200 */
[----:B0-----:R2:W-:Y:S02]  /*268e0*/  STL.64 [R1+0xd8], R22 ;  /* 0x0000d81601007387 */ /* 0x0015e40000100a00 */
[C---:B--2---:R-:W-:Y:S02]  /*268f0*/  HMMA.16816.F32.BF16 R20, R24.reuse, R20, R12 ;  /* 0x000000141814723c */ /* 0x044fe4000004180c */
[----:B------:R-:W2:Y:S11]  /*26900*/  LDL.LU R15, [R1+0x1270] ;  /* 0x00127000010f7983 */ /* 0x000eb60000300800 */
[----:B------:R-:W-:Y:S10]  /*26910*/  @!UPT UIADD3 URZ, URZ, URZ, URZ ;  /* 0x0000003f3f3ff290 */ /* 0x000ff4000fffe03f */
[----:B------:R-:W-:Y:S01]  /*26920*/  STL.64 [R1+0x80], R20 ;  /* 0x0000801401007387 */ /* 0x000fe20000100a00 */
[----:B------:R0:W-:Y:S01]  /*26930*/  STL [R1+0x88], R22 ;  /* 0x0000881601007387 */ /* 0x0001e20000100800 */
[----:B------:R-:W-:Y:S02]  /*26940*/  MOV R3, R23 ;  /* 0x0000001700037202 */ /* 0x000fe40000000f00 */
[----:B0-----:R-:W5:Y:S01]  /*26950*/  LDL.LU.64 R22, [R1+0x1268] ;  /* 0x0012680001167983 */ /* 0x001f620000300a00 */
[----:B------:R-:W5:Y:S02]  /*26960*/  LDL.LU.64 R20, [R1+0x1260] ;  /* 0x0012600001147983 */ /* 0x000f640000300a00 */
[----:B------:R-:W-:Y:S02]  /*26970*/  STL [R1+0x1258], R3 ;  /* 0x0012580301007387 */ /* 0x000fe40000100800 */
[----:B-1----:R-:W-:Y:S01]  /*26980*/  STL.64 [R1+0xc8], R6 ;  /* 0x0000c80601007387 */ /* 0x002fe20000100a00 */
[----:B---3--:R-:W-:Y:S01]  /*26990*/  HMMA.16816.F32.BF16 R16, R24, R4, R16 ;  /* 0x000000041810723c */ /* 0x008fe20000041810 */
[----:B------:R4:W0:Y:S02]  /*269a0*/  LDSM.16.M88.4 R4, [R0+0x2f880] ;  /* 0x02f880000004783b */ /* 0x0008240000000200 */
[----:B----4-:R-:W-:-:S04]  /*269b0*/  FFMA R0, R2, c[0x0][0x188], -R28 ;  /* 0x0000620002007a23 */ /* 0x010fc8000000081c */
[----:B------:R-:W-:Y:S02]  /*269c0*/  FMUL R2, R0, 1.4426950216293334961 ;  /* 0x3fb8aa3b00027820 */ /* 0x000fe40000400000 */
[--C-:B--2---:R-:W-:Y:S01]  /*269d0*/  FFMA R0, R15, c[0x0][0x188], -R28.reuse ;  /* 0x000062000f007a23 */ /* 0x104fe2000000081c */
[----:B0-----:R0:W-:Y:S11]  /*269e0*/  STL.64 [R1+0xb8], R6 ;  /* 0x0000b80601007387 */ /* 0x0011f60000100a00 */
[----:B------:R-:W-:Y:S02]  /*269f0*/  @!UPT UIADD3 URZ, URZ, URZ, URZ ;  /* 0x0000003f3f3ff290 */ /* 0x000fe4000fffe03f */
[----:B------:R1:W-:Y:S01]  /*26a00*/  STL.64 [R1+0x70], R16 ;  /* 0x0000701001007387 */ /* 0x0003e20000100a00 */
[----:B-----5:R-:W-:Y:S01]  /*26a10*/  HMMA.16816.F32.BF16 R20, R24, R4, R20 ;  /* 0x000000041814723c */ /* 0x020fe20000041814 */
[----:B------:R2:W3:Y:S02]  /*26a20*/  MUFU.EX2 R24, R2 ;  /* 0x0000000200187308 */ /* 0x0004e40000000800 */
[----:B--2---:R-:W-:Y:S02]  /*26a30*/  FMUL R2, R0, 1.4426950216293334961 ;  /* 0x3fb8aa3b00027820 */ /* 0x004fe40000400000 */
[----:B------:R-:W-:-:S04]  /*26a40*/  FFMA R0, R8, c[0x0][0x188], -R28 ;  /* 0x0000620008007a23 */ /* 0x000fc8000000081c */
[----:B------:R2:W4:Y:S02]  /*26a50*/  MUFU.EX2 R3, R2 ;  /* 0x0000000200037308 */ /* 0x0005240000000800 */
[----:B--2---:R-:W-:Y:S02]  /*26a60*/  FMUL R2, R0, 1.4426950216293334961 ;  /* 0x3fb8aa3b00027820 */ /* 0x004fe40000400000 */
[----:B------:R-:W-:-:S04]  /*26a70*/  FFMA R0, R9, c[0x0][0x188], -R28 ;  /* 0x0000620009007a23 */ /* 0x000fc8000000081c */
[----:B------:R2:W5:Y:S02]  /*26a80*/  MUFU.EX2 R27, R2 ;  /* 0x00000002001b7308 */ /* 0x0005640000000800 */
[----:B--2---:R-:W-:-:S06]  /*26a90*/  FMUL R2, R0, 1.4426950216293334961 ;  /* 0x3fb8aa3b00027820 */ /* 0x004fcc0000400000 */
[----:B------:R2:W0:Y:S01]  /*26aa0*/  MUFU.EX2 R26, R2 ;  /* 0x00000002001a7308 */ /* 0x0004220000000800 */
[----:B------:R0:W-:Y:S01]  /*26ab0*/  STL.64 [R1+0x78], R18 ;  /* 0x0000781201007387 */ /* 0x0001e20000100a00 */
[----:B------:R-:W-:Y:S02]  /*26ac0*/  STL.64 [R1+0xff8], R22 ;  /* 0x000ff81601007387 */ /* 0x000fe40000100a00 */
[----:B------:R-:W-:Y:S02]  /*26ad0*/  STL.64 [R1+0xff0], R20 ;  /* 0x000ff01401007387 */ /* 0x000fe40000100a00 */
[----:B------:R-:W-:Y:S01]  /*26ae0*/  FFMA R0, R10, c[0x0][0x188], -R29 ;  /* 0x000062000a007a23 */ /* 0x000fe2000000081d */
[----:B---3--:R-:W-:Y:S01]  /*26af0*/  STL [R1+0x548], R24 ;  /* 0x0005481801007387 */ /* 0x008fe20000100800 */
[----:B----4-:R-:W-:Y:S02]  /*26b00*/  STL [R1+0x550], R3 ;  /* 0x0005500301007387 */ /* 0x010fe40000100800 */
[----:B-----5:R-:W-:Y:S02]  /*26b10*/  STL [R1+0x54c], R27 ;  /* 0x00054c1b01007387 */ /* 0x020fe40000100800 */
[----:B--2---:R-:W-:-:S02]  /*26b20*/  FMUL R2, R0, 1.4426950216293334961 ;  /* 0x3fb8aa3b00027820 */ /* 0x004fc40000400000 */
[----:B------:R-:W-:Y:S01]  /*26b30*/  FFMA R0, R11, c[0x0][0x188], -R29 ;  /* 0x000062000b007a23 */ /* 0x000fe2000000081d */
[----:B0-----:R-:W-:Y:S01]  /*26b40*/  STL [R1+0x4f8], R26 ;  /* 0x0004f81a01007387 */ /* 0x001fe20000100800 */
[----:B------:R-:W2:Y:S02]  /*26b50*/  LDL.LU R10, [R1+0x488] ;  /* 0x00048800010a7983 */ /* 0x000ea40000300800 */
[----:B------:R-:W2:Y:S02]  /*26b60*/  LDL.LU R11, [R1+0x48c] ;  /* 0x00048c00010b7983 */ /* 0x000ea40000300800 */
[----:B--2---:R0:W-:Y:S01]  /*26b70*/  STL.64 [R1+0x1138], R10 ;  /* 0x0011380a01007387 */ /* 0x0041e20000100a00 */
[----:B------:R-:W2:Y:S02]  /*26b80*/  LDL.LU R6, [R1+0x438] ;  /* 0x0004380001067983 */ /* 0x000ea40000300800 */
[----:B------:R-:W2:Y:S02]  /*26b90*/  LDL.LU R7, [R1+0x43c] ;  /* 0x00043c0001077983 */ /* 0x000ea40000300800 */
[----:B--2---:R-:W-:Y:S01]  /*26ba0*/  STL.64 [R1+0x1140], R6 ;  /* 0x0011400601007387 */ /* 0x004fe20000100a00 */
[----:B-1----:R-:W2:Y:S02]  /*26bb0*/  LDL.LU R16, [R1+0x220] ;  /* 0x0002200001107983 */ /* 0x002ea40000300800 */
[----:B------:R-:W2:Y:S02]  /*26bc0*/  LDL.LU R17, [R1+0x224] ;  /* 0x0002240001117983 */ /* 0x000ea40000300800 */
[----:B------:R-:W3:Y:S01]  /*26bd0*/  LDL.LU R18, [R1+0x228] ;  /* 0x0002280001127983 */ /* 0x000ee20000300800 */
[----:B------:R-:W3:Y:S04]  /*26be0*/  LDL.LU R19, [R1+0x22c] ;  /* 0x00022c0001137983 */ /* 0x000ee80000300800 */
[----:B---3--:R1:W-:Y:S01]  /*26bf0*/  STL.64 [R1+0x1150], R18 ;  /* 0x0011501201007387 */ /* 0x0083e20000100a00 */
[----:B--2---:R-:W-:Y:S02]  /*26c00*/  STL.64 [R1+0x1148], R16 ;  /* 0x0011481001007387 */ /* 0x004fe40000100a00 */
[----:B0-----:R-:W2:Y:S02]  /*26c10*/  LDL.LU R10, [R1+0x428] ;  /* 0x00042800010a7983 */ /* 0x001ea40000300800 */
[----:B------:R-:W2:Y:S02]  /*26c20*/  LDL.LU R11, [R1+0x42c] ;  /* 0x00042c00010b7983 */ /* 0x000ea40000300800 */
[----:B--2---:R0:W-:Y:S01]  /*26c30*/  STL.64 [R1+0x1158], R10 ;  /* 0x0011580a01007387 */ /* 0x0041e20000100a00 */
[----:B-1----:R-:W2:Y:S02]  /*26c40*/  LDL.LU R18, [R1+0x418] ;  /* 0x0004180001127983 */ /* 0x002ea40000300800 */
[----:B------:R-:W2:Y:S02]  /*26c50*/  LDL.LU R19, [R1+0x41c] ;  /* 0x00041c0001137983 */ /* 0x000ea40000300800 */
[----:B--2---:R1:W-:Y:S01]  /*26c60*/  STL.64 [R1+0x1160], R18 ;  /* 0x0011601201007387 */ /* 0x0043e20000100a00 */
[----:B------:R-:W2:Y:S02]  /*26c70*/  LDL.LU R8, [R1+0x240] ;  /* 0x0002400001087983 */ /* 0x000ea40000300800 */
[----:B------:R-:W2:Y:S02]  /*26c80*/  LDL.LU R9, [R1+0x244] ;  /* 0x0002440001097983 */ /* 0x000ea40000300800 */
[----:B0-----:R-:W3:Y:S01]  /*26c90*/  LDL.LU R10, [R1+0x248] ;  /* 0x00024800010a7983 */ /* 0x001ee20000300800 */
[----:B------:R-:W3:Y:S04]  /*26ca0*/  LDL.LU R11, [R1+0x24c] ;  /* 0x00024c00010b7983 */ /* 0x000ee80000300800 */
[----:B---3--:R-:W-:Y:S01]  /*26cb0*/  STL.64 [R1+0x1170], R10 ;  /* 0x0011700a01007387 */ /* 0x008fe20000100a00 */
[----:B--2---:R0:W-:Y:S02]  /*26cc0*/  STL.64 [R1+0x1168], R8 ;  /* 0x0011680801007387 */ /* 0x0041e40000100a00 */
[----:B-1----:R-:W2:Y:S02]  /*26cd0*/  LDL.LU R18, [R1+0x408] ;  /* 0x0004080001127983 */ /* 0x002ea40000300800 */
[----:B------:R-:W2:Y:S02]  /*26ce0*/  LDL.LU R19, [R1+0x40c] ;  /* 0x00040c0001137983 */ /* 0x000ea40000300800 */
[----:B--2---:R1:W-:Y:S01]  /*26cf0*/  STL.64 [R1+0x1178], R18 ;  /* 0x0011781201007387 */ /* 0x0043e20000100a00 */
[----:B0-----:R-:W2:Y:S02]  /*26d00*/  LDL.LU R8, [R1+0x250] ;  /* 0x0002500001087983 */ /* 0x001ea40000300800 */
[----:B------:R-:W2:Y:S02]  /*26d10*/  LDL.LU R9, [R1+0x254] ;  /* 0x0002540001097983 */ /* 0x000ea40000300800 */
[----:B------:R-:W3:Y:S01]  /*26d20*/  LDL.LU R10, [R1+0x258] ;  /* 0x00025800010a7983 */ /* 0x000ee20000300800 */
        /* <DEDUP_REMOVED lines=11> */
[----:B--2---:R-:W-:Y:S02]  /*26de0*/  STL.64 [R1+0x1198], R8 ;  /* 0x0011980801007387 */ /* 0x004fe40000100a00 */
[----:B-1----:R-:W2:Y:S02]  /*26df0*/  LDL.LU R18, [R1+0x3e8] ;  /* 0x0003e80001127983 */ /* 0x002ea40000300800 */
[----:B------:R-:W2:Y:S02]  /*26e00*/  LDL.LU R19, [R1+0x3ec] ;  /* 0x0003ec0001137983 */ /* 0x000ea40000300800 */
[----:B--2---:R0:W-:Y:S04]  /*26e10*/  STL.64 [R1+0x11a8], R18 ;  /* 0x0011a81201007387 */ /* 0x0041e80000100a00 */
[----:B0-----:R-:W2:Y:S01]  /*26e20*/  LDL.LU R18, [R1+0x380] ;  /* 0x0003800001127983 */ /* 0x001ea20000300800 */
[----:B------:R-:W2:Y:S03]  /*26e30*/  LDL.LU R19, [R1+0x384] ;  /* 0x0003840001137983 */ /* 0x000ea60000300800 */
[----:B--2---:R0:W-:Y:S01]  /*26e40*/  STL.64 [R1+0x11c0], R18 ;  /* 0x0011c01201007387 */ /* 0x0041e20000100a00 */
[----:B------:R-:W2:Y:S02]  /*26e50*/  LDL.LU R8, [R1+0x270] ;  /* 0x0002700001087983 */ /* 0x000ea40000300800 */
[----:B------:R-:W2:Y:S02]  /*26e60*/  LDL.LU R9, [R1+0x274] ;  /* 0x0002740001097983 */ /* 0x000ea40000300800 */
[----:B------:R-:W3:Y:S01]  /*26e70*/  LDL.LU R10, [R1+0x278] ;  /* 0x00027800010a7983 */ /* 0x000ee20000300800 */
[----:B------:R-:W3:Y:S04]  /*26e80*/  LDL.LU R11, [R1+0x27c] ;  /* 0x00027c00010b7983 */ /* 0x000ee80000300800 */
[----:B0-----:R-:W4:Y:S01]  /*26e90*/  LDL.LU R18, [R1+0x388] ;  /* 0x0003880001127983 */ /* 0x001f220000300800 */
[----:B------:R-:W4:Y:S03]  /*26ea0*/  LDL.LU R19, [R1+0x38c] ;  /* 0x00038c0001137983 */ /* 0x000f260000300800 */
[----:B----4-:R-:W-:Y:S01]  /*26eb0*/  STL.64 [R1+0x11d8], R18 ;  /* 0x0011d81201007387 */ /* 0x010fe20000100a00 */
[----:B---3--:R-:W-:Y:S02]  /*26ec0*/  STL.64 [R1+0x11b8], R10 ;  /* 0x0011b80a01007387 */ /* 0x008fe40000100a00 */
[----:B--2---:R0:W-:Y:S02]  /*26ed0*/  STL.64 [R1+0x11b0], R8 ;  /* 0x0011b00801007387 */ /* 0x0041e40000100a00 */
[----:B0-----:R-:W2:Y:S01]  /*26ee0*/  LDL.LU R8, [R1+0x280] ;  /* 0x0002800001087983 */ /* 0x001ea20000300800 */
[----:B------:R-:W2:Y:S02]  /*26ef0*/  LDL.LU R9, [R1+0x284] ;  /* 0x0002840001097983 */ /* 0x000ea40000300800 */
[----:B------:R-:W3:Y:S02]  /*26f00*/  LDL.LU R10, [R1+0x288] ;  /* 0x00028800010a7983 */ /* 0x000ee40000300800 */
[----:B------:R-:W3:Y:S01]  /*26f10*/  LDL.LU R11, [R1+0x28c] ;  /* 0x00028c00010b7983 */ /* 0x000ee20000300800 */
[----:B------:R-:W4:Y:S01]  /*26f20*/  LDL.LU R18, [R1+0x398] ;  /* 0x0003980001127983 */ /* 0x000f220000300800 */
        /* <DEDUP_REMOVED lines=28> */
[----:B----4-:R0:W-:Y:S04]  /*270f0*/  STL.64 [R1+0x1238], R18 ;  /* 0x0012381201007387 */ /* 0x0101e80000100a00 */
[----:B0-----:R-:W4:Y:S01]  /*27100*/  LDL.LU R18, [R1+0x3d8] ;  /* 0x0003d80001127983 */ /* 0x001f220000300800 */
[----:B------:R-:W4:Y:S02]  /*27110*/  LDL.LU R19, [R1+0x3dc] ;  /* 0x0003dc0001137983 */ /* 0x000f240000300800 */
[----:B------:R-:W5:Y:S01]  /*27120*/  LDL.LU R25, [R1+0x4e8] ;  /* 0x0004e80001197983 */ /* 0x000f620000300800 */
        /* <DEDUP_REMOVED lines=8> */
[----:B------:R-:W4:Y:S02]  /*271b0*/  LDL.LU R23, [R1+0x49c] ;  /* 0x00049c0001177983 */ /* 0x000f240000300800 */
[----:B------:R-:W4:Y:S02]  /*271c0*/  LDL.LU R20, [R1+0x4ec] ;  /* 0x0004ec0001147983 */ /* 0x000f240000300800 */
[----:B------:R-:W4:Y:S01]  /*271d0*/  LDL.LU R16, [R1+0x328] ;  /* 0x0003280001107983 */ /* 0x000f220000300800 */
[----:B------:R-:W4:Y:S01]  /*271e0*/  LDL.LU R17, [R1+0x32c] ;  /* 0x00032c0001117983 */ /* 0x000f220000300800 */
[----:B------:R-:W4:Y:S02]  /*271f0*/  LDL.LU R18, [R1+0x330] ;  /* 0x0003300001127983 */ /* 0x000f240000300800 */
[----:B------:R-:W4:Y:S01]  /*27200*/  LDL.LU R19, [R1+0x334] ;  /* 0x0003340001137983 */ /* 0x000f220000300800 */
[----:B------:R0:W-:Y:S01]  /*27210*/  MUFU.EX2 R21, R2 ;  /* 0x0000000200157308 */ /* 0x0001e20000000800 */
[----:B---3--:R-:W-:Y:S01]  /*27220*/  STL.64 [R1+0x1230], R10 ;  /* 0x0012300a01007387 */ /* 0x008fe20000100a00 */
[----:B--2---:R1:W-:Y:S03]  /*27230*/  STL.64 [R1+0x1228], R8 ;  /* 0x0012280801007387 */ /* 0x0043e60000100a00 */
[----:B-1----:R-:W2:Y:S01]  /*27240*/  LDL.LU R8, [R1+0x358] ;  /* 0x0003580001087983 */ /* 0x002ea20000300800 */
[----:B------:R-:W2:Y:S02]  /*27250*/  LDL.LU R9, [R1+0x35c] ;  /* 0x00035c0001097983 */ /* 0x000ea40000300800 */
[----:B------:R-:W3:Y:S02]  /*27260*/  LDL.LU R10, [R1+0x360] ;  /* 0x00036000010a7983 */ /* 0x000ee40000300800 */
[----:B------:R-:W3:Y:S02]  /*27270*/  LDL.LU R11, [R1+0x364] ;  /* 0x00036400010b7983 */ /* 0x000ee40000300800 */
[----:B0-----:R-:W-:-:S02]  /*27280*/  FMUL R2, R0, 1.4426950216293334961 ;  /* 0x3fb8aa3b00027820 */ /* 0x001fc40000400000 */
[--C-:B-----5:R-:W-:Y:S02]  /*27290*/  FFMA R0, R25, c[0x0][0x188], -R29.reuse ;  /* 0x0000620019007a23 */ /* 0x120fe4000000081d */
[----:B------:R0:W-:Y:S02]  /*272a0*/  MUFU.EX2 R25, R2 ;  /* 0x0000000200197308 */ /* 0x0001e40000000800 */
[----:B0-----:R-:W-:Y:S02]  /*272b0*/  FMUL R2, R0, 1.4426950216293334961 ;  /* 0x3fb8aa3b00027820 */ /* 0x001fe40000400000 */
[----:B----4-:R-:W-:-:S04]  /*272c0*/  FFMA R0, R20, c[0x0][0x188], -R29 ;  /* 0x0000620014007a23 */ /* 0x010fc8000000081d */
[----:B------:R-:W-:Y:S01]  /*272d0*/  FMUL R0, R0, 1.4426950216293334961 ;  /* 0x3fb8aa3b00007820 */ /* 0x000fe20000400000 */
[----:B------:R-:W-:Y:S08]  /*272e0*/  MUFU.EX2 R2, R2 ;  /* 0x0000000200027308 */ /* 0x000ff00000000800 */
[----:B------:R-:W0:Y:S01]  /*272f0*/  MUFU.EX2 R20, R0 ;  /* 0x0000000000147308 */ /* 0x000e220000000800 */
[----:B------:R-:W-:-:S02]  /*27300*/  F2FP.BF16.PACK_AB R26, R26, R27 ;  /* 0x0000001b1a1a723e */ /* 0x000fc400000010ff */
[----:B------:R-:W-:Y:S02]  /*27310*/  F2FP.BF16.PACK_AB R24, R3, R24 ;  /* 0x000000180318723e */ /* 0x000fe400000010ff */
[----:B0-----:R-:W-:Y:S01]  /*27320*/  F2FP.BF16.PACK_AB R27, R20, R2 ;  /* 0x00000002141b723e */ /* 0x001fe200000010ff */
        /* <DEDUP_REMOVED lines=8> */
[----:B------:R-:W3:Y:S02]  /*273b0*/  LDL.LU R6, [R1+0x238] ;  /* 0x0002380001067983 */ /* 0x000ee40000300800 */
[----:B------:R-:W3:Y:S01]  /*273c0*/  LDL.LU R7, [R1+0x23c] ;  /* 0x00023c0001077983 */ /* 0x000ee20000300800 */
[----:B------:R-:W4:Y:S01]  /*273d0*/  LDL.LU R12, [R1+0x210] ;  /* 0x00021000010c7983 */ /* 0x000f220000300800 */
[----:B------:R-:W4:Y:S02]  /*273e0*/  LDL.LU R13, [R1+0x214] ;  /* 0x00021400010d7983 */ /* 0x000f240000300800 */
[----:B------:R-:W4:Y:S02]  /*273f0*/  LDL.LU R14, [R1+0x218] ;  /* 0x00021800010e7983 */ /* 0x000f240000300800 */
[----:B------:R-:W4:Y:S01]  /*27400*/  LDL.LU R15, [R1+0x21c] ;  /* 0x00021c00010f7983 */ /* 0x000f220000300800 */
[----:B------:R-:W-:Y:S01]  /*27410*/  STL [R1+0x4b4], R21 ;  /* 0x0004b41501007387 */ /* 0x000fe20000100800 */
[----:B------:R0:W-:Y:S02]  /*27420*/  STL [R1+0x4b0], R25 ;  /* 0x0004b01901007387 */ /* 0x0001e40000100800 */
[----:B------:R-:W5:Y:S02]  /*27430*/  LDL.LU R3, [R1+0x1258] ;  /* 0x0012580001037983 */ /* 0x000f640000300800 */
[----:B------:R-:W-:Y:S01]  /*27440*/  STL [R1+0x4f4], R2 ;  /* 0x0004f40201007387 */ /* 0x000fe20000100800 */
[----:B------:R1:W-:Y:S01]  /*27450*/  STL [R1+0x4f0], R20 ;  /* 0x0004f01401007387 */ /* 0x0003e20000100800 */
[----:B0-----:R-:W-:-:S07]  /*27460*/  F2FP.BF16.PACK_AB R25, R25, R21 ;  /* 0x000000151919723e */ /* 0x001fce00000010ff */
[C---:B-1----:R-:W-:Y:S01]  /*27470*/  HMMA.16816.F32.BF16 R20, R24.reuse, R22, R16 ;  /* 0x000000161814723c */ /* 0x042fe20000041810 */
[----:B------:R-:W2:Y:S11]  /*27480*/  LDL.LU.64 R18, [R1+0x1250] ;  /* 0x0012500001127983 */ /* 0x000eb60000300a00 */
[----:B------:R-:W-:Y:S11]  /*27490*/  @!UPT UIADD3 URZ, URZ, URZ, URZ ;  /* 0x0000003f3f3ff290 */ /* 0x000ff6000fffe03f */
[----:B------:R-:W-:Y:S01]  /*274a0*/  STL.64 [R1+0x60], R20 ;  /* 0x0000601401007387 */ /* 0x000fe20000100a00 */
[----:B------:R-:W-:Y:S01]  /*274b0*/  STL [R1+0x68], R22 ;  /* 0x0000681601007387 */ /* 0x000fe20000100800 */
        /* <DEDUP_REMOVED lines=71> */
[----:B------:R-:W3:Y:S11]  /*27930*/  LDL.LU.64 R10, [R1+0x1158] ;  /* 0x00115800010a7983 */ /* 0x000ef60000300a00 */
[----:B------:R-:W-:Y:S10]  /*27940*/  @!UPT UIADD3 URZ, URZ, URZ, URZ ;  /* 0x0000003f3f3ff290 */ /* 0x000ff4000fffe03f */
[----:B------:R-:W-:Y:S01]  /*27950*/  STL.64 [R1+0x10], R16 ;  /* 0x0000101001007387 */ /* 0x000fe20000100a00 */
[----:B------:R0:W-:Y:S03]  /*27960*/  STL.64 [R1+0x18], R18 ;  /* 0x0000181201007387 */ /* 0x0001e60000100a00 */
[----:B0-----:R-:W2:Y:S01]  /*27970*/  LDL.LU.64 R18, [R1+0x1150] ;  /* 0x0011500001127983 */ /* 0x001ea20000300a00 */
[----:B------:R-:W2:Y:S01]  /*27980*/  LDL.LU.64 R16, [R1+0x1148] ;  /* 0x0011480001107983 */ /* 0x000ea20000300a00 */
[C---:B---3--:R-:W-:Y:S02]  /*27990*/  HMMA.16816.F32.BF16 R8, R24.reuse, R10, R4 ;  /* 0x0000000a1808723c */ /* 0x048fe40000041804 */
[----:B------:R-:W2:Y:S11]  /*279a0*/  LDL.LU.64 R6, [R1+0x1140] ;  /* 0x0011400001067983 */ /* 0x000eb60000300a00 */
[----:B------:R-:W-:Y:S10]  /*279b0*/  @!UPT UIADD3 URZ, URZ, URZ, URZ ;  /* 0x0000003f3f3ff290 */ /* 0x000ff4000fffe03f */
[----:B------:R-:W-:Y:S01]  /*279c0*/  STL.64 [R1], R8 ;  /* 0x0000000801007387 */ /* 0x000fe20000100a00 */
[----:B------:R0:W-:Y:S03]  /*279d0*/  STL.64 [R1+0x8], R10 ;  /* 0x0000080a01007387 */ /* 0x0001e60000100a00 */
[----:B0-----:R-:W4:Y:S01]  /*279e0*/  LDL.LU.64 R10, [R1+0x1138] ;  /* 0x00113800010a7983 */ /* 0x001f220000300a00 */
[C---:B--2---:R-:W-:Y:S11]  /*279f0*/  HMMA.16816.F32.BF16 R4, R24.reuse, R6, R16 ;  /* 0x000000061804723c */ /* 0x044ff60000041810 */
[----:B------:R-:W-:Y:S11]  /*27a00*/  @!UPT UIADD3 URZ, URZ, URZ, URZ ;  /* 0x0000003f3f3ff290 */ /* 0x000ff6000fffe03f */
[----:B------:R-:W-:Y:S01]  /*27a10*/  @!UPT UIADD3 URZ, URZ, URZ, URZ ;  /* 0x0000003f3f3ff290 */ /* 0x000fe2000fffe03f */
[----:B------:R0:W-:Y:S01]  /*27a20*/  STL.64 [R1+0xe90], R6 ;  /* 0x000e900601007387 */ /* 0x0001e20000100a00 */
[----:B------:R-:W-:Y:S03]  /*27a30*/  STL.64 [R1+0xe88], R4 ;  /* 0x000e880401007387 */ /* 0x000fe60000100a00 */
[----:B0-----:R-:W2:Y:S01]  /*27a40*/  LDL.LU R6, [R1+0x2c8] ;  /* 0x0002c80001067983 */ /* 0x001ea20000300800 */
[----:B------:R-:W2:Y:S03]  /*27a50*/  LDL.LU R7, [R1+0x2cc] ;  /* 0x0002cc0001077983 */ /* 0x000ea60000300800 */
[----:B--2---:R0:W-:Y:S04]  /*27a60*/  STL.64 [R1+0x1098], R6 ;  /* 0x0010980601007387 */ /* 0x0041e80000100a00 */
[----:B0-----:R-:W2:Y:S01]  /*27a70*/  LDL.LU R6, [R1+0x2d8] ;  /* 0x0002d80001067983 */ /* 0x001ea20000300800 */
[----:B------:R-:W2:Y:S03]  /*27a80*/  LDL.LU R7, [R1+0x2dc] ;  /* 0x0002dc0001077983 */ /* 0x000ea60000300800 */
[----:B--2---:R0:W-:Y:S01]  /*27a90*/  STL.64 [R1+0x10b0], R6 ;  /* 0x0010b00601007387 */ /* 0x0041e20000100a00 */
[----:B------:R-:W2:Y:S02]  /*27aa0*/  LDL.LU R4, [R1+0x180] ;  /* 0x0001800001047983 */ /* 0x000ea40000300800 */
[----:B------:R-:W2:Y:S01]  /*27ab0*/  LDL.LU R5, [R1+0x184] ;  /* 0x0001840001057983 */ /* 0x000ea20000300800 */
[----:B0-----:R-:W3:Y:S01]  /*27ac0*/  LDL.LU R6, [R1+0x188] ;  /* 0x0001880001067983 */ /* 0x001ee20000300800 */
[----:B------:R-:W3:Y:S03]  /*27ad0*/  LDL.LU R7, [R1+0x18c] ;  /* 0x00018c0001077983 */ /* 0x000ee60000300800 */
[----:B---3--:R0:W-:Y:S01]  /*27ae0*/  STL.64 [R1+0x10c0], R6 ;  /* 0x0010c00601007387 */ /* 0x0081e20000100a00 */
[----:B--2---:R1:W-:Y:S03]  /*27af0*/  STL.64 [R1+0x10b8], R4 ;  /* 0x0010b80401007387 */ /* 0x0043e60000100a00 */
[----:B0-----:R-:W2:Y:S01]  /*27b00*/  LDL.LU R6, [R1+0x2f0] ;  /* 0x0002f00001067983 */ /* 0x001ea20000300800 */
[----:B------:R-:W2:Y:S02]  /*27b10*/  LDL.LU R7, [R1+0x2f4] ;  /* 0x0002f40001077983 */ /* 0x000ea40000300800 */
[----:B-1----:R-:W3:Y:S01]  /*27b20*/  LDL.LU R5, [R1+0x514] ;  /* 0x0005140001057983 */ /* 0x002ee20000300800 */
[----:B--2---:R-:W-:Y:S01]  /*27b30*/  STL.64 [R1+0x10e0], R6 ;  /* 0x0010e00601007387 */ /* 0x004fe20000100a00 */
[----:B---3--:R0:W-:Y:S02]  /*27b40*/  STL [R1+0x10d8], R5 ;  /* 0x0010d80501007387 */ /* 0x0081e40000100800 */
[----:B------:R-:W2:Y:S01]  /*27b50*/  LDL.LU R4, [R1+0x1b0] ;  /* 0x0001b00001047983 */ /* 0x000ea20000300800 */
[----:B0-----:R-:W2:Y:S01]  /*27b60*/  LDL.LU R5, [R1+0x1b4] ;  /* 0x0001b40001057983 */ /* 0x001ea20000300800 */
[----:B------:R-:W3:Y:S02]  /*27b70*/  LDL.LU R6, [R1+0x1b8] ;  /* 0x0001b80001067983 */ /* 0x000ee40000300800 */
[----:B------:R-:W3:Y:S02]  /*27b80*/  LDL.LU R7, [R1+0x1bc] ;  /* 0x0001bc0001077983 */ /* 0x000ee40000300800 */
[----:B---3--:R0:W-:Y:S01]  /*27b90*/  STL.64 [R1+0x10f0], R6 ;  /* 0x0010f00601007387 */ /* 0x0081e20000100a00 */
[----:B--2---:R-:W-:Y:S03]  /*27ba0*/  STL.64 [R1+0x10e8], R4 ;  /* 0x0010e80401007387 */ /* 0x004fe60000100a00 */
[----:B0-----:R-:W2:Y:S01]  /*27bb0*/  LDL.LU R6, [R1+0x308] ;  /* 0x0003080001067983 */ /* 0x001ea20000300800 */
[----:B------:R-:W2:Y:S01]  /*27bc0*/  LDL.LU R7, [R1+0x30c] ;  /* 0x00030c0001077983 */ /* 0x000ea20000300800 */
[C---:B----4-:R-:W-:Y:S02]  /*27bd0*/  HMMA.16816.F32.BF16 R8, R24.reuse, R10, R12 ;  /* 0x0000000a1808723c */ /* 0x050fe4000004180c */
[----:B--2---:R-:W-:Y:S01]  /*27be0*/  STL.64 [R1+0x1108], R6 ;  /* 0x0011080601007387 */ /* 0x004fe20000100a00 */
[----:B------:R-:W2:Y:S02]  /*27bf0*/  LDL.LU R2, [R1+0x510] ;  /* 0x0005100001027983 */ /* 0x000ea40000300800 */
[----:B------:R-:W3:Y:S02]  /*27c00*/  LDL.LU R21, [R1+0x504] ;  /* 0x0005040001157983 */ /* 0x000ee40000300800 */
[----:B------:R-:W4:Y:S02]  /*27c10*/  LDL.LU R22, [R1+0x518] ;  /* 0x0005180001167983 */ /* 0x000f240000300800 */
[----:B------:R-:W-:Y:S01]  /*27c20*/  IMAD.MOV.U32 R20, RZ, RZ, R23 ;  /* 0x000000ffff147224 */ /* 0x000fe200078e0017 */
[----:B----4-:R-:W-:Y:S04]  /*27c30*/  STL [R1+0x1130], R22 ;  /* 0x0011301601007387 */ /* 0x010fe80000100800 */
[----:B---3--:R-:W-:Y:S09]  /*27c40*/  STL.64 [R1+0x1128], R20 ;  /* 0x0011281401007387 */ /* 0x008ff20000100a00 */
[----:B------:R-:W-:Y:S02]  /*27c50*/  STL.64 [R1+0xe80], R10 ;  /* 0x000e800a01007387 */ /* 0x000fe40000100a00 */
[----:B------:R0:W-:Y:S02]  /*27c60*/  STL.64 [R1+0xe78], R8 ;  /* 0x000e780801007387 */ /* 0x0001e40000100a00 */
[----:B0-----:R-:W3:Y:S01]  /*27c70*/  LDL.LU R8, [R1+0x160] ;  /* 0x0001600001087983 */ /* 0x001ee20000300800 */
[----:B------:R-:W3:Y:S02]  /*27c80*/  LDL.LU R9, [R1+0x164] ;  /* 0x0001640001097983 */ /* 0x000ee40000300800 */
[----:B------:R-:W4:Y:S02]  /*27c90*/  LDL.LU R10, [R1+0x168] ;  /* 0x00016800010a7983 */ /* 0x000f240000300800 */
[----:B------:R-:W4:Y:S01]  /*27ca0*/  LDL.LU R11, [R1+0x16c] ;  /* 0x00016c00010b7983 */ /* 0x000f220000300800 */
[----:B------:R-:W2:Y:S01]  /*27cb0*/  LDL.LU R6, [R1+0x310] ;  /* 0x0003100001067983 */ /* 0x000ea20000300800 */
[----:B------:R-:W2:Y:S02]  /*27cc0*/  LDL.LU R7, [R1+0x314] ;  /* 0x0003140001077983 */ /* 0x000ea40000300800 */
[----:B------:R-:W3:Y:S02]  /*27cd0*/  LDL.LU R14, [R1+0x4a8] ;  /* 0x0004a800010e7983 */ /* 0x000ee40000300800 */
[----:B------:R-:W3:Y:S01]  /*27ce0*/  LDL.LU R15, [R1+0x4ac] ;  /* 0x0004ac00010f7983 */ /* 0x000ee20000300800 */
[----:B------:R-:W3:Y:S01]  /*27cf0*/  LDL.LU R20, [R1+0x200] ;  /* 0x0002000001147983 */ /* 0x000ee20000300800 */
[----:B------:R-:W3:Y:S02]  /*27d00*/  LDL.LU R21, [R1+0x204] ;  /* 0x0002040001157983 */ /* 0x000ee40000300800 */
[----:B------:R-:W3:Y:S02]  /*27d10*/  LDL.LU R22, [R1+0x208] ;  /* 0x0002080001167983 */ /* 0x000ee40000300800 */
[----:B------:R-:W3:Y:S01]  /*27d20*/  LDL.LU R23, [R1+0x20c] ;  /* 0x00020c0001177983 */ /* 0x000ee20000300800 */
[----:B--2---:R0:W-:Y:S01]  /*27d30*/  STL.64 [R1+0x1120], R6 ;  /* 0x0011200601007387 */ /* 0x0041e20000100a00 */
[----:B------:R-:W2:Y:S02]  /*27d40*/  LDL.LU R18, [R1+0x4b8] ;  /* 0x0004b80001127983 */ /* 0x000ea40000300800 */
[----:B------:R-:W2:Y:S02]  /*27d50*/  LDL.LU R19, [R1+0x4bc] ;  /* 0x0004bc0001137983 */ /* 0x000ea40000300800 */
[----:B------:R-:W2:Y:S01]  /*27d60*/  LDL.LU R4, [R1+0x1f0] ;  /* 0x0001f00001047983 */ /* 0x000ea20000300800 */
[----:B------:R-:W2:Y:S04]  /*27d70*/  LDL.LU R5, [R1+0x1f4] ;  /* 0x0001f40001057983 */ /* 0x000ea80000300800 */
[----:B0-----:R-:W2:Y:S01]  /*27d80*/  LDL.LU R6, [R1+0x1f8] ;  /* 0x0001f80001067983 */ /* 0x001ea20000300800 */
[----:B------:R-:W2:Y:S02]  /*27d90*/  LDL.LU R7, [R1+0x1fc] ;  /* 0x0001fc0001077983 */ /* 0x000ea40000300800 */
[----:B----4-:R-:W-:Y:S02]  /*27da0*/  STL.64 [R1+0x10a8], R10 ;  /* 0x0010a80a01007387 */ /* 0x010fe40000100a00 */
[----:B---3--:R0:W-:Y:S02]  /*27db0*/  STL.64 [R1+0x10a0], R8 ;  /* 0x0010a00801007387 */ /* 0x0081e40000100a00 */
[----:B0-----:R-:W3:Y:S01]  /*27dc0*/  LDL.LU R8, [R1+0x170] ;  /* 0x0001700001087983 */ /* 0x001ee20000300800 */
        /* <DEDUP_REMOVED lines=9> */
[C---:B------:R-:W-:Y:S01]  /*27e60*/  HMMA.16816.F32.BF16 R12, R24.reuse, R14, R20 ;  /* 0x0000000e180c723c */ /* 0x040fe20000041814 */
[----:B----4-:R-:W-:Y:S01]  /*27e70*/  STL.64 [R1+0x1100], R10 ;  /* 0x0011000a01007387 */ /* 0x010fe20000100a00 */
[----:B---3--:R0:W-:Y:S03]  /*27e80*/  STL.64 [R1+0x10f8], R8 ;  /* 0x0010f80801007387 */ /* 0x0081e60000100a00 */
[----:B0-----:R-:W3:Y:S01]  /*27e90*/  LDL.LU R8, [R1+0x1c0] ;  /* 0x0001c00001087983 */ /* 0x001ee20000300800 */
[----:B------:R-:W3:Y:S02]  /*27ea0*/  LDL.LU R9, [R1+0x1c4] ;  /* 0x0001c40001097983 */ /* 0x000ee40000300800 */
[----:B------:R-:W4:Y:S02]  /*27eb0*/  LDL.LU R10, [R1+0x1c8] ;  /* 0x0001c800010a7983 */ /* 0x000f240000300800 */
[----:B------:R-:W4:Y:S01]  /*27ec0*/  LDL.LU R11, [R1+0x1cc] ;  /* 0x0001cc00010b7983 */ /* 0x000f220000300800 */
[C---:B--2---:R-:W-:Y:S01]  /*27ed0*/  HMMA.16816.F32.BF16 R16, R24.reuse, R18, R4 ;  /* 0x000000121810723c */ /* 0x044fe20000041804 */
[----:B----4-:R-:W-:Y:S01]  /*27ee0*/  STL.64 [R1+0x1118], R10 ;  /* 0x0011180a01007387 */ /* 0x010fe20000100a00 */
[----:B---3--:R0:W-:Y:S03]  /*27ef0*/  STL.64 [R1+0x1110], R8 ;  /* 0x0011100801007387 */ /* 0x0081e60000100a00 */
[----:B0-----:R-:W2:Y:S01]  /*27f00*/  LDL.LU R8, [R1+0x1e0] ;  /* 0x0001e00001087983 */ /* 0x001ea20000300800 */
[----:B------:R-:W2:Y:S02]  /*27f10*/  LDL.LU R9, [R1+0x1e4] ;  /* 0x0001e40001097983 */ /* 0x000ea40000300800 */
[----:B------:R-:W2:Y:S02]  /*27f20*/  LDL.LU R10, [R1+0x1e8] ;  /* 0x0001e800010a7983 */ /* 0x000ea40000300800 */
[----:B------:R-:W2:Y:S01]  /*27f30*/  LDL.LU R11, [R1+0x1ec] ;  /* 0x0001ec00010b7983 */ /* 0x000ea20000300800 */
[----:B------:R-:W3:Y:S01]  /*27f40*/  LDL.LU R22, [R1+0x1130] ;  /* 0x0011300001167983 */ /* 0x000ee20000300800 */
[----:B------:R-:W4:Y:S02]  /*27f50*/  LDL.LU.64 R20, [R1+0x1128] ;  /* 0x0011280001147983 */ /* 0x000f240000300a00 */
[----:B------:R-:W2:Y:S02]  /*27f60*/  LDL.LU R23, [R1+0x51c] ;  /* 0x00051c0001177983 */ /* 0x000ea40000300800 */
[----:B------:R-:W-:Y:S01]  /*27f70*/  STL.64 [R1+0xe70], R14 ;  /* 0x000e700e01007387 */ /* 0x000fe20000100a00 */
[----:B------:R0:W-:Y:S04]  /*27f80*/  STL.64 [R1+0xe68], R12 ;  /* 0x000e680c01007387 */ /* 0x0001e80000100a00 */
[----:B0-----:R-:W2:Y:S01]  /*27f90*/  LDL.LU R13, [R1+0x500] ;  /* 0x00050000010d7983 */ /* 0x001ea20000300800 */
[----:B------:R-:W2:Y:S02]  /*27fa0*/  LDL.LU R14, [R1+0x2e0] ;  /* 0x0002e000010e7983 */ /* 0x000ea40000300800 */
[----:B------:R-:W2:Y:S02]  /*27fb0*/  LDL.LU R15, [R1+0x2e4] ;  /* 0x0002e400010f7983 */ /* 0x000ea40000300800 */
[----:B------:R-:W2:Y:S01]  /*27fc0*/  LDL.LU.64 R6, [R1+0x1120] ;  /* 0x0011200001067983 */ /* 0x000ea20000300a00 */
[----:B------:R0:W-:Y:S01]  /*27fd0*/  STL.64 [R1+0xea0], R18 ;  /* 0x000ea01201007387 */ /* 0x0001e20000100a00 */
[----:B------:R-:W-:Y:S03]  /*27fe0*/  STL.64 [R1+0xe98], R16 ;  /* 0x000e981001007387 */ /* 0x000fe60000100a00 */
        /* <DEDUP_REMOVED lines=17> */
[--C-:B------:R-:W-:Y:S01]  /*28100*/  FFMA R0, R2, c[0x0][0x188], -R28.reuse ;  /* 0x0000620002007a23 */ /* 0x100fe2000000081c */
[C---:B---3--:R-:W-:Y:S01]  /*28110*/  HMMA.16816.F32.BF16 R16, R24.reuse, R18, R4 ;  /* 0x000000121810723c */ /* 0x048fe20000041804 */
[----:B------:R-:W2:Y:S01]  /*28120*/  LDL.LU.64 R6, [R1+0x10e0] ;  /* 0x0010e00001067983 */ /* 0x000ea20000300a00 */
[----:B------:R-:W3:Y:S02]  /*28130*/  LDL.LU R5, [R1+0x10d8] ;  /* 0x0010d80001057983 */ /* 0x000ee40000300800 */
[----:B------:R-:W-:Y:S11]  /*28140*/  FMUL R2, R0, 1.4426950216293334961 ;  /* 0x3fb8aa3b00027820 */ /* 0x000ff60000400000 */
[----:B------:R-:W-:Y:S08]  /*28150*/  @!UPT UIADD3 URZ, URZ, URZ, URZ ;  /* 0x0000003f3f3ff290 */ /* 0x000ff0000fffe03f */
[----:B------:R-:W-:Y:S01]  /*28160*/  STL.64 [R1+0x420], R16 ;  /* 0x0004201001007387 */ /* 0x000fe20000100a00 */
[----:B------:R-:W-:Y:S02]  /*28170*/  STL.64 [R1+0x428], R18 ;  /* 0x0004281201007387 */ /* 0x000fe40000100a00 */
[--C-:B---3--:R-:W-:Y:S02]  /*28180*/  FFMA R0, R5, c[0x0][0x188], -R28.reuse ;  /* 0x0000620005007a23 */ /* 0x108fe4000000081c */
[C---:B--2---:R-:W-:Y:S01]  /*28190*/  HMMA.16816.F32.BF16 R4, R24.reuse, R6, R8 ;  /* 0x000000061804723c */ /* 0x044fe20000041808 */
[----:B------:R-:W2:Y:S01]  /*281a0*/  LDL.LU.64 R10, [R1+0x10d0] ;  /* 0x0010d000010a7983 */ /* 0x000ea20000300a00 */
[----:B------:R-:W2:Y:S11]  /*281b0*/  LDL.LU.64 R8, [R1+0x10c8] ;  /* 0x0010c80001087983 */ /* 0x000eb60000300a00 */
[----:B------:R-:W-:Y:S10]  /*281c0*/  @!UPT UIADD3 URZ, URZ, URZ, URZ ;  /* 0x0000003f3f3ff290 */ /* 0x000ff4000fffe03f */
[----:B------:R-:W-:Y:S01]  /*281d0*/  STL.64 [R1+0x410], R4 ;  /* 0x0004100401007387 */ /* 0x000fe20000100a00 */
[----:B------:R0:W-:Y:S03]  /*281e0*/  STL.64 [R1+0x418], R6 ;  /* 0x0004180601007387 */ /* 0x0001e60000100a00 */
[----:B0-----:R-:W3:Y:S01]  /*281f0*/  LDL.LU.64 R6, [R1+0x10c0] ;  /* 0x0010c00001067983 */ /* 0x001ee20000300a00 */
[----:B------:R-:W3:Y:S01]  /*28200*/  LDL.LU.64 R4, [R1+0x10b8] ;  /* 0x0010b80001047983 */ /* 0x000ee20000300a00 */
[----:B------:R0:W1:Y:S02]  /*28210*/  MUFU.EX2 R18, R2 ;  /* 0x0000000200127308 */ /* 0x0000640000000800 */
[----:B0-----:R-:W-:Y:S02]  /*28220*/  FMUL R2, R0, 1.4426950216293334961 ;  /* 0x3fb8aa3b00027820 */ /* 0x001fe40000400000 */
[----:B------:R-:W-:Y:S01]  /*28230*/  FFMA R0, R13, c[0x0][0x188], -R28 ;  /* 0x000062000d007a23 */ /* 0x000fe2000000081c */
[----:B-1----:R-:W-:Y:S01]  /*28240*/  STL [R1+0x4ec], R18 ;  /* 0x0004ec1201007387 */ /* 0x002fe20000100800 */
[C---:B---3--:R-:W-:Y:S03]  /*28250*/  HMMA.16816.F32.BF16 R12, R24.reuse, R14, R4 ;  /* 0x0000000e180c723c */ /* 0x048fe60000041804 */
[----:B------:R-:W2:Y:S01]  /*28260*/  LDL.LU.64 R6, [R1+0x10b0] ;  /* 0x0010b00001067983 */ /* 0x000ea20000300a00 */
[----:B------:R-:W0:Y:S11]  /*28270*/  MUFU.EX2 R19, R2 ;  /* 0x0000000200137308 */ /* 0x000e360000000800 */
[----:B------:R-:W-:Y:S08]  /*28280*/  @!UPT UIADD3 URZ, URZ, URZ, URZ ;  /* 0x0000003f3f3ff290 */ /* 0x000ff0000fffe03f */
[----:B------:R-:W-:Y:S01]  /*28290*/  STL.64 [R1+0x400], R12 ;  /* 0x0004000c01007387 */ /* 0x000fe20000100a00 */
[----:B------:R-:W-:Y:S02]  /*282a0*/  STL.64 [R1+0x408], R14 ;  /* 0x0004080e01007387 */ /* 0x000fe40000100a00 */
[----:B0-----:R-:W-:Y:S02]  /*282b0*/  STL [R1+0x4e8], R19 ;  /* 0x0004e81301007387 */ /* 0x001fe40000100800 */
[----:B------:R-:W-:Y:S01]  /*282c0*/  STL [R1+0xd6c], R28 ;  /* 0x000d6c1c01007387 */ /* 0x000fe20000100800 */
[----:B--2---:R-:W-:Y:S01]  /*282d0*/  HMMA.16816.F32.BF16 R4, R24, R6, R8 ;  /* 0x000000061804723c */ /* 0x004fe20000041808 */
[----:B------:R-:W2:Y:S01]  /*282e0*/  LDL.LU.64 R10, [R1+0x10a8] ;  /* 0x0010a800010a7983 */ /* 0x000ea20000300a00 */
[----:B------:R-:W2:Y:S11]  /*282f0*/  LDL.LU.64 R8, [R1+0x10a0] ;  /* 0x0010a00001087983 */ /* 0x000eb60000300a00 */
[----:B------:R-:W-:Y:S10]  /*28300*/  @!UPT UIADD3 URZ, URZ, URZ, URZ ;  /* 0x0000003f3f3ff290 */ /* 0x000ff4000fffe03f */
[----:B------:R-:W-:Y:S01]  /*28310*/  STL.64 [R1+0x3e0], R4 ;  /* 0x0003e00401007387 */ /* 0x000fe20000100a00 */
[----:B------:R0:W-:Y:S03]  /*28320*/  STL.64 [R1+0x3e8], R6 ;  /* 0x0003e80601007387 */ /* 0x0001e60000100a00 */
[----:B0-----:R-:W2:Y:S01]  /*28330*/  LDL.LU.64 R6, [R1+0x1098] ;  /* 0x0010980001067983 */ /* 0x001ea20000300a00 */
[----:B------:R-:W-:-:S04]  /*28340*/  FMUL R2, R0, 1.4426950216293334961 ;  /* 0x3fb8aa3b00027820 */ /* 0x000fc80000400000 */
[----:B------:R0:W1:Y:S01]  /*28350*/  MUFU.EX2 R12, R2 ;  /* 0x00000002000c7308 */ /* 0x0000620000000800 */
[----:B----4-:R-:W-:-:S04]  /*28360*/  FFMA R0, R21, c[0x0][0x188], -R28 ;  /* 0x0000620015007a23 */ /* 0x010fc8000000081c */
[----:B0-----:R-:W-:Y:S02]  /*28370*/  FMUL R2, R0, 1.4426950216293334961 ;  /* 0x3fb8aa3b00027820 */ /* 0x001fe40000400000 */
[--C-:B------:R-:W-:Y:S02]  /*28380*/  FFMA R0, R22, c[0x0][0x188], -R29.reuse ;  /* 0x0000620016007a23 */ /* 0x100fe4000000081d */
[----:B------:R0:W3:Y:S01]  /*28390*/  MUFU.EX2 R13, R2 ;  /* 0x00000002000d7308 */ /* 0x0000e20000000800 */
[----:B-1----:R-:W-:Y:S01]  /*283a0*/  STL [R1+0x4e4], R12 ;  /* 0x0004e40c01007387 */ /* 0x002fe20000100800 */
[----:B0-----:R-:W-:Y:S02]  /*283b0*/  FMUL R2, R0, 1.4426950216293334961 ;  /* 0x3fb8aa3b00027820 */ /* 0x001fe40000400000 */
[----:B------:R-:W-:Y:S01]  /*283c0*/  FFMA R0, R23, c[0x0][0x188], -R29 ;  /* 0x0000620017007a23 */ /* 0x000fe2000000081d */
[----:B--2---:R-:W-:Y:S11]  /*283d0*/  HMMA.16816.F32.BF16 R4, R24, R6, R8 ;  /* 0x000000061804723c */ /* 0x004ff60000041808 */
[----:B------:R-:W-:Y:S11]  /*283e0*/  @!UPT UIADD3 URZ, URZ, URZ, URZ ;  /* 0x0000003f3f3ff290 */ /* 0x000ff6000fffe03f */
[----:B------:R-:W-:Y:S01]  /*283f0*/  @!UPT UIADD3 URZ, URZ, URZ, URZ ;  /* 0x0000003f3f3ff290 */ /* 0x000fe2000fffe03f */
[----:B------:R-:W-:Y:S01]  /*28400*/  STL.64 [R1+0x3c0], R4 ;  /* 0x0003c00401007387 */ /* 0x000fe20000100a00 */
[----:B------:R-:W-:Y:S02]  /*28410*/  STL.64 [R1+0x3c8], R6 ;  /* 0x0003c80601007387 */ /* 0x000fe40000100a00 */
[----:B------:R-:W2:Y:S02]  /*28420*/  LDL.LU R22, [R1+0xc8] ;  /* 0x0000c80001167983 */ /* 0x000ea40000300800 */
[----:B------:R-:W2:Y:S02]  /*28430*/  LDL.LU R23, [R1+0xcc] ;  /* 0x0000cc0001177983 */ /* 0x000ea40000300800 */
[----:B--2---:R0:W-:Y:S04]  /*28440*/  STL.64 [R1+0x1008], R22 ;  /* 0x0010081601007387 */ /* 0x0041e80000100a00 */
[----:B0-----:R-:W2:Y:S01]  /*28450*/  LDL.LU R22, [R1+0xd8] ;  /* 0x0000d80001167983 */ /* 0x001ea20000300800 */
[----:B------:R-:W2:Y:S03]  /*28460*/  LDL.LU R23, [R1+0xdc] ;  /* 0x0000dc0001177983 */ /* 0x000ea60000300800 */
[----:B--2---:R-:W-:Y:S01]  /*28470*/  STL.64 [R1+0x1020], R22 ;  /* 0x0010201601007387 */ /* 0x004fe20000100a00 */
[----:B---3--:R-:W-:Y:S02]  /*28480*/  STL [R1+0x4e0], R13 ;  /* 0x0004e00d01007387 */ /* 0x008fe40000100800 */
[----:B------:R0:W-:Y:S02]  /*28490*/  STL.64 [R1+0x1000], R12 ;  /* 0x0010000c01007387 */ /* 0x0001e40000100a00 */
        /* <DEDUP_REMOVED lines=11> */
[----:B------:R-:W3:Y:S01]  /*28550*/  LDL.LU R14, [R1+0x88] ;  /* 0x00008800010e7983 */ /* 0x000ee20000300800 */
[----:B-----5:R-:W-:-:S02]  /*28560*/  MOV R15, R3 ;  /* 0x00000003000f7202 */ /* 0x020fc40000000f00 */
[----:B------:R-:W4:Y:S01]  /*28570*/  LDL.LU R3, [R1+0x1094] ;  /* 0x0010940001037983 */ /* 0x000f220000300800 */
[----:B------:R-:W5:Y:S02]  /*28580*/  LDL.LU R22, [R1+0x138] ;  /* 0x0001380001167983 */ /* 0x000f640000300800 */
[----:B------:R-:W5:Y:S02]  /*28590*/  LDL.LU R23, [R1+0x13c] ;  /* 0x00013c0001177983 */ /* 0x000f640000300800 */
[----:B-----5:R0:W-:Y:S04]  /*285a0*/  STL.64 [R1+0x1050], R22 ;  /* 0x0010501601007387 */ /* 0x0201e80000100a00 */
[----:B0-----:R-:W5:Y:S01]  /*285b0*/  LDL.LU R22, [R1+0x148] ;  /* 0x0001480001167983 */ /* 0x001f620000300800 */
[----:B------:R-:W5:Y:S03]  /*285c0*/  LDL.LU R23, [R1+0x14c] ;  /* 0x00014c0001177983 */ /* 0x000f660000300800 */
[----:B-----5:R0:W-:Y:S04]  /*285d0*/  STL.64 [R1+0x1068], R22 ;  /* 0x0010681601007387 */ /* 0x0201e80000100a00 */
[----:B0-----:R-:W5:Y:S01]  /*285e0*/  LDL.LU R22, [R1+0x158] ;  /* 0x0001580001167983 */ /* 0x001f620000300800 */
[----:B------:R-:W5:Y:S02]  /*285f0*/  LDL.LU R23, [R1+0x15c] ;  /* 0x00015c0001177983 */ /* 0x000f640000300800 */
[----:B------:R-:W5:Y:S02]  /*28600*/  LDL.LU R10, [R1+0x2b8] ;  /* 0x0002b800010a7983 */ /* 0x000f640000300800 */
[----:B------:R-:W5:Y:S01]  /*28610*/  LDL.LU R11, [R1+0x2bc] ;  /* 0x0002bc00010b7983 */ /* 0x000f620000300800 */
[----:B---3--:R4:W-:Y:S01]  /*28620*/  STL.64 [R1+0x1030], R14 ;  /* 0x0010300e01007387 */ /* 0x0089e20000100a00 */
[----:B--2---:R0:W-:Y:S02]  /*28630*/  STL.64 [R1+0x1028], R12 ;  /* 0x0010280c01007387 */ /* 0x0041e40000100a00 */
[----:B----4-:R-:W-:Y:S01]  /*28640*/  IMAD.MOV.U32 R14, RZ, RZ, R3 ;  /* 0x000000ffff0e7224 */ /* 0x010fe200078e0003 */
[----:B0-----:R-:W2:Y:S01]  /*28650*/  LDL.LU R12, [R1+0x90] ;  /* 0x00009000010c7983 */ /* 0x001ea20000300800 */
[----:B------:R-:W2:Y:S02]  /*28660*/  LDL.LU R13, [R1+0x94] ;  /* 0x00009400010d7983 */ /* 0x000ea40000300800 */
[----:B------:R-:W3:Y:S02]  /*28670*/  LDL.LU R3, [R1+0x1090] ;  /* 0x0010900001037983 */ /* 0x000ee40000300800 */
[----:B------:R-:W4:Y:S01]  /*28680*/  LDL.LU R15, [R1+0x9c] ;  /* 0x00009c00010f7983 */ /* 0x000f220000300800 */
[----:B------:R-:W2:Y:S04]  /*28690*/  LDL.LU R21, [R1+0x508] ;  /* 0x0005080001157983 */ /* 0x000ea80000300800 */
[----:B-----5:R3:W-:Y:S04]  /*286a0*/  STL.64 [R1+0x1088], R22 ;  /* 0x0010881601007387 */ /* 0x0207e80000100a00 */
[----:B--2---:R0:W-:Y:S01]  /*286b0*/  STL.64 [R1+0x1080], R20 ;  /* 0x0010801401007387 */ /* 0x0041e20000100a00 */
[----:B---3--:R-:W-:-:S03]  /*286c0*/  MOV R23, R3 ;  /* 0x0000000300177202 */ /* 0x008fc60000000f00 */
[----:B0-----:R-:W2:Y:S01]  /*286d0*/  LDL.LU R20, [R1+0x110] ;  /* 0x0001100001147983 */ /* 0x001ea20000300800 */
[----:B------:R-:W2:Y:S02]  /*286e0*/  LDL.LU R21, [R1+0x114] ;  /* 0x0001140001157983 */ /* 0x000ea40000300800 */
[----:B------:R-:W2:Y:S02]  /*286f0*/  LDL.LU R22, [R1+0x118] ;  /* 0x0001180001167983 */ /* 0x000ea40000300800 */
[----:B------:R-:W3:Y:S01]  /*28700*/  LDL.LU R3, [R1+0x50c] ;  /* 0x00050c0001037983 */ /* 0x000ee20000300800 */
[----:B----4-:R-:W-:Y:S01]  /*28710*/  STL.64 [R1+0x1048], R14 ;  /* 0x0010480e01007387 */ /* 0x010fe20000100a00 */
[----:B------:R0:W-:Y:S03]  /*28720*/  STL.64 [R1+0x1040], R12 ;  /* 0x0010400c01007387 */ /* 0x0001e60000100a00 */
[----:B0-----:R-:W4:Y:S01]  /*28730*/  LDL.LU R12, [R1+0xa0] ;  /* 0x0000a000010c7983 */ /* 0x001f220000300800 */
[----:B------:R-:W4:Y:S02]  /*28740*/  LDL.LU R13, [R1+0xa4] ;  /* 0x0000a400010d7983 */ /* 0x000f240000300800 */
[----:B------:R-:W5:Y:S02]  /*28750*/  LDL.LU R14, [R1+0xa8] ;  /* 0x0000a800010e7983 */ /* 0x000f640000300800 */
[----:B------:R-:W5:Y:S02]  /*28760*/  LDL.LU R15, [R1+0xac] ;  /* 0x0000ac00010f7983 */ /* 0x000f640000300800 */
[----:B-----5:R-:W-:Y:S01]  /*28770*/  STL.64 [R1+0x1060], R14 ;  /* 0x0010600e01007387 */ /* 0x020fe20000100a00 */
[----:B----4-:R0:W-:Y:S03]  /*28780*/  STL.64 [R1+0x1058], R12 ;  /* 0x0010580c01007387 */ /* 0x0101e60000100a00 */
[----:B0-----:R-:W4:Y:S01]  /*28790*/  LDL.LU R12, [R1+0xe0] ;  /* 0x0000e000010c7983 */ /* 0x001f220000300800 */
[----:B------:R-:W4:Y:S02]  /*287a0*/  LDL.LU R13, [R1+0xe4] ;  /* 0x0000e400010d7983 */ /* 0x000f240000300800 */
[----:B------:R-:W5:Y:S02]  /*287b0*/  LDL.LU R14, [R1+0xe8] ;  /* 0x0000e800010e7983 */ /* 0x000f640000300800 */
[----:B------:R-:W5:Y:S01]  /*287c0*/  LDL.LU R15, [R1+0xec] ;  /* 0x0000ec00010f7983 */ /* 0x000f620000300800 */
[----:B--2---:R-:W-:Y:S01]  /*287d0*/  HMMA.16816.F32.BF16 R8, R24, R10, R20 ;  /* 0x0000000a1808723c */ /* 0x004fe20000041814 */
[----:B------:R-:W0:Y:S01]  /*287e0*/  MUFU.EX2 R16, R2 ;  /* 0x0000000200107308 */ /* 0x000e220000000800 */
[----:B------:R-:W1:Y:S02]  /*287f0*/  S2R R6, SR_TID.X ;  /* 0x0000000000067919 */ /* 0x000e640000002100 */
[----:B-1----:R-:W-:-:S02]  /*28800*/  LOP3.LUT R7, R6, 0x7, RZ, 0xc0, !PT ;  /* 0x0000000706077812 */ /* 0x002fc400078ec0ff */
[----:B-----5:R-:W-:Y:S01]  /*28810*/  STL.64 [R1+0x1078], R14 ;  /* 0x0010780e01007387 */ /* 0x020fe20000100a00 */
[----:B----4-:R1:W-:Y:S03]  /*28820*/  STL.64 [R1+0x1070], R12 ;  /* 0x0010700c01007387 */ /* 0x0103e60000100a00 */
[----:B-1----:R-:W2:Y:S01]  /*28830*/  LDL.LU R12, [R1+0x100] ;  /* 0x00010000010c7983 */ /* 0x002ea20000300800 */
[----:B------:R-:W2:Y:S02]  /*28840*/  LDL.LU R13, [R1+0x104] ;  /* 0x00010400010d7983 */ /* 0x000ea40000300800 */
[----:B------:R-:W2:Y:S02]  /*28850*/  LDL.LU R14, [R1+0x108] ;  /* 0x00010800010e7983 */ /* 0x000ea40000300800 */
[----:B------:R-:W2:Y:S01]  /*28860*/  LDL.LU R15, [R1+0x10c] ;  /* 0x00010c00010f7983 */ /* 0x000ea20000300800 */
[----:B------:R-:W2:Y:S01]  /*28870*/  LDL.LU.64 R22, [R1+0x1088] ;  /* 0x0010880001167983 */ /* 0x000ea20000300a00 */
[----:B------:R-:W4:Y:S06]  /*28880*/  LDL.LU.64 R20, [R1+0x1080] ;  /* 0x0010800001147983 */ /* 0x000f2c0000300a00 */
[----:B------:R1:W-:Y:S02]  /*28890*/  STL.64 [R1+0xf0], R8 ;  /* 0x0000f00801007387 */ /* 0x0003e40000100a00 */
[----:B------:R5:W-:Y:S01]  /*288a0*/  STL.64 [R1+0xf8], R10 ;  /* 0x0000f80a01007387 */ /* 0x000be20000100a00 */
[----:B-1----:R-:W3:Y:S01]  /*288b0*/  LDL.LU R8, [R1+0x60] ;  /* 0x0000600001087983 */ /* 0x002ee20000300800 */
[----:B0-----:R-:W-:Y:S02]  /*288c0*/  STL [R1+0x4ac], R16 ;  /* 0x0004ac1001007387 */ /* 0x001fe40000100800 */
[----:B------:R-:W3:Y:S02]  /*288d0*/  LDL.LU R9, [R1+0x64] ;  /* 0x0000640001097983 */ /* 0x000ee40000300800 */
[----:B-----5:R-:W5:Y:S02]  /*288e0*/  LDL.LU R10, [R1+0x68] ;  /* 0x00006800010a7983 */ /* 0x020f640000300800 */
[----:B------:R-:W-:-:S02]  /*288f0*/  IMAD.SHL.U32 R6, R6, 0x2, RZ ;  /* 0x0000000206067824 */ /* 0x000fc400078e00ff */
[----:B------:R-:W-:-:S05]  /*28900*/  IMAD R7, R7, 0x110, RZ ;  /* 0x0000011007077824 */ /* 0x000fca00078e02ff */
[----:B------:R-:W-:-:S04]  /*28910*/  LOP3.LUT R7, R7, 0x30, R6, 0x78, !PT ;  /* 0x0000003007077812 */ /* 0x000fc800078e7806 */
[----:B------:R-:W-:-:S06]  /*28920*/  LOP3.LUT R7, R7, 0x40, RZ, 0x3c, !PT ;  /* 0x0000004007077812 */ /* 0x000fcc00078e3cff */
[----:B------:R-:W0:Y:S01]  /*28930*/  LDSM.16.M88.4 R4, [R7+0x20080] ;  /* 0x020080000704783b */ /* 0x000e220000000200 */
[----:B------:R-:W-:Y:S01]  /*28940*/  FMUL R2, R0, 1.4426950216293334961 ;  /* 0x3fb8aa3b00027820 */ /* 0x000fe20000400000 */
[----:B----4-:R-:W-:Y:S01]  /*28950*/  MOV R11, R20 ;  /* 0x00000014000b7202 */ /* 0x010fe20000000f00 */
[----:B------:R-:W-:Y:S02]  /*28960*/  FFMA R0, R21, c[0x0][0x188], -R29 ;  /* 0x0000620015007a23 */ /* 0x000fe4000000081d */
[C---:B--2---:R-:W-:Y:S02]  /*28970*/  HMMA.16816.F32.BF16 R20, R24.reuse, R22, R12 ;  /* 0x000000161814723c */ /* 0x044fe4000004180c */
[----:B-----5:R1:W-:Y:S01]  /*28980*/  STL.64 [R1+0xfe8], R10 ;  /* 0x000fe80a01007387 */ /* 0x0203e20000100a00 */
[----:B---3--:R-:W-:Y:S03]  /*28990*/  STL.64 [R1+0xfe0], R8 ;  /* 0x000fe00801007387 */ /* 0x008fe60000100a00 */
[----:B-1----:R-:W2:Y:S01]  /*289a0*/  LDL.LU R10, [R1+0xb8] ;  /* 0x0000b800010a7983 */ /* 0x002ea20000300800 */
[----:B------:R-:W2:Y:S02]  /*289b0*/  LDL.LU R11, [R1+0xbc] ;  /* 0x0000bc00010b7983 */ /* 0x000ea40000300800 */
[----:B0-----:R-:W-:Y:S02]  /*289c0*/  STL.64 [R1+0x488], R6 ;  /* 0x0004880601007387 */ /* 0x001fe40000100a00 */
[----:B------:R-:W3:Y:S01]  /*289d0*/  LDL.LU.64 R14, [R1+0x1078] ;  /* 0x00107800010e7983 */ /* 0x000ee20000300a00 */
[----:B------:R-:W3:Y:S11]  /*289e0*/  LDL.LU.64 R12, [R1+0x1070] ;  /* 0x00107000010c7983 */ /* 0x000ef60000300a00 */
[----:B------:R-:W-:Y:S02]  /*289f0*/  STL.64 [R1+0x3f0], R20 ;  /* 0x0003f01401007387 */ /* 0x000fe40000100a00 */
[----:B------:R0:W-:Y:S02]  /*28a00*/  STL.64 [R1+0x3f8], R22 ;  /* 0x0003f81601007387 */ /* 0x0001e40000100a00 */
[----:B0-----:R-:W3:Y:S01]  /*28a10*/  LDL.LU.64 R22, [R1+0x1068] ;  /* 0x0010680001167983 */ /* 0x001ee20000300a00 */
[----:B------:R-:W0:Y:S03]  /*28a20*/  MUFU.EX2 R17, R2 ;  /* 0x0000000200117308 */ /* 0x000e260000000800 */
[----:B0-----:R-:W-:Y:S01]  /*28a30*/  STL [R1+0x4a8], R17 ;  /* 0x0004a81101007387 */ /* 0x001fe20000100800 */
[----:B------:R-:W-:Y:S01]  /*28a40*/  STL [R1+0xd70], R29 ;  /* 0x000d701d01007387 */ /* 0x000fe20000100800 */
[----:B---3--:R-:W-:Y:S02]  /*28a50*/  HMMA.16816.F32.BF16 R20, R24, R22, R12 ;  /* 0x000000161814723c */ /* 0x008fe4000004180c */
[----:B------:R-:W3:Y:S01]  /*28a60*/  LDL.LU.64 R14, [R1+0x1060] ;  /* 0x00106000010e7983 */ /* 0x000ee20000300a00 */
[----:B------:R-:W3:Y:S11]  /*28a70*/  LDL.LU.64 R12, [R1+0x1058] ;  /* 0x00105800010c7983 */ /* 0x000ef60000300a00 */
[----:B------:R-:W-:Y:S09]  /*28a80*/  @!UPT UIADD3 URZ, URZ, URZ, URZ ;  /* 0x0000003f3f3ff290 */ /* 0x000ff2000fffe03f */
[----:B------:R-:W-:Y:S01]  /*28a90*/  STL.64 [R1+0x3d0], R20 ;  /* 0x0003d01401007387 */ /* 0x000fe20000100a00 */
[----:B------:R0:W-:Y:S03]  /*28aa0*/  STL.64 [R1+0x3d8], R22 ;  /* 0x0003d81601007387 */ /* 0x0001e60000100a00 */
[----:B0-----:R-:W3:Y:S01]  /*28ab0*/  LDL.LU.64 R22, [R1+0x1050] ;  /* 0x0010500001167983 */ /* 0x001ee20000300a00 */
[----:B------:R-:W-:-:S04]  /*28ac0*/  FMUL R2, R0, 1.4426950216293334961 ;  /* 0x3fb8aa3b00027820 */ /* 0x000fc80000400000 */
[----:B------:R-:W0:Y:S02]  /*28ad0*/  MUFU.EX2 R6, R2 ;  /* 0x0000000200067308 */ /* 0x000e240000000800 */
[----:B0-----:R-:W-:Y:S01]  /*28ae0*/  STL [R1+0x4a4], R6 ;  /* 0x0004a40601007387 */ /* 0x001fe20000100800 */
[C---:B---3--:R-:W-:Y:S03]  /*28af0*/  HMMA.16816.F32.BF16 R20, R24.reuse, R22, R12 ;  /* 0x000000161814723c */ /* 0x048fe6000004180c */
[----:B------:R-:W3:Y:S01]  /*28b00*/  LDL.LU.64 R14, [R1+0x1048] ;  /* 0x00104800010e7983 */ /* 0x000ee20000300a00 */
[----:B------:R-:W3:Y:S11]  /*28b10*/  LDL.LU.64 R12, [R1+0x1040] ;  /* 0x00104000010c7983 */ /* 0x000ef60000300a00 */
[----:B------:R-:W-:Y:S08]  /*28b20*/  @!UPT UIADD3 URZ, URZ, URZ, URZ ;  /* 0x0000003f3f3ff290 */ /* 0x000ff0000fffe03f */
[----:B------:R-:W-:Y:S01]  /*28b30*/  STL.64 [R1+0x3b0], R20 ;  /* 0x0003b01401007387 */ /* 0x000fe20000100a00 */
[----:B------:R0:W-:Y:S03]  /*28b40*/  STL.64 [R1+0x3b8], R22 ;  /* 0x0003b81601007387 */ /* 0x0001e60000100a00 */
[----:B0-----:R-:W3:Y:S02]  /*28b50*/  LDL.LU.64 R22, [R1+0x1038] ;  /* 0x0010380001167983 */ /* 0x001ee40000300a00 */
[----:B---3--:R-:W-:Y:S02]  /*28b60*/  HMMA.16816.F32.BF16 R20, R24, R22, R12 ;  /* 0x000000161814723c */ /* 0x008fe4000004180c */
[----:B------:R-:W3:Y:S01]  /*28b70*/  LDL.LU.64 R14, [R1+0x1030] ;  /* 0x00103000010e7983 */ /* 0x000ee20000300a00 */
[----:B------:R-:W3:Y:S11]  /*28b80*/  LDL.LU.64 R12, [R1+0x1028] ;  /* 0x00102800010c7983 */ /* 0x000ef60000300a00 */
[----:B------:R-:W-:Y:S09]  /*28b90*/  @!UPT UIADD3 URZ, URZ, URZ, URZ ;  /* 0x0000003f3f3ff290 */ /* 0x000ff2000fffe03f */
[----:B------:R-:W-:Y:S01]  /*28ba0*/  STL.64 [R1+0x2b0], R20 ;  /* 0x0002b01401007387 */ /* 0x000fe20000100a00 */
[----:B------:R0:W-:Y:S03]  /*28bb0*/  STL.64 [R1+0x2b8], R22 ;  /* 0x0002b81601007387 */ /* 0x0001e60000100a00 */
[----:B0-----:R-:W3:Y:S01]  /*28bc0*/  LDL.LU.64 R22, [R1+0x1020] ;  /* 0x0010200001167983 */ /* 0x001ee20000300a00 */
[----:B------:R-:W-:-:S04]  /*28bd0*/  FFMA R0, R3, c[0x0][0x188], -R29 ;  /* 0x0000620003007a23 */ /* 0x000fc8000000081d */
        /* <DEDUP_REMOVED lines=10> */
[C---:B---3--:R-:W-:Y:S02]  /*28c80*/  HMMA.16816.F32.BF16 R20, R24.reuse, R22, R12 ;  /* 0x000000161814723c */ /* 0x048fe4000004180c */
[----:B------:R-:W3:Y:S11]  /*28c90*/  LDL.LU.64 R12, [R1+0x1000] ;  /* 0x00100000010c7983 */ /* 0x000ef60000300a00 */
[----:B------:R-:W-:Y:S11]  /*28ca0*/  @!UPT UIADD3 URZ, URZ, URZ, URZ ;  /* 0x0000003f3f3ff290 */ /* 0x000ff6000fffe03f */
[----:B------:R-:W-:Y:S01]  /*28cb0*/  IMAD.MOV.U32 R3, RZ, RZ, R22 ;  /* 0x000000ffff037224 */ /* 0x000fe200078e0016 */
[----:B------:R-:W-:Y:S01]  /*28cc0*/  MOV R2, R23 ;  /* 0x0000001700027202 */ /* 0x000fe20000000f00 */
[----:B------:R-:W-:Y:S01]  /*28cd0*/  IMAD.MOV.U32 R29, RZ, RZ, R20 ;  /* 0x000000ffff1d7224 */ /* 0x000fe200078e0014 */
[----:B------:R-:W-:Y:S01]  /*28ce0*/  MOV R28, R21 ;  /* 0x00000015001c7202 */ /* 0x000fe20000000f00 */
[----:B------:R-:W2:Y:S01]  /*28cf0*/  LDL.LU.64 R22, [R1+0xff8] ;  /* 0x000ff80001167983 */ /* 0x000ea20000300a00 */
[----:B------:R-:W2:Y:S02]  /*28d00*/  LDL.LU.64 R20, [R1+0xff0] ;  /* 0x000ff00001147983 */ /* 0x000ea40000300a00 */
[----:B------:R-:W-:Y:S02]  /*28d10*/  STL [R1+0xe5c], R2 ;  /* 0x000e5c0201007387 */ /* 0x000fe40000100800 */
[----:B------:R-:W-:Y:S01]  /*28d20*/  STL [R1+0xe58], R3 ;  /* 0x000e580301007387 */ /* 0x000fe20000100800 */
[----:B------:R-:W-:Y:S01]  /*28d30*/  STL [R1+0xe54], R28 ;  /* 0x000e541c01007387 */ /* 0x000fe20000100800 */
[----:B------:R-:W-:Y:S01]  /*28d40*/  STL [R1+0xe50], R29 ;  /* 0x000e501d01007387 */ /* 0x000fe20000100800 */
[----:B--2---:R-:W-:Y:S02]  /*28d50*/  HMMA.16816.F32.BF16 R24, R24, R10, R20 ;  /* 0x0000000a1818723c */ /* 0x004fe40000041814 */
[----:B------:R-:W2:Y:S01]  /*28d60*/  LDL.LU.64 R10, [R1+0xfe8] ;  /* 0x000fe800010a7983 */ /* 0x000ea20000300a00 */
[----:B------:R-:W2:Y:S04]  /*28d70*/  LDL.LU.64 R8, [R1+0xfe0] ;  /* 0x000fe00001087983 */ /* 0x000ea80000300a00 */
[----:B------:R-:W-:-:S02]  /*28d80*/  F2FP.BF16.PACK_AB R20, R19, R18 ;  /* 0x000000121314723e */ /* 0x000fc400000010ff */
[----:B------:R-:W-:Y:S02]  /*28d90*/  F2FP.BF16.PACK_AB R21, R17, R16 ;  /* 0x000000101115723e */ /* 0x000fe400000010ff */
[----:B---3--:R-:W-:Y:S02]  /*28da0*/  F2FP.BF16.PACK_AB R22, R13, R12 ;  /* 0x0000000c0d16723e */ /* 0x008fe400000010ff */
[----:B------:R-:W-:-:S10]  /*28db0*/  F2FP.BF16.PACK_AB R23, R7, R6 ;  /* 0x000000060717723e */ /* 0x000fd400000010ff */
[----:B------:R-:W-:Y:S01]  /*28dc0*/  STL.64 [R1+0xd80], R26 ;  /* 0x000d801a01007387 */ /* 0x000fe20000100a00 */
[----:B------:R-:W-:Y:S02]  /*28dd0*/  STL.64 [R1+0xd78], R24 ;  /* 0x000d781801007387 */ /* 0x000fe40000100a00 */
[----:B------:R-:W-:Y:S02]  /*28de0*/  STL.64 [R1+0xfb8], R22 ;  /* 0x000fb81601007387 */ /* 0x000fe40000100a00 */
[----:B------:R-:W-:Y:S01]  /*28df0*/  STL.64 [R1+0xfb0], R20 ;  /* 0x000fb01401007387 */ /* 0x000fe20000100a00 */
[----:B------:R-:W0:Y:S01]  /*28e00*/  S2R R15, SR_TID.X ;  /* 0x00000000000f7919 */ /* 0x000e220000002100 */
[----:B--2---:R-:W-:Y:S11]  /*28e10*/  HMMA.16816.F32.BF16 R4, R20, R4, R8 ;  /* 0x000000041404723c */ /* 0x004ff60000041808 */
[----:B------:R-:W-:Y:S11]  /*28e20*/  @!UPT UIADD3 URZ, URZ, URZ, URZ ;  /* 0x0000003f3f3ff290 */ /* 0x000ff6000fffe03f */
[----:B------:R-:W-:Y:S01]  /*28e30*/  @!UPT UIADD3 URZ, URZ, URZ, URZ ;  /* 0x0000003f3f3ff290 */ /* 0x000fe2000fffe03f */
[----:B------:R-:W-:Y:S01]  /*28e40*/  STL.64 [R1+0x290], R4 ;  /* 0x0002900401007387 */ /* 0x000fe20000100a00 */
[----:B------:R-:W-:Y:S02]  /*28e50*/  STL.64 [R1+0x298], R6 ;  /* 0x0002980601007387 */ /* 0x000fe40000100a00 */
[----:B------:R-:W2:Y:S02]  /*28e60*/  LDL.LU R16, [R1] ;  /* 0x0000000001107983 */ /* 0x000ea40000300800 */
[----:B------:R-:W2:Y:S01]  /*28e70*/  LDL.LU R17, [R1+0x4] ;  /* 0x0000040001117983 */ /* 0x000ea20000300800 */
[----:B------:R-:W3:Y:S01]  /*28e80*/  LDL.LU R18, [R1+0x8] ;  /* 0x0000080001127983 */ /* 0x000ee20000300800 */
[----:B------:R-:W3:Y:S01]  /*28e90*/  LDL.LU R19, [R1+0xc] ;  /* 0x00000c0001137983 */ /* 0x000ee20000300800 */
[C---:B0-----:R-:W-:Y:S01]  /*28ea0*/  LOP3.LUT R14, R15.reuse, 0x7, RZ, 0xc0, !PT ;  /* 0x000000070f0e7812 */ /* 0x041fe200078ec0ff */
[----:B------:R-:W-:-:S04]  /*28eb0*/  IMAD.SHL.U32 R15, R15, 0x2, RZ ;  /* 0x000000020f0f7824 */ /* 0x000fc800078e00ff */
[----:B------:R-:W-:-:S05]  /*28ec0*/  IMAD R0, R14, 0x110, RZ ;  /* 0x000001100e007824 */ /* 0x000fca00078e02ff */
[----:B------:R-:W-:-:S04]  /*28ed0*/  LOP3.LUT R0, R0, 0x30, R15, 0x78, !PT ;  /* 0x0000003000007812 */ /* 0x000fc800078e780f */
[----:B------:R-:W-:-:S05]  /*28ee0*/  LOP3.LUT R0, R0, 0x40, RZ, 0x3c, !PT ;  /* 0x0000004000007812 */ /* 0x000fca00078e3cff */
[----:B------:R-:W0:Y:S04]  /*28ef0*/  LDSM.16.M88.4 R4, [R0+0x20880] ;  /* 0x020880000004783b */ /* 0x000e280000000200 */
[----:B------:R-:W-:Y:S04]  /*28f00*/  LDSM.16.M88.4 R12, [R0+0x27080] ;  /* 0x02708000000c783b */ /* 0x000fe80000000200 */
[----:B------:R-:W-:Y:S01]  /*28f10*/  LDSM.16.M88.4 R8, [R0+0x26880] ;  /* 0x026880000008783b */ /* 0x000fe20000000200 */
[----:B0-----:R-:W-:Y:S01]  /*28f20*/  MOV R25, R4 ;  /* 0x0000000400197202 */ /* 0x001fe20000000f00 */
[----:B------:R-:W-:-:S02]  /*28f30*/  IMAD.MOV.U32 R24, RZ, RZ, R5 ;  /* 0x000000ffff187224 */ /* 0x000fc400078e0005 */
[----:B---3--:R-:W-:Y:S01]  /*28f40*/  STL.64 [R1+0xeb0], R18 ;  /* 0x000eb01201007387 */ /* 0x008fe20000100a00 */
[----:B--2---:R-:W-:Y:S02]  /*28f50*/  STL.64 [R1+0xea8], R16 ;  /* 0x000ea81001007387 */ /* 0x004fe40000100a00 */
[----:B------:R-:W-:Y:S02]  /*28f60*/  STL.64 [R1+0x398], R6 ;  /* 0x0003980601007387 */ /* 0x000fe40000100a00 */
[----:B------:R-:W0:Y:S04]  /*28f70*/  LDSM.16.M88.4 R4, [R0+0x21080] ;  /* 0x021080000004783b */ /* 0x000e280000000200 */
[----:B------:R-:W-:Y:S01]  /*28f80*/  STL [R1+0xfc4], R24 ;  /* 0x000fc41801007387 */ /* 0x000fe20000100800 */
[----:B------:R-:W-:Y:S03]  /*28f90*/  STL [R1+0xfc0], R25 ;  /* 0x000fc01901007387 */ /* 0x000fe60000100800 */
        /* <DEDUP_REMOVED lines=10> */
[----:B------:R-:W0:Y:S03]  /*29040*/  LDSM.16.M88.4 R4, [R0+0x22080] ;  /* 0x022080000004783b */ /* 0x000e260000000200 */
[----:B------:R-:W-:Y:S01]  /*29050*/  STL [R1+0xfd4], R28 ;  /* 0x000fd41c01007387 */ /* 0x000fe20000100800 */
[----:B------:R-:W-:Y:S01]  /*29060*/  STL [R1+0xfd0], R29 ;  /* 0x000fd01d01007387 */ /* 0x000fe20000100800 */
[----:B0-----:R-:W-:Y:S02]  /*29070*/  MOV R21, R5 ;  /* 0x0000000500157202 */ /* 0x001fe40000000f00 */
[----:B------:R-:W-:Y:S01]  /*29080*/  STL.64 [R1+0x370], R6 ;  /* 0x0003700601007387 */ /* 0x000fe20000100a00 */
[----:B------:R-:W-:Y:S02]  /*29090*/  IMAD.MOV.U32 R20, RZ, RZ, R4 ;  /* 0x000000ffff147224 */ /* 0x000fe400078e0004 */
[----:B------:R-:W0:Y:S03]  /*290a0*/  LDSM.16.M88.4 R4, [R0+0x22880] ;  /* 0x022880000004783b */ /* 0x000e260000000200 */
[----:B------:R-:W-:Y:S01]  /*290b0*/  STL [R1+0xfdc], R20 ;  /* 0x000fdc1401007387 */ /* 0x000fe20000100800 */
[----:B------:R-:W-:Y:S01]  /*290c0*/  STL [R1+0xfd8], R21 ;  /* 0x000fd81501007387 */ /* 0x000fe20000100800 */
        /* <DEDUP_REMOVED lines=20> */
[----:B0-----:R-:W-:Y:S02]  /*29210*/  STL.64 [R1+0x310], R6 ;  /* 0x0003100601007387 */ /* 0x001fe40000100a00 */
[----:B------:R-:W-:Y:S02]  /*29220*/  STL.64 [R1+0xfa0], R14 ;  /* 0x000fa00e01007387 */ /* 0x000fe40000100a00 */
[----:B------:R-:W-:Y:S02]  /*29230*/  STL.64 [R1+0xf98], R12 ;  /* 0x000f980c01007387 */ /* 0x000fe40000100a00 */
[----:B------:R0:W-:Y:S02]  /*29240*/  STL.64 [R1+0x308], R18 ;  /* 0x0003081201007387 */ /* 0x0001e40000100a00 */
[----:B0-----:R-:W-:Y:S01]  /*29250*/  MOV R18, R20 ;  /* 0x0000001400127202 */ /* 0x001fe20000000f00 */
[----:B------:R-:W-:Y:S01]  /*29260*/  IMAD.MOV.U32 R19, RZ, RZ, R21 ;  /* 0x000000ffff137224 */ /* 0x000fe200078e0015 */
[----:B------:R-:W2:Y:S01]  /*29270*/  LDL.LU R20, [R1+0xfdc] ;  /* 0x000fdc0001147983 */ /* 0x000ea20000300800 */
[----:B------:R-:W3:Y:S01]  /*29280*/  LDL.LU R21, [R1+0xfd8] ;  /* 0x000fd80001157983 */ /* 0x000ee20000300800 */
[----:B------:R-:W-:Y:S01]  /*29290*/  MOV R28, R4 ;  /* 0x00000004001c7202 */ /* 0x000fe20000000f00 */
[----:B------:R-:W-:Y:S01]  /*292a0*/  IMAD.MOV.U32 R29, RZ, RZ, R5 ;  /* 0x000000ffff1d7224 */ /* 0x000fe200078e0005 */
[----:B------:R0:W-:Y:S01]  /*292b0*/  STL.64 [R1+0xec0], R16 ;  /* 0x000ec01001007387 */ /* 0x0001e20000100a00 */
[----:B------:R-:W-:Y:S01]  /*292c0*/  MOV R13, R26 ;  /* 0x0000001a000d7202 */ /* 0x000fe20000000f00 */
[----:B------:R-:W-:-:S02]  /*292d0*/  IMAD.MOV.U32 R12, RZ, RZ, R27 ;  /* 0x000000ffff0c7224 */ /* 0x000fc400078e001b */
[----:B------:R-:W-:Y:S01]  /*292e0*/  LDSM.16.M88.4 R4, [R0+0x26080] ;  /* 0x026080000004783b */ /* 0x000fe20000000200 */
[----:B0-----:R-:W-:Y:S01]  /*292f0*/  MOV R16, R28 ;  /* 0x0000001c00107202 */ /* 0x001fe20000000f00 */
[----:B------:R-:W-:Y:S02]  /*29300*/  IMAD.MOV.U32 R17, RZ, RZ, R29 ;  /* 0x000000ffff117224 */ /* 0x000fe400078e001d */
[----:B------:R-:W4:Y:S01]  /*29310*/  LDL.LU R28, [R1+0xfd4] ;  /* 0x000fd400011c7983 */ /* 0x000f220000300800 */
[----:B------:R-:W5:Y:S02]  /*29320*/  LDL.LU R29, [R1+0xfd0] ;  /* 0x000fd000011d7983 */ /* 0x000f640000300800 */
[----:B------:R-:W4:Y:S02]  /*29330*/  LDL.LU R26, [R1+0xfcc] ;  /* 0x000fcc00011a7983 */ /* 0x000f240000300800 */
[----:B------:R-:W4:Y:S01]  /*29340*/  LDL.LU R27, [R1+0xfc8] ;  /* 0x000fc800011b7983 */ /* 0x000f220000300800 */
[----:B------:R0:W-:Y:S02]  /*29350*/  STL.64 [R1+0xed8], R16 ;  /* 0x000ed81001007387 */ /* 0x0001e40000100a00 */
[----:B0-----:R-:W-:Y:S01]  /*29360*/  MOV R16, R24 ;  /* 0x0000001800107202 */ /* 0x001fe20000000f00 */
[----:B------:R-:W-:Y:S01]  /*29370*/  IMAD.MOV.U32 R17, RZ, RZ, R25 ;  /* 0x000000ffff117224 */ /* 0x000fe200078e0019 */
[----:B------:R-:W4:Y:S01]  /*29380*/  LDL.LU R24, [R1+0xfc4] ;  /* 0x000fc40001187983 */ /* 0x000f220000300800 */
[----:B------:R-:W4:Y:S03]  /*29390*/  LDL.LU R25, [R1+0xfc0] ;  /* 0x000fc00001197983 */ /* 0x000f260000300800 */
[----:B------:R0:W-:Y:S02]  /*293a0*/  STL.64 [R1+0xef0], R16 ;  /* 0x000ef01001007387 */ /* 0x0001e40000100a00 */
[----:B0-----:R-:W-:Y:S01]  /*293b0*/  MOV R16, R23 ;  /* 0x0000001700107202 */ /* 0x001fe20000000f00 */
[----:B------:R-:W-:-:S05]  /*293c0*/  IMAD.MOV.U32 R17, RZ, RZ, R22 ;  /* 0x000000ffff117224 */ /* 0x000fca00078e0016 */
[----:B------:R0:W-:Y:S02]  /*293d0*/  STL.64 [R1+0xf08], R16 ;  /* 0x000f081001007387 */ /* 0x0001e40000100a00 */
[----:B0-----:R-:W-:Y:S01]  /*293e0*/  MOV R16, R3 ;  /* 0x0000000300107202 */ /* 0x001fe20000000f00 */
[----:B------:R-:W-:Y:S02]  /*293f0*/  IMAD.MOV.U32 R17, RZ, RZ, R2 ;  /* 0x000000ffff117224 */ /* 0x000fe400078e0002 */
[----:B--2---:R-:W-:Y:S01]  /*29400*/  IMAD.MOV.U32 R14, RZ, RZ, R20 ;  /* 0x000000ffff0e7224 */ /* 0x004fe200078e0014 */
[----:B---3--:R-:W-:Y:S02]  /*29410*/  MOV R15, R21 ;  /* 0x00000015000f7202 */ /* 0x008fe40000000f00 */
[----:B------:R-:W0:Y:S04]  /*29420*/  LDSM.16.M88.4 R20, [R0+0x27880] ;  /* 0x027880000014783b */ /* 0x000e280000000200 */
[----:B0-----:R0:W-:Y:S01]  /*29430*/  STL.64 [R1+0x2d8], R22 ;  /* 0x0002d81601007387 */ /* 0x0011e20000100a00 */
[----:B------:R-:W-:Y:S01]  /*29440*/  MOV R3, R20 ;  /* 0x0000001400037202 */ /* 0x000fe20000000f00 */
[----:B------:R-:W-:-:S02]  /*29450*/  IMAD.MOV.U32 R2, RZ, RZ, R21 ;  /* 0x000000ffff027224 */ /* 0x000fc400078e0015 */
[----:B0-----:R-:W2:Y:S01]  /*29460*/  LDL.LU.64 R22, [R1+0xfb8] ;  /* 0x000fb80001167983 */ /* 0x001ea20000300a00 */
[----:B------:R-:W2:Y:S02]  /*29470*/  LDL.LU.64 R20, [R1+0xfb0] ;  /* 0x000fb00001147983 */ /* 0x000ea40000300a00 */
[----:B------:R-:W-:Y:S02]  /*29480*/  STL.64 [R1+0xf20], R16 ;  /* 0x000f201001007387 */ /* 0x000fe40000100a00 */
[----:B------:R-:W-:Y:S01]  /*29490*/  STL.64 [R1+0x2f8], R6 ;  /* 0x0002f80601007387 */ /* 0x000fe20000100a00 */
[----:B------:R0:W-:Y:S04]  /*294a0*/  STL.64 [R1+0xeb8], R4 ;  /* 0x000eb80401007387 */ /* 0x0001e80000100a00 */
[----:B0-----:R-:W3:Y:S01]  /*294b0*/  LDL.LU R4, [R1+0x10] ;  /* 0x0000100001047983 */ /* 0x001ee20000300800 */
[----:B------:R-:W3:Y:S02]  /*294c0*/  LDL.LU R5, [R1+0x14] ;  /* 0x0000140001057983 */ /* 0x000ee40000300800 */
[----:B------:R-:W2:Y:S02]  /*294d0*/  LDL.LU R6, [R1+0x18] ;  /* 0x0000180001067983 */ /* 0x000ea40000300800 */
[----:B------:R-:W2:Y:S01]  /*294e0*/  LDL.LU R7, [R1+0x1c] ;  /* 0x00001c0001077983 */ /* 0x000ea20000300800 */
[----:B------:R-:W-:Y:S01]  /*294f0*/  MOV R16, R18 ;  /* 0x0000001200107202 */ /* 0x000fe20000000f00 */
[----:B------:R-:W-:-:S05]  /*29500*/  IMAD.MOV.U32 R17, RZ, RZ, R19 ;  /* 0x000000ffff117224 */ /* 0x000fca00078e0013 */
[----:B------:R-:W-:Y:S04]  /*29510*/  STL.64 [R1+0xf38], R16 ;  /* 0x000f381001007387 */ /* 0x000fe80000100a00 */
[----:B--2---:R-:W-:Y:S01]  /*29520*/  STL.64 [R1+0xed0], R6 ;  /* 0x000ed00601007387 */ /* 0x004fe20000100a00 */
[----:B---3--:R0:W-:Y:S03]  /*29530*/  STL.64 [R1+0xec8], R4 ;  /* 0x000ec80401007387 */ /* 0x0081e60000100a00 */
[----:B0-----:R-:W2:Y:S01]  /*29540*/  LDL.LU R4, [R1+0x20] ;  /* 0x0000200001047983 */ /* 0x001ea20000300800 */
[----:B------:R-:W2:Y:S02]  /*29550*/  LDL.LU R5, [R1+0x24] ;  /* 0x0000240001057983 */ /* 0x000ea40000300800 */
[----:B------:R-:W3:Y:S02]  /*29560*/  LDL.LU R6, [R1+0x28] ;  /* 0x0000280001067983 */ /* 0x000ee40000300800 */
[----:B------:R-:W3:Y:S01]  /*29570*/  LDL.LU R7, [R1+0x2c] ;  /* 0x00002c0001077983 */ /* 0x000ee20000300800 */
[----:B------:R-:W-:Y:S01]  /*29580*/  MOV R16, R12 ;  /* 0x0000000c00107202 */ /* 0x000fe20000000f00 */
[----:B------:R-:W-:-:S05]  /*29590*/  IMAD.MOV.U32 R17, RZ, RZ, R13 ;  /* 0x000000ffff117224 */ /* 0x000fca00078e000d */
[----:B------:R-:W-:Y:S04]  /*295a0*/  STL.64 [R1+0xf50], R16 ;  /* 0x000f501001007387 */ /* 0x000fe80000100a00 */
[----:B---3--:R-:W-:Y:S01]  /*295b0*/  STL.64 [R1+0xee8], R6 ;  /* 0x000ee80601007387 */ /* 0x008fe20000100a00 */
[----:B--2---:R0:W-:Y:S03]  /*295c0*/  STL.64 [R1+0xee0], R4 ;  /* 0x000ee00401007387 */ /* 0x0041e60000100a00 */
[----:B0-----:R-:W2:Y:S01]  /*295d0*/  LDL.LU R4, [R1+0x30] ;  /* 0x0000300001047983 */ /* 0x001ea20000300800 */
[----:B------:R-:W2:Y:S02]  /*295e0*/  LDL.LU R5, [R1+0x34] ;  /* 0x0000340001057983 */ /* 0x000ea40000300800 */
[----:B------:R-:W3:Y:S02]  /*295f0*/  LDL.LU R6, [R1+0x38] ;  /* 0x0000380001067983 */ /* 0x000ee40000300800 */
[----:B------:R-:W3:Y:S01]  /*29600*/  LDL.LU R7, [R1+0x3c] ;  /* 0x00003c0001077983 */ /* 0x000ee20000300800 */
[----:B------:R-:W-:Y:S01]  /*29610*/  MOV R16, R14 ;  /* 0x0000000e00107202 */ /* 0x000fe20000000f00 */
[----:B------:R-:W-:-:S05]  /*29620*/  IMAD.MOV.U32 R17, RZ, RZ, R15 ;  /* 0x000000ffff117224 */ /* 0x000fca00078e000f */
[----:B------:R5:W-:Y:S02]  /*29630*/  STL.64 [R1+0xf68], R16 ;  /* 0x000f681001007387 */ /* 0x000be40000100a00 */
[----:B-----5:R-:W-:Y:S01]  /*29640*/  MOV R16, R29 ;  /* 0x0000001d00107202 */ /* 0x020fe20000000f00 */
[----:B----4-:R-:W-:-:S05]  /*29650*/  IMAD.MOV.U32 R17, RZ, RZ, R28 ;  /* 0x000000ffff117224 */ /* 0x010fca00078e001c */
        /* <DEDUP_REMOVED lines=20> */
[----:B---3--:R-:W-:Y:S01]  /*297a0*/  STL.64 [R1+0xf30], R6 ;  /* 0x000f300601007387 */ /* 0x008fe20000100a00 */
[----:B--2---:R0:W-:Y:S03]  /*297b0*/  STL.64 [R1+0xf28], R4 ;  /* 0x000f280401007387 */ /* 0x0041e60000100a00 */
[----:B0-----:R-:W2:Y:S01]  /*297c0*/  LDL.LU R4, [R1+0x1a0] ;  /* 0x0001a00001047983 */ /* 0x001ea20000300800 */
[----:B------:R-:W2:Y:S02]  /*297d0*/  LDL.LU R5, [R1+0x1a4] ;  /* 0x0001a40001057983 */ /* 0x000ea40000300800 */
[----:B------:R-:W3:Y:S02]  /*297e0*/  LDL.LU R6, [R1+0x1a8] ;  /* 0x0001a80001067983 */ /* 0x000ee40000300800 */
[----:B------:R-:W3:Y:S02]  /*297f0*/  LDL.LU R7, [R1+0x1ac] ;  /* 0x0001ac0001077983 */ /* 0x000ee40000300800 */
        /* <DEDUP_REMOVED lines=17> */
[----:B------:R-:W3:Y:S01]  /*29910*/  LDL.LU R7, [R1+0x46c] ;  /* 0x00046c0001077983 */ /* 0x000ee20000300800 */
[----:B------:R-:W-:Y:S01]  /*29920*/  MOV R12, R25 ;  /* 0x00000019000c7202 */ /* 0x000fe20000000f00 */
[----:B------:R-:W-:-:S02]  /*29930*/  IMAD.MOV.U32 R13, RZ, RZ, R24 ;  /* 0x000000ffff0d7224 */ /* 0x000fc400078e0018 */
[----:B------:R-:W0:Y:S05]  /*29940*/  LDSM.16.M88.4 R24, [R0+0x28080] ;  /* 0x028080000018783b */ /* 0x000e2a0000000200 */
[C---:B----4-:R-:W-:Y:S01]  /*29950*/  HMMA.16816.F32.BF16 R12, R20.reuse, R12, R16 ;  /* 0x0000000c140c723c */ /* 0x050fe20000041810 */
[----:B---3--:R-:W-:Y:S01]  /*29960*/  STL.64 [R1+0xf90], R6 ;  /* 0x000f900601007387 */ /* 0x008fe20000100a00 */
[----:B--2---:R1:W-:Y:S03]  /*29970*/  STL.64 [R1+0xf88], R4 ;  /* 0x000f880401007387 */ /* 0x0043e60000100a00 */
[----:B-1----:R-:W2:Y:S01]  /*29980*/  LDL.LU R4, [R1+0x470] ;  /* 0x0004700001047983 */ /* 0x002ea20000300800 */
[----:B------:R-:W2:Y:S02]  /*29990*/  LDL.LU R5, [R1+0x474] ;  /* 0x0004740001057983 */ /* 0x000ea40000300800 */
[----:B------:R-:W2:Y:S02]  /*299a0*/  LDL.LU R6, [R1+0x478] ;  /* 0x0004780001067983 */ /* 0x000ea40000300800 */
[----:B------:R-:W2:Y:S01]  /*299b0*/  LDL.LU R7, [R1+0x47c] ;  /* 0x00047c0001077983 */ /* 0x000ea20000300800 */
[----:B------:R-:W-:Y:S01]  /*299c0*/  STL.64 [R1+0x2f0], R10 ;  /* 0x0002f00a01007387 */ /* 0x000fe20000100a00 */
[----:B------:R-:W2:Y:S11]  /*299d0*/  LDL.LU.64 R16, [R1+0xfa8] ;  /* 0x000fa80001107983 */ /* 0x000eb60000300a00 */
[----:B------:R-:W-:Y:S02]  /*299e0*/  STL.64 [R1+0x280], R12 ;  /* 0x0002800c01007387 */ /* 0x000fe40000100a00 */
[----:B------:R1:W-:Y:S02]  /*299f0*/  STL.64 [R1+0x288], R14 ;  /* 0x0002880e01007387 */ /* 0x0003e40000100a00 */
[----:B-1----:R-:W3:Y:S01]  /*29a00*/  LDL.LU.64 R14, [R1+0xfa0] ;  /* 0x000fa000010e7983 */ /* 0x002ee20000300a00 */
[----:B------:R-:W4:Y:S01]  /*29a10*/  LDL.LU.64 R12, [R1+0xf98] ;  /* 0x000f9800010c7983 */ /* 0x000f220000300a00 */
[C---:B--2---:R-:W-:Y:S02]  /*29a20*/  HMMA.16816.F32.BF16 R16, R20.reuse, R16, R4 ;  /* 0x000000101410723c */ /* 0x044fe40000041804 */
[----:B---3--:R-:W-:Y:S01]  /*29a30*/  STL.64 [R1+0x2e0], R14 ;  /* 0x0002e00e01007387 */ /* 0x008fe20000100a00 */
[----:B------:R-:W2:Y:S02]  /*29a40*/  LDL.LU.64 R6, [R1+0xf90] ;  /* 0x000f900001067983 */ /* 0x000ea40000300a00 */
[----:B------:R-:W2:Y:S11]  /*29a50*/  LDL.LU.64 R4, [R1+0xf88] ;  /* 0x000f880001047983 */ /* 0x000eb60000300a00 */
[----:B------:R-:W-:Y:S07]  /*29a60*/  @!UPT UIADD3 URZ, URZ, URZ, URZ ;  /* 0x0000003f3f3ff290 */ /* 0x000fee000fffe03f */
[----:B------:R1:W-:Y:S01]  /*29a70*/  STL.64 [R1+0x270], R16 ;  /* 0x0002701001007387 */ /* 0x0003e20000100a00 */
[----:B------:R2:W-:Y:S03]  /*29a80*/  STL.64 [R1+0x278], R18 ;  /* 0x0002781201007387 */ /* 0x0005e60000100a00 */
[----:B-1----:R-:W2:Y:S02]  /*29a90*/  LDL.LU.64 R16, [R1+0xf80] ;  /* 0x000f800001107983 */ /* 0x002ea40000300a00 */
[C---:B--2---:R-:W-:Y:S02]  /*29aa0*/  HMMA.16816.F32.BF16 R16, R20.reuse, R16, R4 ;  /* 0x000000101410723c */ /* 0x044fe40000041804 */
[----:B------:R-:W2:Y:S01]  /*29ab0*/  LDL.LU.64 R6, [R1+0xf78] ;  /* 0x000f780001067983 */ /* 0x000ea20000300a00 */
[----:B------:R-:W2:Y:S11]  /*29ac0*/  LDL.LU.64 R4, [R1+0xf70] ;  /* 0x000f700001047983 */ /* 0x000eb60000300a00 */
[----:B------:R-:W-:Y:S09]  /*29ad0*/  @!UPT UIADD3 URZ, URZ, URZ, URZ ;  /* 0x0000003f3f3ff290 */ /* 0x000ff2000fffe03f */
[----:B------:R1:W-:Y:S01]  /*29ae0*/  STL.64 [R1+0x260], R16 ;  /* 0x0002601001007387 */ /* 0x0003e20000100a00 */
[----:B------:R2:W-:Y:S03]  /*29af0*/  STL.64 [R1+0x268], R18 ;  /* 0x0002681201007387 */ /* 0x0005e60000100a00 */
[----:B-1----:R-:W2:Y:S01]  /*29b00*/  LDL.LU.64 R16, [R1+0xf68] ;  /* 0x000f680001107983 */ /* 0x002ea20000300a00 */
[----:B0-----:R-:W-:Y:S01]  /*29b10*/  STL.64 [R1+0x2c8], R26 ;  /* 0x0002c81a01007387 */ /* 0x001fe20000100a00 */
        /* <DEDUP_REMOVED lines=62> */
[----:B0-----:R-:W3:Y:S01]  /*29f00*/  LDL.LU.64 R6, [R1+0xe90] ;  /* 0x000e900001067983 */ /* 0x001ee20000300a00 */
[----:B------:R-:W3:Y:S02]  /*29f10*/  LDL.LU.64 R4, [R1+0xe88] ;  /* 0x000e880001047983 */ /* 0x000ee40000300a00 */
[----:B------:R-:W4:Y:S01]  /*29f20*/  LDL.LU.64 R10, [R1+0xe80] ;  /* 0x000e8000010a7983 */ /* 0x000f220000300a00 */
[C---:B---3--:R-:W-:Y:S01]  /*29f30*/  HMMA.16816.F32.BF16 R4, R20.reuse, R8, R4 ;  /* 0x000000081404723c */ /* 0x048fe20000041804 */
[----:B------:R-:W4:Y:S11]  /*29f40*/  LDL.LU.64 R8, [R1+0xe78] ;  /* 0x000e780001087983 */ /* 0x000f360000300a00 */
[----:B------:R-:W-:Y:S11]  /*29f50*/  @!UPT UIADD3 URZ, URZ, URZ, URZ ;  /* 0x0000003f3f3ff290 */ /* 0x000ff6000fffe03f */
[----:B------:R0:W-:Y:S01]  /*29f60*/  STL.64 [R1+0x1c0], R4 ;  /* 0x0001c00401007387 */ /* 0x0001e20000100a00 */
[----:B------:R-:W-:Y:S02]  /*29f70*/  STL.64 [R1+0x1c8], R6 ;  /* 0x0001c80601007387 */ /* 0x000fe40000100a00 */
[----:B------:R-:W3:Y:S01]  /*29f80*/  LDL.LU.64 R14, [R1+0xe70] ;  /* 0x000e7000010e7983 */ /* 0x000ee20000300a00 */
[C---:B----4-:R-:W-:Y:S01]  /*29f90*/  HMMA.16816.F32.BF16 R8, R20.reuse, R12, R8 ;  /* 0x0000000c1408723c */ /* 0x050fe20000041808 */
[----:B------:R-:W3:Y:S01]  /*29fa0*/  LDL.LU.64 R12, [R1+0xe68] ;  /* 0x000e6800010c7983 */ /* 0x000ee20000300a00 */
[----:B0-----:R-:W-:Y:S01]  /*29fb0*/  MOV R4, R3 ;  /* 0x0000000300047202 */ /* 0x001fe20000000f00 */
[----:B------:R-:W-:Y:S11]  /*29fc0*/  IMAD.MOV.U32 R5, RZ, RZ, R2 ;  /* 0x000000ffff057224 */ /* 0x000ff600078e0002 */
[----:B------:R-:W-:Y:S09]  /*29fd0*/  @!UPT UIADD3 URZ, URZ, URZ, URZ ;  /* 0x0000003f3f3ff290 */ /* 0x000ff2000fffe03f */
[----:B------:R-:W-:Y:S01]  /*29fe0*/  STL.64 [R1+0x1b0], R8 ;  /* 0x0001b00801007387 */ /* 0x000fe20000100a00 */
[----:B------:R3:W-:Y:S02]  /*29ff0*/  STL.64 [R1+0x1b8], R10 ;  /* 0x0001b80a01007387 */ /* 0x0007e40000100a00 */
[----:B------:R-:W-:Y:S01]  /*2a000*/  STL [R1+0xe64], R22 ;  /* 0x000e641601007387 */ /* 0x000fe20000100800 */
[C---:B---3--:R-:W-:Y:S08]  /*2a010*/  HMMA.16816.F32.BF16 R8, R20.reuse, R4, R12 ;  /* 0x000000041408723c */ /* 0x048ff0000004180c */
[----:B--2---:R-:W-:Y:S11]  /*2a020*/  HMMA.16816.F32.BF16 R4, R20, R24, R16 ;  /* 0x000000181404723c */ /* 0x004ff60000041810 */
[----:B------:R-:W-:Y:S04]  /*2a030*/  @!UPT UIADD3 URZ, URZ, URZ, URZ ;  /* 0x0000003f3f3ff290 */ /* 0x000fe8000fffe03f */
[----:B------:R0:W-:Y:S01]  /*2a040*/  STL.64 [R1+0x1a0], R8 ;  /* 0x0001a00801007387 */ /* 0x0001e20000100a00 */
[----:B------:R1:W-:Y:S02]  /*2a050*/  STL.64 [R1+0x1a8], R10 ;  /* 0x0001a80a01007387 */ /* 0x0003e40000100a00 */
[----:B------:R-:W-:Y:S05]  /*2a060*/  STL [R1+0xe60], R23 ;  /* 0x000e601701007387 */ /* 0x000fea0000100800 */
[----:B------:R-:W-:Y:S01]  /*2a070*/  STL.64 [R1+0xa0], R4 ;  /* 0x0000a00401007387 */ /* 0x000fe20000100a00 */
[----:B------:R-:W-:Y:S01]  /*2a080*/  STL.64 [R1+0xa8], R6 ;  /* 0x0000a80601007387 */ /* 0x000fe20000100a00 */
[----:B------:R-:W2:Y:S02]  /*2a090*/  LDL.LU R12, [R1+0x3b0] ;  /* 0x0003b000010c7983 */ /* 0x000ea40000300800 */
[----:B------:R-:W2:Y:S02]  /*2a0a0*/  LDL.LU R13, [R1+0x3b4] ;  /* 0x0003b400010d7983 */ /* 0x000ea40000300800 */
[----:B------:R-:W3:Y:S01]  /*2a0b0*/  LDL.LU R14, [R1+0x3b8] ;  /* 0x0003b800010e7983 */ /* 0x000ee20000300800 */
[----:B------:R-:W3:Y:S04]  /*2a0c0*/  LDL.LU R15, [R1+0x3bc] ;  /* 0x0003bc00010f7983 */ /* 0x000ee80000300800 */
[----:B------:R-:W4:Y:S04]  /*2a0d0*/  LDSM.16.M88.4 R4, [R0+0x28880] ;  /* 0x028880000004783b */ /* 0x000f280000000200 */
[----:B---3--:R-:W-:Y:S01]  /*2a0e0*/  STL.64 [R1+0xd90], R14 ;  /* 0x000d900e01007387 */ /* 0x008fe20000100a00 */
[----:B--2---:R-:W-:Y:S02]  /*2a0f0*/  STL.64 [R1+0xd88], R12 ;  /* 0x000d880c01007387 */ /* 0x004fe40000100a00 */
[----:B------:R-:W2:Y:S02]  /*2a100*/  LDL.LU R16, [R1+0x2b0] ;  /* 0x0002b00001107983 */ /* 0x000ea40000300800 */
[----:B------:R-:W2:Y:S01]  /*2a110*/  LDL.LU R17, [R1+0x2b4] ;  /* 0x0002b40001117983 */ /* 0x000ea20000300800 */
[----:B------:R-:W3:Y:S01]  /*2a120*/  LDL.LU R18, [R1+0x2b8] ;  /* 0x0002b80001127983 */ /* 0x000ee20000300800 */
[----:B------:R-:W3:Y:S02]  /*2a130*/  LDL.LU R19, [R1+0x2bc] ;  /* 0x0002bc0001137983 */ /* 0x000ee40000300800 */
[----:B0-----:R-:W5:Y:S02]  /*2a140*/  LDL.LU R8, [R1+0xf0] ;  /* 0x0000f00001087983 */ /* 0x001f640000300800 */
[----:B------:R-:W5:Y:S01]  /*2a150*/  LDL.LU R9, [R1+0xf4] ;  /* 0x0000f40001097983 */ /* 0x000f620000300800 */
[----:B-1----:R-:W2:Y:S01]  /*2a160*/  LDL.LU R10, [R1+0xf8] ;  /* 0x0000f800010a7983 */ /* 0x002ea20000300800 */
[----:B------:R-:W2:Y:S01]  /*2a170*/  LDL.LU R11, [R1+0xfc] ;  /* 0x0000fc00010b7983 */ /* 0x000ea20000300800 */
[----:B----4-:R-:W-:Y:S01]  /*2a180*/  MOV R28, R4 ;  /* 0x00000004001c7202 */ /* 0x010fe20000000f00 */
[----:B------:R-:W-:Y:S01]  /*2a190*/  IMAD.MOV.U32 R29, RZ, RZ, R5 ;  /* 0x000000ffff1d7224 */ /* 0x000fe200078e0005 */
[----:B------:R-:W-:Y:S04]  /*2a1a0*/  LDSM.16.M88.4 R12, [R0+0x2b880] ;  /* 0x02b88000000c783b */ /* 0x000fe80000000200 */
[----:B--2---:R-:W-:Y:S01]  /*2a1b0*/  STL.64 [R1+0xdd0], R10 ;  /* 0x000dd00a01007387 */ /* 0x004fe20000100a00 */
[----:B-----5:R-:W-:Y:S02]  /*2a1c0*/  STL.64 [R1+0xdc8], R8 ;  /* 0x000dc80801007387 */ /* 0x020fe40000100a00 */
[----:B---3--:R-:W-:Y:S02]  /*2a1d0*/  STL.64 [R1+0xda0], R18 ;  /* 0x000da01201007387 */ /* 0x008fe40000100a00 */
[----:B------:R0:W-:Y:S01]  /*2a1e0*/  STL.64 [R1+0xd98], R16 ;  /* 0x000d981001007387 */ /* 0x0001e20000100a00 */
[----:B------:R-:W-:Y:S04]  /*2a1f0*/  LDSM.16.M88.4 R8, [R0+0x2b080] ;  /* 0x02b080000008783b */ /* 0x000fe80000000200 */
        /* <DEDUP_REMOVED lines=17> */
[----:B--2---:R-:W-:Y:S02]  /*2a310*/  STL.64 [R1+0xde8], R16 ;  /* 0x000de81001007387 */ /* 0x004fe40000100a00 */
[----:B------:R-:W-:Y:S02]  /*2a320*/  STL.64 [R1+0x198], R6 ;  /* 0x0001980601007387 */ /* 0x000fe40000100a00 */
[----:B------:R-:W0:Y:S04]  /*2a330*/  LDSM.16.M88.4 R4, [R0+0x29080] ;  /* 0x029080000004783b */ /* 0x000e280000000200 */
[----:B------:R-:W-:Y:S01]  /*2a340*/  LDSM.16.M88.4 R16, [R0+0x2a880] ;  /* 0x02a880000010783b */ /* 0x000fe20000000200 */
[----:B0-----:R-:W-:-:S03]  /*2a350*/  MOV R25, R4 ;  /* 0x0000000400197202 */ /* 0x001fc60000000f00 */
[----:B------:R-:W-:Y:S01]  /*2a360*/  STL.64 [R1+0x188], R6 ;  /* 0x0001880601007387 */ /* 0x000fe20000100a00 */
[----:B------:R-:W-:Y:S02]  /*2a370*/  IMAD.MOV.U32 R24, RZ, RZ, R5 ;  /* 0x000000ffff187224 */ /* 0x000fe400078e0005 */
[----:B------:R-:W0:Y:S03]  /*2a380*/  LDSM.16.M88.4 R4, [R0+0x29880] ;  /* 0x029880000004783b */ /* 0x000e260000000200 */
[----:B------:R1:W-:Y:S04]  /*2a390*/  STL.64 [R1+0xe48], R24 ;  /* 0x000e481801007387 */ /* 0x0003e80000100a00 */
        /* <DEDUP_REMOVED lines=8> */
[----:B0-----:R-:W-:Y:S02]  /*2a420*/  MOV R22, R4 ;  /* 0x0000000400167202 */ /* 0x001fe40000000f00 */
[----:B------:R-:W-:Y:S01]  /*2a430*/  IMAD.MOV.U32 R23, RZ, RZ, R5 ;  /* 0x000000ffff177224 */ /* 0x000fe200078e0005 */
[----:B------:R-:W-:Y:S01]  /*2a440*/  STL.64 [R1+0x168], R6 ;  /* 0x0001680601007387 */ /* 0x000fe20000100a00 */
[----:B------:R-:W-:Y:S02]  /*2a450*/  STL.64 [R1+0x158], R18 ;  /* 0x0001581201007387 */ /* 0x000fe40000100a00 */
[----:B------:R0:W-:Y:S02]  /*2a460*/  STL.64 [R1+0xe00], R16 ;  /* 0x000e001001007387 */ /* 0x0001e40000100a00 */
[----:B------:R-:W1:Y:S01]  /*2a470*/  LDSM.16.M88.4 R4, [R0+0x2c080] ;  /* 0x02c080000004783b */ /* 0x000e620000000200 */
[----:B0-----:R-:W-:-:S03]  /*2a480*/  MOV R16, R22 ;  /* 0x0000001600107202 */ /* 0x001fc60000000f00 */
[----:B------:R-:W-:Y:S01]  /*2a490*/  IMAD.MOV.U32 R17, RZ, RZ, R23 ;  /* 0x000000ffff117224 */ /* 0x000fe200078e0017 */
[----:B------:R-:W2:Y:S01]  /*2a4a0*/  LDL.LU R22, [R1+0xe64] ;  /* 0x000e640001167983 */ /* 0x000ea20000300800 */
[----:B------:R-:W2:Y:S03]  /*2a4b0*/  LDL.LU R23, [R1+0xe60] ;  /* 0x000e600001177983 */ /* 0x000ea60000300800 */
[----:B------:R0:W-:Y:S02]  /*2a4c0*/  STL.64 [R1+0xe18], R16 ;  /* 0x000e181001007387 */ /* 0x0001e40000100a00 */
[----:B0-----:R-:W-:Y:S01]  /*2a4d0*/  MOV R16, R2 ;  /* 0x0000000200107202 */ /* 0x001fe20000000f00 */
[----:B------:R-:W-:Y:S01]  /*2a4e0*/  IMAD.MOV.U32 R17, RZ, RZ, R3 ;  /* 0x000000ffff117224 */ /* 0x000fe200078e0003 */
[----:B------:R-:W3:Y:S01]  /*2a4f0*/  LDL.LU R2, [R1+0xe5c] ;  /* 0x000e5c0001027983 */ /* 0x000ee20000300800 */
[----:B------:R-:W4:Y:S03]  /*2a500*/  LDL.LU R3, [R1+0xe58] ;  /* 0x000e580001037983 */ /* 0x000f260000300800 */
[----:B------:R0:W-:Y:S02]  /*2a510*/  STL.64 [R1+0xe30], R16 ;  /* 0x000e301001007387 */ /* 0x0001e40000100a00 */
[----:B0-----:R-:W-:Y:S01]  /*2a520*/  MOV R16, R28 ;  /* 0x0000001c00107202 */ /* 0x001fe20000000f00 */
[----:B------:R-:W-:Y:S01]  /*2a530*/  IMAD.MOV.U32 R17, RZ, RZ, R29 ;  /* 0x000000ffff117224 */ /* 0x000fe200078e001d */
[----:B------:R-:W5:Y:S01]  /*2a540*/  LDL.LU R28, [R1+0xe54] ;  /* 0x000e5400011c7983 */ /* 0x000f620000300800 */
[----:B------:R-:W3:Y:S05]  /*2a550*/  LDL.LU R29, [R1+0xe50] ;  /* 0x000e5000011d7983 */ /* 0x000eea0000300800 */
[C---:B--2---:R-:W-:Y:S01]  /*2a560*/  HMMA.16816.F32.BF16 R16, R20.reuse, R16, R24 ;  /* 0x000000101410723c */ /* 0x044fe20000041818 */
[----:B------:R-:W2:Y:S11]  /*2a570*/  LDL.LU.64 R24, [R1+0xe48] ;  /* 0x000e480001187983 */ /* 0x000eb60000300a00 */
[----:B------:R-:W-:Y:S11]  /*2a580*/  @!UPT UIADD3 URZ, URZ, URZ, URZ ;  /* 0x0000003f3f3ff290 */ /* 0x000ff6000fffe03f */
[----:B------:R-:W-:Y:S01]  /*2a590*/  STL.64 [R1+0x90], R16 ;  /* 0x0000901001007387 */ /* 0x000fe20000100a00 */
[----:B------:R-:W-:Y:S02]  /*2a5a0*/  STL.64 [R1+0x98], R18 ;  /* 0x0000981201007387 */ /* 0x000fe40000100a00 */
        /* <DEDUP_REMOVED lines=18> */
[----:B------:R-:W-:Y:S01]  /*2a6d0*/  IMAD.MOV.U32 R17, RZ, RZ, R24 ;  /* 0x000000ffff117224 */ /* 0x000fe200078e0018 */
[----:B------:R-:W-:Y:S01]  /*2a6e0*/  MOV R16, R25 ;  /* 0x0000001900107202 */ /* 0x000fe20000000f00 */
[----:B--2---:R-:W-:Y:S01]  /*2a6f0*/  STL.64 [R1+0xe40], R10 ;  /* 0x000e400a01007387 */ /* 0x004fe20000100a00 */
[----:B------:R0:W-:Y:S03]  /*2a700*/  STL.64 [R1+0xe38], R8 ;  /* 0x000e380801007387 */ /* 0x0001e60000100a00 */
[----:B0-----:R-:W2:Y:S01]  /*2a710*/  LDL.LU R8, [R1+0x430] ;  /* 0x0004300001087983 */ /* 0x001ea20000300800 */
[----:B------:R-:W2:Y:S02]  /*2a720*/  LDL.LU R9, [R1+0x434] ;  /* 0x0004340001097983 */ /* 0x000ea40000300800 */
[----:B------:R-:W2:Y:S02]  /*2a730*/  LDL.LU R10, [R1+0x438] ;  /* 0x00043800010a7983 */ /* 0x000ea40000300800 */
[----:B------:R-:W2:Y:S01]  /*2a740*/  LDL.LU R11, [R1+0x43c] ;  /* 0x00043c00010b7983 */ /* 0x000ea20000300800 */
[----:B------:R-:W3:Y:S01]  /*2a750*/  LDL.LU R24, [R1+0x3a0] ;  /* 0x0003a00001187983 */ /* 0x000ee20000300800 */
[----:B------:R-:W-:Y:S02]  /*2a760*/  STL.64 [R1+0x138], R14 ;  /* 0x0001380e01007387 */ /* 0x000fe40000100a00 */
[----:B------:R-:W3:Y:S02]  /*2a770*/  LDL.LU R25, [R1+0x3a4] ;  /* 0x0003a40001197983 */ /* 0x000ee40000300800 */
[----:B-1----:R-:W-:Y:S01]  /*2a780*/  STL.64 [R1+0x128], R6 ;  /* 0x0001280601007387 */ /* 0x002fe20000100a00 */
[----:B------:R-:W3:Y:S01]  /*2a790*/  LDL.LU R26, [R1+0x3a8] ;  /* 0x0003a800011a7983 */ /* 0x000ee20000300800 */
[----:B------:R-:W3:Y:S01]  /*2a7a0*/  LDL.LU R27, [R1+0x3ac] ;  /* 0x0003ac00011b7983 */ /* 0x000ee20000300800 */
[C---:B--2---:R-:W-:Y:S02]  /*2a7b0*/  HMMA.16816.F32.BF16 R16, R20.reuse, R16, R8 ;  /* 0x000000101410723c */ /* 0x044fe40000041808 */
[----:B---3--:R-:W-:Y:S01]  /*2a7c0*/  STL.64 [R1+0xdc0], R26 ;  /* 0x000dc01a01007387 */ /* 0x008fe20000100a00 */
[----:B------:R0:W-:Y:S03]  /*2a7d0*/  STL.64 [R1+0xdb8], R24 ;  /* 0x000db81801007387 */ /* 0x0001e60000100a00 */
[----:B0-----:R-:W2:Y:S01]  /*2a7e0*/  LDL.LU R24, [R1+0x3f0] ;  /* 0x0003f00001187983 */ /* 0x001ea20000300800 */
[----:B------:R-:W2:Y:S02]  /*2a7f0*/  LDL.LU R25, [R1+0x3f4] ;  /* 0x0003f40001197983 */ /* 0x000ea40000300800 */
[----:B------:R-:W2:Y:S02]  /*2a800*/  LDL.LU R26, [R1+0x3f8] ;  /* 0x0003f800011a7983 */ /* 0x000ea40000300800 */
[----:B------:R-:W2:Y:S01]  /*2a810*/  LDL.LU R27, [R1+0x3fc] ;  /* 0x0003fc00011b7983 */ /* 0x000ea20000300800 */
[----:B------:R-:W3:Y:S01]  /*2a820*/  LDL.LU.64 R10, [R1+0xe40] ;  /* 0x000e4000010a7983 */ /* 0x000ee20000300a00 */
[----:B------:R-:W3:Y:S10]  /*2a830*/  LDL.LU.64 R8, [R1+0xe38] ;  /* 0x000e380001087983 */ /* 0x000ef40000300a00 */
[----:B------:R0:W-:Y:S02]  /*2a840*/  STL.64 [R1+0x80], R16 ;  /* 0x0000801001007387 */ /* 0x0001e40000100a00 */
[----:B------:R3:W-:Y:S01]  /*2a850*/  STL.64 [R1+0x88], R18 ;  /* 0x0000881201007387 */ /* 0x0007e20000100a00 */
        /* <DEDUP_REMOVED lines=22> */
[C---:B---3--:R-:W-:Y:S01]  /*2a9c0*/  HMMA.16816.F32.BF16 R8, R20.reuse, R8, R16 ;  /* 0x000000081408723c */ /* 0x048fe20000041810 */
[----:B------:R-:W3:Y:S01]  /*2a9d0*/  LDL.LU.64 R18, [R1+0xde0] ;  /* 0x000de00001127983 */ /* 0x000ee20000300a00 */
[----:B------:R-:W3:Y:S11]  /*2a9e0*/  LDL.LU.64 R16, [R1+0xdd8] ;  /* 0x000dd80001107983 */ /* 0x000ef60000300a00 */
[----:B------:R-:W-:Y:S10]  /*2a9f0*/  @!UPT UIADD3 URZ, URZ, URZ, URZ ;  /* 0x0000003f3f3ff290 */ /* 0x000ff4000fffe03f */
[----:B------:R-:W-:Y:S01]  /*2aa00*/  STL.64 [R1+0x40], R8 ;  /* 0x0000400801007387 */ /* 0x000fe20000100a00 */
[----:B------:R0:W-:Y:S03]  /*2aa10*/  STL.64 [R1+0x48], R10 ;  /* 0x0000480a01007387 */ /* 0x0001e60000100a00 */
[----:B0-----:R-:W2:Y:S01]  /*2aa20*/  LDL.LU.64 R10, [R1+0xdd0] ;  /* 0x000dd000010a7983 */ /* 0x001ea20000300a00 */
[----:B------:R-:W2:Y:S01]  /*2aa30*/  LDL.LU.64 R8, [R1+0xdc8] ;  /* 0x000dc80001087983 */ /* 0x000ea20000300a00 */
[C---:B---3--:R-:W-:Y:S02]  /*2aa40*/  HMMA.16816.F32.BF16 R12, R20.reuse, R12, R16 ;  /* 0x0000000c140c723c */ /* 0x048fe40000041810 */
[----:B------:R-:W0:Y:S06]  /*2aa50*/  LDSM.16.M88.4 R16, [R0+0x2c880] ;  /* 0x02c880000010783b */ /* 0x000e2c0000000200 */
[C---:B--2---:R-:W-:Y:S11]  /*2aa60*/  HMMA.16816.F32.BF16 R4, R20.reuse, R4, R8 ;  /* 0x000000041404723c */ /* 0x044ff60000041808 */
[----:B------:R-:W-:Y:S04]  /*2aa70*/  @!UPT UIADD3 URZ, URZ, URZ, URZ ;  /* 0x0000003f3f3ff290 */ /* 0x000fe8000fffe03f */
[----:B------:R-:W-:Y:S01]  /*2aa80*/  STL.64 [R1+0x30], R12 ;  /* 0x0000300c01007387 */ /* 0x000fe20000100a00 */
[----:B------:R-:W-:Y:S02]  /*2aa90*/  STL.64 [R1+0x38], R14 ;  /* 0x0000380e01007387 */ /* 0x000fe40000100a00 */
[----:B------:R-:W1:Y:S01]  /*2aaa0*/  LDSM.16.M88.4 R12, [R0+0x2d080] ;  /* 0x02d08000000c783b */ /* 0x000e620000000200 */
[----:B------:R-:W-:Y:S04]  /*2aab0*/  LDSM.16.M88.4 R8, [R0+0x2e080] ;  /* 0x02e080000008783b */ /* 0x000fe80000000200 */
[----:B------:R-:W-:Y:S01]  /*2aac0*/  STL.64 [R1+0x20], R4 ;  /* 0x0000200401007387 */ /* 0x000fe20000100a00 */
[----:B------:R-:W-:Y:S02]  /*2aad0*/  STL.64 [R1+0x28], R6 ;  /* 0x0000280601007387 */ /* 0x000fe40000100a00 */
[----:B0-----:R0:W-:Y:S02]  /*2aae0*/  STL.64 [R1+0x118], R18 ;  /* 0x0001181201007387 */ /* 0x0011e40000100a00 */
[----:B------:R-:W2:Y:S01]  /*2aaf0*/  LDSM.16.M88.4 R4, [R0+0x2d880] ;  /* 0x02d880000004783b */ /* 0x000ea20000000200 */
[C---:B0-----:R-:W-:Y:S01]  /*2ab00*/  HMMA.16816.F32.BF16 R16, R20.reuse, R16, R24 ;  /* 0x000000101410723c */ /* 0x041fe20000041818 */
[----:B------:R-:W3:Y:S02]  /*2ab10*/  LDL.LU.64 R26, [R1+0xdc0] ;  /* 0x000dc000011a7983 */ /* 0x000ee40000300a00 */
[----:B------:R-:W3:Y:S11]  /*2ab20*/  LDL.LU.64 R24, [R1+0xdb8] ;  /* 0x000db80001187983 */ /* 0x000ef60000300a00 */
[----:B------:R-:W-:Y:S09]  /*2ab30*/  @!UPT UIADD3 URZ, URZ, URZ, URZ ;  /* 0x0000003f3f3ff290 */ /* 0x000ff2000fffe03f */
[----:B------:R-:W-:Y:S01]  /*2ab40*/  STL.64 [R1+0x10], R16 ;  /* 0x0000101001007387 */ /* 0x000fe20000100a00 */
[----:B------:R0:W-:Y:S03]  /*2ab50*/  STL.64 [R1+0x18], R18 ;  /* 0x0000181201007387 */ /* 0x0001e60000100a00 */
[----:B0-----:R-:W2:Y:S01]  /*2ab60*/  LDL.LU.64 R18, [R1+0xdb0] ;  /* 0x000db00001127983 */ /* 0x001ea20000300a00 */
[----:B------:R-:W2:Y:S02]  /*2ab70*/  LDL.LU.64 R16, [R1+0xda8] ;  /* 0x000da80001107983 */ /* 0x000ea40000300a00 */
[----:B-1----:R2:W-:Y:S02]  /*2ab80*/  STL.64 [R1+0x108], R14 ;  /* 0x0001080e01007387 */ /* 0x0025e40000100a00 */
[C---:B--2---:R-:W-:Y:S01]  /*2ab90*/  HMMA.16816.F32.BF16 R12, R20.reuse, R12, R16 ;  /* 0x0000000c140c723c */ /* 0x044fe20000041810 */
[----:B------:R-:W2:Y:S01]  /*2aba0*/  LDL.LU.64 R18, [R1+0xda0] ;  /* 0x000da00001127983 */ /* 0x000ea20000300a00 */
[----:B------:R-:W2:Y:S11]  /*2abb0*/  LDL.LU.64 R16, [R1+0xd98] ;  /* 0x000d980001107983 */ /* 0x000eb60000300a00 */
[----:B------:R-:W-:Y:S10]  /*2abc0*/  @!UPT UIADD3 URZ, URZ, URZ, URZ ;  /* 0x0000003f3f3ff290 */ /* 0x000ff4000fffe03f */
[----:B------:R-:W-:Y:S01]  /*2abd0*/  STL.64 [R1], R12 ;  /* 0x0000000c01007387 */ /* 0x000fe20000100a00 */
[----:B------:R0:W-:Y:S03]  /*2abe0*/  STL.64 [R1+0x8], R14 ;  /* 0x0000080e01007387 */ /* 0x0001e60000100a00 */
[----:B0-----:R-:W3:Y:S01]  /*2abf0*/  LDL.LU.64 R14, [R1+0xd90] ;  /* 0x000d9000010e7983 */ /* 0x001ee20000300a00 */
[----:B------:R-:W3:Y:S02]  /*2ac00*/  LDL.LU.64 R12, [R1+0xd88] ;  /* 0x000d8800010c7983 */ /* 0x000ee40000300a00 */
[----:B------:R-:W-:Y:S02]  /*2ac10*/  STL.64 [R1+0xf8], R6 ;  /* 0x0000f80601007387 */ /* 0x000fe40000100a00 */
[----:B------:R2:W-:Y:S02]  /*2ac20*/  STL.64 [R1+0xe8], R10 ;  /* 0x0000e80a01007387 */ /* 0x0005e40000100a00 */
[C---:B--2---:R-:W-:Y:S08]  /*2ac30*/  HMMA.16816.F32.BF16 R8, R20.reuse, R8, R16 ;  /* 0x000000081408723c */ /* 0x044ff00000041810 */
[----:B---3--:R-:W-:Y:S01]  /*2ac40*/  HMMA.16816.F32.BF16 R4, R20, R4, R12 ;  /* 0x000000041404723c */ /* 0x008fe2000004180c */
[----:B------:R-:W0:Y:S11]  /*2ac50*/  S2R R15, SR_TID.X ;  /* 0x00000000000f7919 */ /* 0x000e360000002100 */
[----:B------:R-:W-:Y:S11]  /*2ac60*/  @!UPT UIADD3 URZ, URZ, URZ, URZ ;  /* 0x0000003f3f3ff290 */ /* 0x000ff6000fffe03f */
[----:B------:R1:W-:Y:S01]  /*2ac70*/  STL.64 [R1+0xaf0], R6 ;  /* 0x000af00601007387 */ /* 0x0003e20000100a00 */
[----:B------:R-:W-:Y:S01]  /*2ac80*/  STL.64 [R1+0xae8], R4 ;  /* 0x000ae80401007387 */ /* 0x000fe20000100a00 */
[C---:B0-----:R-:W-:Y:S01]  /*2ac90*/  LOP3.LUT R14, R15.reuse, 0x7, RZ, 0xc0, !PT ;  /* 0x000000070f0e7812 */ /* 0x041fe200078ec0ff */
[----:B------:R-:W2:Y:S01]  /*2aca0*/  LDL.LU R0, [R1+0x678] ;  /* 0x0006780001007983 */ /* 0x000ea20000300800 */
[----:B------:R-:W-:Y:S01]  /*2acb0*/  SHF.L.U32 R15, R15, 0x1, RZ ;  /* 0x000000010f0f7819 */ /* 0x000fe200000006ff */
[----:B-1----:R-:W3:Y:S01]  /*2acc0*/  LDL.LU R7, [R1+0x670] ;  /* 0x0006700001077983 */ /* 0x002ee20000300800 */
[----:B------:R0:W-:Y:S02]  /*2acd0*/  STL.64 [R1+0xae0], R10 ;  /* 0x000ae00a01007387 */ /* 0x0001e40000100a00 */
[----:B0-----:R-:W-:-:S05]  /*2ace0*/  IMAD R11, R14, 0x110, RZ ;  /* 0x000001100e0b7824 */ /* 0x001fca00078e02ff */
[----:B------:R-:W-:-:S04]  /*2acf0*/  LOP3.LUT R11, R11, 0x30, R15, 0x78, !PT ;  /* 0x000000300b0b7812 */ /* 0x000fc800078e780f */
[----:B------:R-:W-:-:S05]  /*2ad00*/  LOP3.LUT R11, R11, 0x40, RZ, 0x3c, !PT ;  /* 0x000000400b0b7812 */ /* 0x000fca00078e3cff */
[----:B------:R-:W0:Y:S04]  /*2ad10*/  LDSM.16.M88.4 R12, [R11+0x2e880] ;  /* 0x02e880000b0c783b */ /* 0x000e280000000200 */
[----:B------:R1:W-:Y:S04]  /*2ad20*/  STL.64 [R1+0xad8], R8 ;  /* 0x000ad80801007387 */ /* 0x0003e80000100a00 */
[----:B------:R-:W4:Y:S04]  /*2ad30*/  LDSM.16.M88.4 R16, [R11+0x2f080] ;  /* 0x02f080000b10783b */ /* 0x000f280000000200 */
[----:B-1----:R-:W2:Y:S04]  /*2ad40*/  LDL.LU R9, [R1+0x674] ;  /* 0x0006740001097983 */ /* 0x002ea80000300800 */
[----:B0-----:R0:W-:Y:S02]  /*2ad50*/  STL.64 [R1+0xd8], R14 ;  /* 0x0000d80e01007387 */ /* 0x0011e40000100a00 */
[----:B0-----:R-:W-:Y:S02]  /*2ad60*/  HMMA.16816.F32.BF16 R12, R20, R12, R24 ;  /* 0x0000000c140c723c */ /* 0x001fe40000041818 */
[----:B------:R-:W2:Y:S01]  /*2ad70*/  LDL.LU.64 R26, [R1+0xd80] ;  /* 0x000d8000011a7983 */ /* 0x000ea20000300a00 */
[----:B------:R-:W2:Y:S02]  /*2ad80*/  LDL.LU.64 R24, [R1+0xd78] ;  /* 0x000d780001187983 */ /* 0x000ea40000300a00 */
[----:B------:R-:W3:Y:S02]  /*2ad90*/  LDL.LU R6, [R1+0x66c] ;  /* 0x00066c0001067983 */ /* 0x000ee40000300800 */
[----:B----4-:R-:W-:Y:S01]  /*2ada0*/  IMAD.MOV.U32 R5, RZ, RZ, R18 ;  /* 0x000000ffff057224 */ /* 0x010fe200078e0012 */
[----:B------:R-:W-:Y:S01]  /*2adb0*/  MOV R4, R19 ;  /* 0x0000001300047202 */ /* 0x000fe20000000f00 */
[----:B---3--:R0:W-:Y:S04]  /*2adc0*/  STL.64 [R1+0xd60], R6 ;  /* 0x000d600601007387 */ /* 0x0081e80000100a00 */
[----:B------:R1:W-:Y:S02]  /*2add0*/  STL.64 [R1+0xd58], R4 ;  /* 0x000d580401007387 */ /* 0x0003e40000100a00 */
[----:B0-----:R-:W-:-:S02]  /*2ade0*/  IMAD.MOV.U32 R6, RZ, RZ, R3 ;  /* 0x000000ffff067224 */ /* 0x001fc400078e0003 */
[----:B-1----:R-:W-:Y:S01]  /*2adf0*/  IMAD.MOV.U32 R4, RZ, RZ, R29 ;  /* 0x000000ffff047224 */ /* 0x002fe200078e001d */
[----:B-----5:R-:W-:Y:S02]  /*2ae00*/  MOV R5, R28 ;  /* 0x0000001c00057202 */ /* 0x020fe40000000f00 */
[----:B------:R-:W-:Y:S01]  /*2ae10*/  MOV R7, R2 ;  /* 0x0000000200077202 */ /* 0x000fe20000000f00 */
[----:B------:R-:W3:Y:S01]  /*2ae20*/  LDL.LU R29, [R1+0xd70] ;  /* 0x000d7000011d7983 */ /* 0x000ee20000300800 */
[----:B------:R-:W4:Y:S02]  /*2ae30*/  LDL.LU R28, [R1+0xd6c] ;  /* 0x000d6c00011c7983 */ /* 0x000f240000300800 */
[----:B------:R-:W5:Y:S03]  /*2ae40*/  LDL.LU R3, [R1+0xd68] ;  /* 0x000d680001037983 */ /* 0x000f660000300800 */
[C---:B------:R-:W-:Y:S01]  /*2ae50*/  HMMA.16816.F32.BF16 R16, R20.reuse, R16, R4 ;  /* 0x000000101410723c */ /* 0x040fe20000041804 */
[----:B------:R-:W0:Y:S04]  /*2ae60*/  LDSM.16.M88.4 R4, [R11+0x2f880] ;  /* 0x02f880000b04783b */ /* 0x000e280000000200 */
[----:B------:R1:W-:Y:S04]  /*2ae70*/  STL.64 [R1+0xad0], R14 ;  /* 0x000ad00e01007387 */ /* 0x0003e80000100a00 */
[----:B-1----:R-:W3:Y:S01]  /*2ae80*/  LDL.LU R14, [R1+0x664] ;  /* 0x00066400010e7983 */ /* 0x002ee20000300800 */
[----:B------:R-:W3:Y:S02]  /*2ae90*/  LDL.LU R15, [R1+0x660] ;  /* 0x00066000010f7983 */ /* 0x000ee40000300800 */
[----:B------:R1:W-:Y:S02]  /*2aea0*/  STL.64 [R1+0xac8], R12 ;  /* 0x000ac80c01007387 */ /* 0x0003e40000100a00 */
[----:B-1----:R-:W5:Y:S01]  /*2aeb0*/  LDL.LU R13, [R1+0x668] ;  /* 0x00066800010d7983 */ /* 0x002f620000300800 */
[----:B------:R-:W3:Y:S02]  /*2aec0*/  LDL.LU R2, [R1+0x5cc] ;  /* 0x0005cc0001027983 */ /* 0x000ee40000300800 */
[----:B------:R-:W3:Y:S02]  /*2aed0*/  LDL.LU R8, [R1+0x5bc] ;  /* 0x0005bc0001087983 */ /* 0x000ee40000300800 */
[----:B------:R-:W3:Y:S04]  /*2aee0*/  LDL.LU R10, [R1+0x5b0] ;  /* 0x0005b000010a7983 */ /* 0x000ee80000300800 */
[----:B------:R-:W-:Y:S01]  /*2aef0*/  STL.64 [R1+0xac0], R18 ;  /* 0x000ac01201007387 */ /* 0x000fe20000100a00 */
[----:B------:R1:W-:Y:S03]  /*2af00*/  STL.64 [R1+0xab8], R16 ;  /* 0x000ab81001007387 */ /* 0x0003e60000100a00 */
[----:B-1----:R-:W4:Y:S01]  /*2af10*/  LDL.LU R16, [R1+0x5ac] ;  /* 0x0005ac0001107983 */ /* 0x002f220000300800 */
[----:B------:R-:W4:Y:S02]  /*2af20*/  LDL.LU R17, [R1+0x530] ;  /* 0x0005300001117983 */ /* 0x000f240000300800 */
[----:B------:R-:W4:Y:S02]  /*2af30*/  LDL.LU R11, [R1+0x59c] ;  /* 0x00059c00010b7983 */ /* 0x000f240000300800 */
[----:B0-----:R0:W-:Y:S02]  /*2af40*/  STL.64 [R1+0xb8], R6 ;  /* 0x0000b80601007387 */ /* 0x0011e40000100a00 */
[----:B0-----:R-:W4:Y:S01]  /*2af50*/  LDL.LU.64 R6, [R1+0xd60] ;  /* 0x000d600001067983 */ /* 0x001f220000300a00 */
[----:B--2---:R-:W-:Y:S01]  /*2af60*/  HMMA.16816.F32.BF16 R20, R20, R4, R24 ;  /* 0x000000041414723c */ /* 0x004fe20000041818 */
[----:B------:R-:W2:Y:S02]  /*2af70*/  LDL.LU.64 R4, [R1+0xd58] ;  /* 0x000d580001047983 */ /* 0x000ea40000300a00 */
[----:B------:R-:W2:Y:S01]  /*2af80*/  LDL.LU R24, [R1+0x5b8] ;  /* 0x0005b80001187983 */ /* 0x000ea20000300800 */
[----:B------:R-:W2:Y:S01]  /*2af90*/  LDL.LU R25, [R1+0x5c4] ;  /* 0x0005c40001197983 */ /* 0x000ea20000300800 */
[----:B------:R-:W2:Y:S02]  /*2afa0*/  LDL.LU R26, [R1+0x5b4] ;  /* 0x0005b400011a7983 */ /* 0x000ea40000300800 */
[----:B------:R-:W2:Y:S02]  /*2afb0*/  LDL.LU R27, [R1+0x5c0] ;  /* 0x0005c000011b7983 */ /* 0x000ea40000300800 */
[----:B------:R-:W2:Y:S01]  /*2afc0*/  LDL.LU R18, [R1+0x534] ;  /* 0x0005340001127983 */ /* 0x000ea20000300800 */
[----:B------:R-:W2:Y:S11]  /*2afd0*/  LDL.LU R19, [R1+0x5a8] ;  /* 0x0005a80001137983 */ /* 0x000eb60000300800 */
[----:B------:R-:W-:Y:S02]  /*2afe0*/  @!UPT UIADD3 URZ, URZ, URZ, URZ ;  /* 0x0000003f3f3ff290 */ /* 0x000fe4000fffe03f */
[----:B------:R0:W-:Y:S04]  /*2aff0*/  STL.64 [R1+0xab0], R22 ;  /* 0x000ab01601007387 */ /* 0x0001e80000100a00 */
[----:B0-----:R-:W2:Y:S01]  /*2b000*/  LDL.LU R23, [R1+0x5c8] ;  /* 0x0005c80001177983 */ /* 0x001ea20000300800 */
[----:B------:R0:W-:Y:S02]  /*2b010*/  STL.64 [R1+0xaa8], R20 ;  /* 0x000aa81401007387 */ /* 0x0001e40000100a00 */
[----:B------:R-:W-:Y:S02]  /*2b020*/  FADD R0, R0, R9 ;  /* 0x0000000900007221 */ /* 0x000fe40000000000 */
[----:B------:R-:W2:Y:S01]  /*2b030*/  LDL.LU R9, [R1+0x520] ;  /* 0x0005200001097983 */ /* 0x000ea20000300800 */
[----:B------:R-:W2:Y:S02]  /*2b040*/  LDL.LU R12, [R1+0x598] ;  /* 0x00059800010c7983 */ /* 0x000ea40000300800 */
[----:B-----5:R-:W-:-:S04]  /*2b050*/  FADD R3, R13, R3 ;  /* 0x000000030d037221 */ /* 0x020fc80000000000 */
[----:B---3--:R-:W-:-:S04]  /*2b060*/  FADD R3, R14, R3 ;  /* 0x000000030e037221 */ /* 0x008fc80000000000 */
[----:B------:R-:W-:Y:S02]  /*2b070*/  FADD R3, R15, R3 ;  /* 0x000000030f037221 */ /* 0x000fe40000000000 */
[----:B----4-:R-:W-:Y:S02]  /*2b080*/  FADD R0, R7, R0 ;  /* 0x0000000007007221 */ /* 0x010fe40000000000 */
[----:B------:R-:W3:Y:S01]  /*2b090*/  LDL.LU R7, [R1+0x524] ;  /* 0x0005240001077983 */ /* 0x000ee20000300800 */
[----:B------:R-:W4:Y:S02]  /*2b0a0*/  LDL.LU R13, [R1+0x5a4] ;  /* 0x0005a400010d7983 */ /* 0x000f240000300800 */
[----:B------:R-:W-:Y:S02]  /*2b0b0*/  FADD R0, R6, R0 ;  /* 0x0000000006007221 */ /* 0x000fe40000000000 */
[----:B------:R-:W5:Y:S01]  /*2b0c0*/  LDL.LU R6, [R1+0x538] ;  /* 0x0005380001067983 */ /* 0x000f620000300800 */
[----:B------:R-:W5:Y:S02]  /*2b0d0*/  LDL.LU R14, [R1+0x594] ;  /* 0x00059400010e7983 */ /* 0x000f640000300800 */
[----:B------:R-:W5:Y:S02]  /*2b0e0*/  LDL.LU R15, [R1+0x53c] ;  /* 0x00053c00010f7983 */ /* 0x000f640000300800 */
[----:B------:R-:W-:-:S02]  /*2b0f0*/  FADD R2, R2, R0 ;  /* 0x0000000002027221 */ /* 0x000fc40000000000 */
[----:B------:R-:W-:Y:S02]  /*2b100*/  FADD R0, R8, R3 ;  /* 0x0000000308007221 */ /* 0x000fe40000000000 */
[----:B------:R-:W5:Y:S02]  /*2b110*/  LDL.LU R8, [R1+0x5a0] ;  /* 0x0005a00001087983 */ /* 0x000f640000300800 */
[----:B--2---:R-:W-:-:S04]  /*2b120*/  FADD R0, R24, R0 ;  /* 0x0000000018007221 */ /* 0x004fc80000000000 */
[----:B------:R-:W-:-:S04]  /*2b130*/  FADD R0, R26, R0 ;  /* 0x000000001a007221 */ /* 0x000fc80000000000 */
[----:B------:R-:W-:Y:S02]  /*2b140*/  FADD R0, R10, R0 ;  /* 0x000000000a007221 */ /* 0x000fe40000000000 */
[----:B------:R-:W2:Y:S01]  /*2b150*/  LDL.LU R10, [R1+0x528] ;  /* 0x00052800010a7983 */ /* 0x000ea20000300800 */
[----:B------:R-:W-:-:S04]  /*2b160*/  FADD R2, R23, R2 ;  /* 0x0000000217027221 */ /* 0x000fc80000000000 */
[----:B------:R-:W-:-:S04]  /*2b170*/  FADD R2, R25, R2 ;  /* 0x0000000219027221 */ /* 0x000fc80000000000 */
[----:B------:R-:W-:-:S04]  /*2b180*/  FADD R2, R27, R2 ;  /* 0x000000021b027221 */ /* 0x000fc80000000000 */
[----:B------:R-:W-:Y:S02]  /*2b190*/  FADD R24, R16, R2 ;  /* 0x0000000210187221 */ /* 0x000fe40000000000 */
[----:B------:R-:W-:Y:S02]  /*2b1a0*/  FFMA R2, R17, c[0x0][0x188], -R28 ;  /* 0x0000620011027a23 */ /* 0x000fe4000000081c */
[----:B------:R-:W-:Y:S02]  /*2b1b0*/  FADD R3, R11, R0 ;  /* 0x000000000b037221 */ /* 0x000fe40000000000 */
[----:B------:R-:W-:Y:S01]  /*2b1c0*/  FFMA R0, R18, c[0x0][0x188], -R28 ;  /* 0x0000620012007a23 */ /* 0x000fe2000000081c */
[----:B------:R-:W2:Y:S01]  /*2b1d0*/  LDL.LU R11, [R1+0x52c] ;  /* 0x00052c00010b7983 */ /* 0x000ea20000300800 */
[----:B------:R-:W-:-:S04]  /*2b1e0*/  FMUL R2, R2, 1.4426950216293334961 ;  /* 0x3fb8aa3b02027820 */ /* 0x000fc80000400000 */
[----:B------:R1:W0:Y:S02]  /*2b1f0*/  MUFU.EX2 R17, R2 ;  /* 0x0000000200117308 */ /* 0x0002240000000800 */
[----:B-1----:R-:W-:Y:S02]  /*2b200*/  FADD R2, R19, R24 ;  /* 0x0000001813027221 */ /* 0x002fe40000000000 */
[----:B------:R-:W-:Y:S02]  /*2b210*/  FMUL R24, R0, 1.4426950216293334961 ;  /* 0x3fb8aa3b00187820 */ /* 0x000fe40000400000 */
[----:B------:R-:W-:Y:S02]  /*2b220*/  FFMA R0, R9, c[0x0][0x188], -R28 ;  /* 0x0000620009007a23 */ /* 0x000fe4000000081c */
[----:B------:R1:W-:Y:S02]  /*2b230*/  MUFU.EX2 R9, R24 ;  /* 0x0000001800097308 */ /* 0x0003e40000000800 */
[----:B-1----:R-:W-:-:S02]  /*2b240*/  FMUL R24, R0, 1.4426950216293334961 ;  /* 0x3fb8aa3b00187820 */ /* 0x002fc40000400000 */
[----:B---3--:R-:W-:-:S04]  /*2b250*/  FFMA R0, R7, c[0x0][0x188], -R28 ;  /* 0x0000620007007a23 */ /* 0x008fc8000000081c */
[----:B------:R1:W-:Y:S01]  /*2b260*/  MUFU.EX2 R7, R24 ;  /* 0x0000001800077308 */ /* 0x0003e20000000800 */
[----:B------:R-:W3:Y:S01]  /*2b270*/  LDL.LU R28, [R1+0xd50] ;  /* 0x000d5000011c7983 */ /* 0x000ee20000300800 */
[----:B----4-:R-:W-:Y:S02]  /*2b280*/  FADD R2, R13, R2 ;  /* 0x000000020d027221 */ /* 0x010fe40000000000 */
[----:B------:R-:W4:Y:S02]  /*2b290*/  LDL.LU R25, [R1+0x57c] ;  /* 0x00057c0001197983 */ /* 0x000f240000300800 */
[----:B------:R-:W4:Y:S01]  /*2b2a0*/  LDL.LU R26, [R1+0x588] ;  /* 0x00058800011a7983 */ /* 0x000f220000300800 */
[----:B------:R-:W4:Y:S01]  /*2b2b0*/  LDL.LU R27, [R1+0x578] ;  /* 0x00057800011b7983 */ /* 0x000f220000300800 */
[----:B------:R-:W4:Y:S02]  /*2b2c0*/  LDL.LU R18, [R1+0x584] ;  /* 0x0005840001127983 */ /* 0x000f240000300800 */
[----:B------:R-:W4:Y:S02]  /*2b2d0*/  LDL.LU R19, [R1+0x574] ;  /* 0x0005740001137983 */ /* 0x000f240000300800 */
[----:B-1----:R-:W-:-:S02]  /*2b2e0*/  FMUL R24, R0, 1.4426950216293334961 ;  /* 0x3fb8aa3b00187820 */ /* 0x002fc40000400000 */
[--C-:B-----5:R-:W-:Y:S02]  /*2b2f0*/  FFMA R0, R6, c[0x0][0x188], -R29.reuse ;  /* 0x0000620006007a23 */ /* 0x120fe4000000081d */
[----:B------:R1:W-:Y:S02]  /*2b300*/  MUFU.EX2 R6, R24 ;  /* 0x0000001800067308 */ /* 0x0003e40000000800 */
[----:B-1----:R-:W-:Y:S02]  /*2b310*/  FMUL R24, R0, 1.4426950216293334961 ;  /* 0x3fb8aa3b00187820 */ /* 0x002fe40000400000 */
[----:B------:R-:W-:-:S04]  /*2b320*/  FFMA R0, R15, c[0x0][0x188], -R29 ;  /* 0x000062000f007a23 */ /* 0x000fc8000000081d */
[----:B------:R1:W-:Y:S01]  /*2b330*/  MUFU.EX2 R16, R24 ;  /* 0x0000001800107308 */ /* 0x0003e20000000800 */
[----:B------:R-:W-:Y:S02]  /*2b340*/  FADD R2, R8, R2 ;  /* 0x0000000208027221 */ /* 0x000fe40000000000 */
[----:B-1----:R-:W-:-:S05]  /*2b350*/  FMUL R24, R0, 1.4426950216293334961 ;  /* 0x3fb8aa3b00187820 */ /* 0x002fca0000400000 */
[----:B------:R1:W5:Y:S02]  /*2b360*/  MUFU.EX2 R8, R24 ;  /* 0x0000001800087308 */ /* 0x0003640000000800 */
[----:B-1----:R-:W4:Y:S01]  /*2b370*/  LDL.LU R24, [R1+0x58c] ;  /* 0x00058c0001187983 */ /* 0x002f220000300800 */
[----:B------:R-:W4:Y:S02]  /*2b380*/  LDL.LU R22, [R1+0x398] ;  /* 0x0003980001167983 */ /* 0x000f240000300800 */
[----:B------:R-:W4:Y:S02]  /*2b390*/  LDL.LU R23, [R1+0x39c] ;  /* 0x00039c0001177983 */ /* 0x000f240000300800 */
[----:B0-----:R-:W5:Y:S02]  /*2b3a0*/  LDL.LU R21, [R1+0x560] ;  /* 0x0005600001157983 */ /* 0x001f640000300800 */
[----:B------:R-:W-:Y:S02]  /*2b3b0*/  FADD R3, R12, R3 ;  /* 0x000000030c037221 */ /* 0x000fe40000000000 */
[----:B--2---:R-:W-:-:S02]  /*2b3c0*/  FFMA R0, R10, c[0x0][0x188], -R29 ;  /* 0x000062000a007a23 */ /* 0x004fc4000000081d */
[----:B------:R-:W-:-:S04]  /*2b3d0*/  FADD R3, R14, R3 ;  /* 0x000000030e037221 */ /* 0x000fc80000000000 */
[----:B---3--:R-:W-:Y:S02]  /*2b3e0*/  FADD R3, R28, R3 ;  /* 0x000000031c037221 */ /* 0x008fe40000000000 */
[----:B------:R-:W-:Y:S02]  /*2b3f0*/  FMUL R28, R0, 1.4426950216293334961 ;  /* 0x3fb8aa3b001c7820 */ /* 0x000fe40000400000 */
[----:B------:R-:W-:Y:S01]  /*2b400*/  FFMA R0, R11, c[0x0][0x188], -R29 ;  /* 0x000062000b007a23 */ /* 0x000fe2000000081d */
[----:B----4-:R-:W-:Y:S01]  /*2b410*/  STL.64 [R1+0xd48], R22 ;  /* 0x000d481601007387 */ /* 0x010fe20000100a00 */
[----:B-----5:R0:W-:Y:S02]  /*2b420*/  STL [R1+0xd40], R21 ;  /* 0x000d401501007387 */ /* 0x0201e40000100800 */
[----:B------:R-:W2:Y:S01]  /*2b430*/  LDL.LU R20, [R1+0x290] ;  /* 0x0002900001147983 */ /* 0x000ea20000300800 */
[----:B0-----:R-:W2:Y:S01]  /*2b440*/  LDL.LU R21, [R1+0x294] ;  /* 0x0002940001157983 */ /* 0x001ea20000300800 */
[----:B------:R-:W2:Y:S02]  /*2b450*/  LDL.LU R22, [R1+0x298] ;  /* 0x0002980001167983 */ /* 0x000ea40000300800 */
[----:B------:R-:W2:Y:S02]  /*2b460*/  LDL.LU R23, [R1+0x29c] ;  /* 0x00029c0001177983 */ /* 0x000ea40000300800 */
[----:B------:R-:W3:Y:S01]  /*2b470*/  LDL.LU R12, [R1+0x56c] ;  /* 0x00056c00010c7983 */ /* 0x000ee20000300800 */
[----:B------:R-:W4:Y:S01]  /*2b480*/  LDL.LU R13, [R1+0x55c] ;  /* 0x00055c00010d7983 */ /* 0x000f220000300800 */
[----:B------:R-:W5:Y:S02]  /*2b490*/  LDL.LU R14, [R1+0x568] ;  /* 0x00056800010e7983 */ /* 0x000f640000300800 */
[----:B------:R-:W2:Y:S02]  /*2b4a0*/  LDL.LU R15, [R1+0x558] ;  /* 0x00055800010f7983 */ /* 0x000ea40000300800 */
[----:B------:R-:W2:Y:S01]  /*2b4b0*/  LDL.LU R10, [R1+0x564] ;  /* 0x00056400010a7983 */ /* 0x000ea20000300800 */
[----:B------:R-:W2:Y:S01]  /*2b4c0*/  LDL.LU R11, [R1+0x554] ;  /* 0x00055400010b7983 */ /* 0x000ea20000300800 */
[----:B------:R0:W-:Y:S02]  /*2b4d0*/  STL [R1+0xca0], R29 ;  /* 0x000ca01d01007387 */ /* 0x0001e40000100800 */
[----:B------:R-:W-:-:S02]  /*2b4e0*/  FADD R2, R24, R2 ;  /* 0x0000000218027221 */ /* 0x000fc40000000000 */
[----:B------:R-:W-:Y:S01]  /*2b4f0*/  FMUL R24, R0, 1.4426950216293334961 ;  /* 0x3fb8aa3b00187820 */ /* 0x000fe20000400000 */
[----:B0-----:R-:W2:Y:S01]  /*2b500*/  LDL.LU R29, [R1+0x570] ;  /* 0x00057000011d7983 */ /* 0x001ea20000300800 */
[----:B------:R-:W2:Y:S02]  /*2b510*/  LDL.LU R0, [R1+0x580] ;  /* 0x0005800001007983 */ /* 0x000ea40000300800 */
[----:B--2---:R-:W-:Y:S02]  /*2b520*/  FADD R0, R0, R3 ;  /* 0x0000000300007221 */ /* 0x004fe40000000000 */
[----:B------:R0:W-:Y:S02]  /*2b530*/  MUFU.EX2 R3, R24 ;  /* 0x0000001800037308 */ /* 0x0001e40000000800 */
[----:B0-----:R-:W2:Y:S01]  /*2b540*/  LDL.LU R24, [R1+0x590] ;  /* 0x0005900001187983 */ /* 0x001ea20000300800 */
[----:B------:R-:W-:Y:S02]  /*2b550*/  FADD R0, R25, R0 ;  /* 0x0000000019007221 */ /* 0x000fe40000000000 */
[----:B------:R-:W-:Y:S01]  /*2b560*/  STL [R1+0xcc8], R17 ;  /* 0x000cc81101007387 */ /* 0x000fe20000100800 */
[----:B------:R-:W-:Y:S01]  /*2b570*/  F2FP.BF16.PACK_AB R25, R8, R16 ;  /* 0x000000100819723e */ /* 0x000fe200000010ff */
[----:B------:R0:W-:Y:S01]  /*2b580*/  STL [R1+0xccc], R16 ;  /* 0x000ccc1001007387 */ /* 0x0001e20000100800 */
[----:B------:R-:W-:-:S04]  /*2b590*/  FADD R0, R27, R0 ;  /* 0x000000001b007221 */ /* 0x000fc80000000000 */
[----:B------:R-:W-:Y:S01]  /*2b5a0*/  FADD R0, R19, R0 ;  /* 0x0000000013007221 */ /* 0x000fe20000000000 */
[----:B0-----:R-:W3:Y:S01]  /*2b5b0*/  LDL.LU R16, [R1+0x280] ;  /* 0x0002800001107983 */ /* 0x001ee20000300800 */
[----:B--2---:R-:W-:Y:S01]  /*2b5c0*/  FADD R2, R24, R2 ;  /* 0x0000000218027221 */ /* 0x004fe20000000000 */
[----:B------:R-:W-:Y:S02]  /*2b5d0*/  F2FP.BF16.PACK_AB R24, R9, R17 ;  /* 0x000000110918723e */ /* 0x000fe400000010ff */
[----:B------:R-:W2:Y:S01]  /*2b5e0*/  LDL.LU R17, [R1+0x284] ;  /* 0x0002840001117983 */ /* 0x000ea20000300800 */
[----:B------:R-:W-:-:S04]  /*2b5f0*/  FADD R2, R26, R2 ;  /* 0x000000021a027221 */ /* 0x000fc80000000000 */
[----:B------:R-:W-:Y:S02]  /*2b600*/  FADD R2, R18, R2 ;  /* 0x0000000212027221 */ /* 0x000fe40000000000 */
[----:B------:R-:W2:Y:S01]  /*2b610*/  LDL.LU R18, [R1+0x288] ;  /* 0x0002880001127983 */ /* 0x000ea20000300800 */
[----:B------:R-:W2:Y:S02]  /*2b620*/  LDL.LU R19, [R1+0x28c] ;  /* 0x00028c0001137983 */ /* 0x000ea40000300800 */
[----:B------:R0:W-:Y:S01]  /*2b630*/  STL.64 [R1+0xc88], R6 ;  /* 0x000c880601007387 */ /* 0x0001e20000100a00 */
[----:B------:R-:W-:Y:S01]  /*2b640*/  F2FP.BF16.PACK_AB R26, R6, R7 ;  /* 0x00000007061a723e */ /* 0x000fe200000010ff */
[----:B------:R1:W-:Y:S04]  /*2b650*/  STL.64 [R1+0xc80], R4 ;  /* 0x000c800401007387 */ /* 0x0003e80000100a00 */
[----:B0-----:R-:W1:Y:S01]  /*2b660*/  LDL.LU R6, [R1+0x488] ;  /* 0x0004880001067983 */ /* 0x001e620000300800 */
[----:B------:R-:W1:Y:S01]  /*2b670*/  LDL.LU R7, [R1+0x48c] ;  /* 0x00048c0001077983 */ /* 0x000e620000300800 */
[----:B------:R-:W0:Y:S02]  /*2b680*/  MUFU.EX2 R28, R28 ;  /* 0x0000001c001c7308 */ /* 0x000e240000000800 */
[----:B0-----:R-:W-:Y:S01]  /*2b690*/  F2FP.BF16.PACK_AB R27, R3, R28 ;  /* 0x0000001c031b723e */ /* 0x001fe200000010ff */
[----:B------:R-:W-:Y:S01]  /*2b6a0*/  STL [R1+0xcf4], R28 ;  /* 0x000cf41c01007387 */ /* 0x000fe20000100800 */
[----:B------:R-:W-:Y:S05]  /*2b6b0*/  STL [R1+0xcf0], R3 ;  /* 0x000cf00301007387 */ /* 0x000fea0000100800 */
[----:B-1----:R-:W-:Y:S01]  /*2b6c0*/  HMMA.16816.F32.BF16 R4, R24, R6, R20 ;  /* 0x000000061804723c */ /* 0x002fe20000041814 */
[----:B------:R-:W2:Y:S01]  /*2b6d0*/  LDL.LU.64 R22, [R1+0xd48] ;  /* 0x000d480001167983 */ /* 0x000ea20000300a00 */
[----:B------:R-:W4:Y:S02]  /*2b6e0*/  LDL.LU R21, [R1+0xd40] ;  /* 0x000d400001157983 */ /* 0x000f240000300800 */
[----:B------:R-:W-:Y:S11]  /*2b6f0*/  FADD R2, R29, R2 ;  /* 0x000000021d027221 */ /* 0x000ff60000000000 */
[----:B------:R-:W-:Y:S08]  /*2b700*/  @!UPT UIADD3 URZ, URZ, URZ, URZ ;  /* 0x0000003f3f3ff290 */ /* 0x000ff0000fffe03f */
[----:B------:R-:W-:Y:S01]  /*2b710*/  STL.64 [R1+0x5a0], R4 ;  /* 0x0005a00401007387 */ /* 0x000fe20000100a00 */
[----:B------:R2:W-:Y:S02]  /*2b720*/  STL.64 [R1+0x5a8], R6 ;  /* 0x0005a80601007387 */ /* 0x0005e40000100a00 */
[----:B---3--:R-:W-:-:S04]  /*2b730*/  FADD R2, R12, R2 ;  /* 0x000000020c027221 */ /* 0x008fc80000000000 */
[----:B-----5:R-:W-:-:S04]  /*2b740*/  FADD R2, R14, R2 ;  /* 0x000000020e027221 */ /* 0x020fc80000000000 */
[----:B------:R-:W-:Y:S01]  /*2b750*/  FADD R2, R10, R2 ;  /* 0x000000020a027221 */ /* 0x000fe20000000000 */
[----:B--2---:R-:W-:Y:S01]  /*2b760*/  HMMA.16816.F32.BF16 R4, R24, R22, R16 ;  /* 0x000000161804723c */ /* 0x004fe20000041810 */
[----:B----4-:R-:W-:-:S04]  /*2b770*/  FADD R0, R21, R0 ;  /* 0x0000000015007221 */ /* 0x010fc80000000000 */
[----:B------:R-:W-:-:S04]  /*2b780*/  FADD R0, R13, R0 ;  /* 0x000000000d007221 */ /* 0x000fc80000000000 */
[----:B------:R-:W-:-:S04]  /*2b790*/  FADD R0, R15, R0 ;  /* 0x000000000f007221 */ /* 0x000fc80000000000 */
[----:B------:R-:W-:-:S10]  /*2b7a0*/  FADD R0, R11, R0 ;  /* 0x000000000b007221 */ /* 0x000fd40000000000 */
[----:B------:R-:W-:Y:S01]  /*2b7b0*/  STL.64 [R1+0x580], R4 ;  /* 0x0005800401007387 */ /* 0x000fe20000100a00 */
[----:B------:R0:W-:Y:S02]  /*2b7c0*/  STL.64 [R1+0x588], R6 ;  /* 0x0005880601007387 */ /* 0x0001e40000100a00 */
[----:B------:R-:W2:Y:S02]  /*2b7d0*/  LDL.LU R10, [R1+0x330] ;  /* 0x00033000010a7983 */ /* 0x000ea40000300800 */
[----:B------:R-:W2:Y:S02]  /*2b7e0*/  LDL.LU R11, [R1+0x334] ;  /* 0x00033400010b7983 */ /* 0x000ea40000300800 */
[----:B--2---:R-:W-:Y:S01]  /*2b7f0*/  STL.64 [R1+0xc98], R10 ;  /* 0x000c980a01007387 */ /* 0x004fe20000100a00 */
[----:B------:R-:W-:Y:S02]  /*2b800*/  STL.64 [R1+0xc90], R8 ;  /* 0x000c900801007387 */ /* 0x000fe40000100a00 */
[----:B0-----:R-:W2:Y:S02]  /*2b810*/  LDL.LU R6, [R1+0x350] ;  /* 0x0003500001067983 */ /* 0x001ea40000300800 */
[----:B------:R-:W2:Y:S01]  /*2b820*/  LDL.LU R7, [R1+0x354] ;  /* 0x0003540001077983 */ /* 0x000ea20000300800 */
[----:B------:R-:W3:Y:S04]  /*2b830*/  LDL.LU R29, [R1+0x4a4] ;  /* 0x0004a400011d7983 */ /* 0x000ee80000300800 */
[----:B---3--:R-:W-:Y:S01]  /*2b840*/  STL [R1+0xd18], R29 ;  /* 0x000d181d01007387 */ /* 0x008fe20000100800 */
[----:B------:R-:W3:Y:S02]  /*2b850*/  LDL.LU R4, [R1+0x4e0] ;  /* 0x0004e00001047983 */ /* 0x000ee40000300800 */
[----:B------:R-:W3:Y:S02]  /*2b860*/  LDL.LU R5, [R1+0x4a0] ;  /* 0x0004a00001057983 */ /* 0x000ee40000300800 */
[----:B--2---:R0:W-:Y:S01]  /*2b870*/  STL.64 [R1+0xcb0], R6 ;  /* 0x000cb00601007387 */ /* 0x0041e20000100a00 */
[----:B---3--:R1:W-:Y:S01]  /*2b880*/  STL.64 [R1+0xca8], R4 ;  /* 0x000ca80401007387 */ /* 0x0083e20000100a00 */
[----:B0-----:R-:W2:Y:S02]  /*2b890*/  LDL.LU R6, [R1+0x360] ;  /* 0x0003600001067983 */ /* 0x001ea40000300800 */
[----:B------:R-:W2:Y:S02]  /*2b8a0*/  LDL.LU R7, [R1+0x364] ;  /* 0x0003640001077983 */ /* 0x000ea40000300800 */
[----:B------:R-:W3:Y:S01]  /*2b8b0*/  LDL.LU R8, [R1+0x230] ;  /* 0x0002300001087983 */ /* 0x000ee20000300800 */
[----:B------:R-:W3:Y:S01]  /*2b8c0*/  LDL.LU R9, [R1+0x234] ;  /* 0x0002340001097983 */ /* 0x000ee20000300800 */
[----:B------:R-:W4:Y:S02]  /*2b8d0*/  LDL.LU R10, [R1+0x238] ;  /* 0x00023800010a7983 */ /* 0x000f240000300800 */
[----:B------:R-:W4:Y:S02]  /*2b8e0*/  LDL.LU R11, [R1+0x23c] ;  /* 0x00023c00010b7983 */ /* 0x000f240000300800 */
[----:B------:R-:W5:Y:S02]  /*2b8f0*/  LDL.LU R16, [R1+0x4ac] ;  /* 0x0004ac0001107983 */ /* 0x000f640000300800 */
[----:B-----5:R-:W-:Y:S01]  /*2b900*/  STL [R1+0xd1c], R16 ;  /* 0x000d1c1001007387 */ /* 0x020fe20000100800 */
[----:B------:R-:W5:Y:S02]  /*2b910*/  LDL.LU R17, [R1+0x4e8] ;  /* 0x0004e80001117983 */ /* 0x000f640000300800 */
[----:B-1----:R-:W3:Y:S02]  /*2b920*/  LDL.LU R4, [R1+0x4a8] ;  /* 0x0004a80001047983 */ /* 0x002ee40000300800 */
[----:B------:R-:W3:Y:S01]  /*2b930*/  LDL.LU R5, [R1+0x4e4] ;  /* 0x0004e40001057983 */ /* 0x000ee20000300800 */
[----:B--2---:R0:W-:Y:S04]  /*2b940*/  STL.64 [R1+0xcd8], R6 ;  /* 0x000cd80601007387 */ /* 0x0041e80000100a00 */
[----:B---3--:R1:W-:Y:S01]  /*2b950*/  STL.64 [R1+0xcd0], R4 ;  /* 0x000cd00401007387 */ /* 0x0083e20000100a00 */
[----:B0-----:R-:W2:Y:S02]  /*2b960*/  LDL.LU R6, [R1+0x370] ;  /* 0x0003700001067983 */ /* 0x001ea40000300800 */
[----:B------:R-:W2:Y:S02]  /*2b970*/  LDL.LU R7, [R1+0x374] ;  /* 0x0003740001077983 */ /* 0x000ea40000300800 */
[----:B------:R-:W3:Y:S01]  /*2b980*/  LDL.LU R28, [R1+0x4f4] ;  /* 0x0004f400011c7983 */ /* 0x000ee20000300800 */
[----:B------:R-:W3:Y:S04]  /*2b990*/  LDL.LU R3, [R1+0x4f8] ;  /* 0x0004f80001037983 */ /* 0x000ee80000300800 */
[----:B-1----:R-:W3:Y:S01]  /*2b9a0*/  LDL.LU R4, [R1+0x4f0] ;  /* 0x0004f00001047983 */ /* 0x002ee20000300800 */
[----:B------:R-:W3:Y:S03]  /*2b9b0*/  LDL.LU R5, [R1+0x4ec] ;  /* 0x0004ec0001057983 */ /* 0x000ee60000300800 */
        /* <DEDUP_REMOVED lines=11> */
[----:B------:R-:W2:Y:S01]  /*2ba70*/  LDL.LU R7, [R1+0x38c] ;  /* 0x00038c0001077983 */ /* 0x000ea20000300800 */
[----:B-1----:R-:W3:Y:S01]  /*2ba80*/  LDL.LU R5, [R1+0x548] ;  /* 0x0005480001057983 */ /* 0x002ee20000300800 */
[----:B----4-:R-:W-:Y:S02]  /*2ba90*/  STL.64 [R1+0xcc0], R10 ;  /* 0x000cc00a01007387 */ /* 0x010fe40000100a00 */
[----:B------:R0:W-:Y:S02]  /*2baa0*/  STL.64 [R1+0xcb8], R8 ;  /* 0x000cb80801007387 */ /* 0x0001e40000100a00 */
        /* <DEDUP_REMOVED lines=21> */
[----:B------:R-:W2:Y:S02]  /*2bc00*/  LDL.LU R11, [R1+0x27c] ;  /* 0x00027c00010b7983 */ /* 0x000ea40000300800 */
[----:B---3--:R-:W-:Y:S01]  /*2bc10*/  FADD R2, R5, R2 ;  /* 0x0000000205027221 */ /* 0x008fe20000000000 */
[----:B------:R-:W3:Y:S01]  /*2bc20*/  LDL.LU R18, [R1+0x340] ;  /* 0x0003400001127983 */ /* 0x000ee20000300800 */
[----:B------:R-:W3:Y:S02]  /*2bc30*/  LDL.LU R19, [R1+0x344] ;  /* 0x0003440001137983 */ /* 0x000ee40000300800 */
[----:B------:R-:W3:Y:S02]  /*2bc40*/  LDL.LU R20, [R1+0x220] ;  /* 0x0002200001147983 */ /* 0x000ee40000300800 */
[----:B------:R-:W3:Y:S01]  /*2bc50*/  LDL.LU R21, [R1+0x224] ;  /* 0x0002240001157983 */ /* 0x000ee20000300800 */
[----:B------:R-:W3:Y:S01]  /*2bc60*/  LDL.LU R22, [R1+0x228] ;  /* 0x0002280001167983 */ /* 0x000ee20000300800 */
[----:B------:R-:W3:Y:S02]  /*2bc70*/  LDL.LU R23, [R1+0x22c] ;  /* 0x00022c0001177983 */ /* 0x000ee40000300800 */
[----:B------:R-:W4:Y:S02]  /*2bc80*/  LDL.LU R12, [R1+0x210] ;  /* 0x00021000010c7983 */ /* 0x000f240000300800 */
[----:B------:R-:W4:Y:S01]  /*2bc90*/  LDL.LU R13, [R1+0x214] ;  /* 0x00021400010d7983 */ /* 0x000f220000300800 */
[----:B------:R-:W4:Y:S01]  /*2bca0*/  LDL.LU R14, [R1+0x218] ;  /* 0x00021800010e7983 */ /* 0x000f220000300800 */
[----:B------:R-:W4:Y:S01]  /*2bcb0*/  LDL.LU R15, [R1+0x21c] ;  /* 0x00021c00010f7983 */ /* 0x000f220000300800 */
[----:B--2---:R-:W-:Y:S02]  /*2bcc0*/  HMMA.16816.F32.BF16 R4, R24, R6, R8 ;  /* 0x000000061804723c */ /* 0x004fe40000041808 */
[----:B------:R-:W2:Y:S01]  /*2bcd0*/  LDL.LU.64 R10, [R1+0xd38] ;  /* 0x000d3800010a7983 */ /* 0x000ea20000300a00 */
[----:B------:R-:W2:Y:S11]  /*2bce0*/  LDL.LU.64 R8, [R1+0xd30] ;  /* 0x000d300001087983 */ /* 0x000eb60000300a00 */
[----:B------:R-:W-:Y:S09]  /*2bcf0*/  @!UPT UIADD3 URZ, URZ, URZ, URZ ;  /* 0x0000003f3f3ff290 */ /* 0x000ff2000fffe03f */
[----:B------:R-:W-:Y:S01]  /*2bd00*/  STL.64 [R1+0x570], R4 ;  /* 0x0005700401007387 */ /* 0x000fe20000100a00 */
[----:B------:R0:W-:Y:S03]  /*2bd10*/  STL.64 [R1+0x578], R6 ;  /* 0x0005780601007387 */ /* 0x0001e60000100a00 */
[----:B0-----:R-:W2:Y:S01]  /*2bd20*/  LDL.LU.64 R6, [R1+0xd28] ;  /* 0x000d280001067983 */ /* 0x001ea20000300a00 */
[----:B------:R-:W2:Y:S02]  /*2bd30*/  LDL.LU.64 R4, [R1+0xd20] ;  /* 0x000d200001047983 */ /* 0x000ea40000300a00 */
[----:B------:R-:W-:Y:S02]  /*2bd40*/  FADD R0, R16, R0 ;  /* 0x0000000010007221 */ /* 0x000fe40000000000 */
[----:B------:R-:W-:Y:S01]  /*2bd50*/  FADD R2, R29, R2 ;  /* 0x000000021d027221 */ /* 0x000fe20000000000 */
[----:B------:R-:W3:Y:S01]  /*2bd60*/  LDL.LU R16, [R1+0xd1c] ;  /* 0x000d1c0001107983 */ /* 0x000ee20000300800 */
[----:B------:R-:W3:Y:S02]  /*2bd70*/  LDL.LU R29, [R1+0xd18] ;  /* 0x000d1800011d7983 */ /* 0x000ee40000300800 */
[----:B--2---:R-:W-:-:S02]  /*2bd80*/  FADD R0, R4, R0 ;  /* 0x0000000004007221 */ /* 0x004fc40000000000 */
[----:B------:R-:W-:Y:S02]  /*2bd90*/  FADD R2, R5, R2 ;  /* 0x0000000205027221 */ /* 0x000fe40000000000 */
[----:B------:R-:W-:Y:S01]  /*2bda0*/  HMMA.16816.F32.BF16 R4, R24, R6, R8 ;  /* 0x000000061804723c */ /* 0x000fe20000041808 */
[----:B------:R-:W2:Y:S01]  /*2bdb0*/  LDL.LU.64 R10, [R1+0xd10] ;  /* 0x000d1000010a7983 */ /* 0x000ea20000300a00 */
[----:B------:R-:W2:Y:S11]  /*2bdc0*/  LDL.LU.64 R8, [R1+0xd08] ;  /* 0x000d080001087983 */ /* 0x000eb60000300a00 */
[----:B------:R-:W-:Y:S10]  /*2bdd0*/  @!UPT UIADD3 URZ, URZ, URZ, URZ ;  /* 0x0000003f3f3ff290 */ /* 0x000ff4000fffe03f */
        /* <DEDUP_REMOVED lines=18> */
[----:B---3--:R-:W-:Y:S02]  /*2bf00*/  FADD R0, R16, R0 ;  /* 0x0000000010007221 */ /* 0x008fe40000000000 */
[----:B-----5:R-:W-:Y:S01]  /*2bf10*/  FADD R2, R17, R2 ;  /* 0x0000000211027221 */ /* 0x020fe20000000000 */
[----:B------:R-:W3:Y:S01]  /*2bf20*/  LDL.LU R16, [R1+0xccc] ;  /* 0x000ccc0001107983 */ /* 0x000ee20000300800 */
[----:B------:R-:W5:Y:S02]  /*2bf30*/  LDL.LU R17, [R1+0xcc8] ;  /* 0x000cc80001117983 */ /* 0x000f640000300800 */
        /* <DEDUP_REMOVED lines=11> */
[----:B------:R-:W3:Y:S01]  /*2bff0*/  LDL.LU R29, [R1+0xca0] ;  /* 0x000ca000011d7983 */ /* 0x000ee20000300800 */
[----:B--2---:R-:W-:-:S02]  /*2c000*/  FADD R2, R4, R2 ;  /* 0x0000000204027221 */ /* 0x004fc40000000000 */
[----:B------:R-:W-:Y:S02]  /*2c010*/  FADD R0, R5, R0 ;  /* 0x0000000005007221 */ /* 0x000fe40000000000 */
[C---:B------:R-:W-:Y:S01]  /*2c020*/  HMMA.16816.F32.BF16 R4, R24.reuse, R6, R8 ;  /* 0x000000061804723c */ /* 0x040fe20000041808 */
[----:B------:R-:W4:Y:S01]  /*2c030*/  LDL.LU.64 R10, [R1+0xc98] ;  /* 0x000c9800010a7983 */ /* 0x000f220000300a00 */
[----:B------:R-:W2:Y:S11]  /*2c040*/  LDL.LU.64 R8, [R1+0xc90] ;  /* 0x000c900001087983 */ /* 0x000eb60000300a00 */
[----:B------:R-:W-:Y:S10]  /*2c050*/  @!UPT UIADD3 URZ, URZ, URZ, URZ ;  /* 0x0000003f3f3ff290 */ /* 0x000ff4000fffe03f */
[----:B------:R-:W-:Y:S01]  /*2c060*/  STL.64 [R1+0x280], R4 ;  /* 0x0002800401007387 */ /* 0x000fe20000100a00 */
[----:B------:R0:W-:Y:S03]  /*2c070*/  STL.64 [R1+0x288], R6 ;  /* 0x0002880601007387 */ /* 0x0001e60000100a00 */
[----:B0-----:R-:W4:Y:S01]  /*2c080*/  LDL.LU.64 R6, [R1+0xc88] ;  /* 0x000c880001067983 */ /* 0x001f220000300a00 */
[----:B-----5:R-:W-:Y:S02]  /*2c090*/  FADD R2, R17, R2 ;  /* 0x0000000211027221 */ /* 0x020fe40000000000 */
[----:B---3--:R-:W-:Y:S02]  /*2c0a0*/  FADD R0, R16, R0 ;  /* 0x0000000010007221 */ /* 0x008fe40000000000 */
[----:B------:R-:W3:Y:S01]  /*2c0b0*/  LDL.LU.64 R4, [R1+0xc80] ;  /* 0x000c800001047983 */ /* 0x000ee20000300a00 */
[C---:B------:R-:W-:Y:S11]  /*2c0c0*/  HMMA.16816.F32.BF16 R16, R24.reuse, R18, R20 ;  /* 0x000000121810723c */ /* 0x040ff60000041814 */
[----:B------:R-:W-:Y:S11]  /*2c0d0*/  @!UPT UIADD3 URZ, URZ, URZ, URZ ;  /* 0x0000003f3f3ff290 */ /* 0x000ff6000fffe03f */
[----:B------:R-:W-:Y:S01]  /*2c0e0*/  @!UPT UIADD3 URZ, URZ, URZ, URZ ;  /* 0x0000003f3f3ff290 */ /* 0x000fe2000fffe03f */
[----:B------:R-:W-:Y:S01]  /*2c0f0*/  STL.64 [R1+0x2b0], R16 ;  /* 0x0002b01001007387 */ /* 0x000fe20000100a00 */
[----:B------:R-:W-:Y:S02]  /*2c100*/  STL.64 [R1+0x2b8], R18 ;  /* 0x0002b81201007387 */ /* 0x000fe40000100a00 */
[----:B--2---:R-:W-:Y:S02]  /*2c110*/  FADD R2, R9, R2 ;  /* 0x0000000209027221 */ /* 0x004fe40000000000 */
[----:B------:R-:W-:Y:S02]  /*2c120*/  FADD R0, R8, R0 ;  /* 0x0000000008007221 */ /* 0x000fe40000000000 */
[----:B----4-:R-:W-:Y:S01]  /*2c130*/  HMMA.16816.F32.BF16 R8, R24, R10, R12 ;  /* 0x0000000a1808723c */ /* 0x010fe2000004180c */
[----:B------:R-:W-:-:S04]  /*2c140*/  FADD R2, R7, R2 ;  /* 0x0000000207027221 */ /* 0x000fc80000000000 */
[----:B------:R-:W-:Y:S02]  /*2c150*/  FADD R2, R6, R2 ;  /* 0x0000000206027221 */ /* 0x000fe40000000000 */
[----:B------:R-:W2:Y:S11]  /*2c160*/  LDL.LU R6, [R1+0x108] ;  /* 0x0001080001067983 */ /* 0x000eb60000300800 */
[----:B------:R-:W-:Y:S05]  /*2c170*/  @!UPT UIADD3 URZ, URZ, URZ, URZ ;  /* 0x0000003f3f3ff290 */ /* 0x000fea000fffe03f */
[----:B------:R-:W-:Y:S01]  /*2c180*/  STL.64 [R1+0x290], R8 ;  /* 0x0002900801007387 */ /* 0x000fe20000100a00 */
[----:B------:R0:W-:Y:S02]  /*2c190*/  STL.64 [R1+0x298], R10 ;  /* 0x0002980a01007387 */ /* 0x0001e40000100a00 */
[----:B------:R-:W2:Y:S02]  /*2c1a0*/  LDL.LU R7, [R1+0x10c] ;  /* 0x00010c0001077983 */ /* 0x000ea40000300800 */
[----:B--2---:R1:W-:Y:S01]  /*2c1b0*/  STL.64 [R1+0xb00], R6 ;  /* 0x000b000601007387 */ /* 0x0043e20000100a00 */
[----:B0-----:R-:W2:Y:S02]  /*2c1c0*/  LDL.LU R10, [R1+0xf8] ;  /* 0x0000f800010a7983 */ /* 0x001ea40000300800 */
[----:B------:R-:W2:Y:S01]  /*2c1d0*/  LDL.LU R11, [R1+0xfc] ;  /* 0x0000fc00010b7983 */ /* 0x000ea20000300800 */
[----:B-1----:R-:W4:Y:S01]  /*2c1e0*/  LDL.LU R6, [R1+0x118] ;  /* 0x0001180001067983 */ /* 0x002f220000300800 */
[----:B------:R-:W4:Y:S03]  /*2c1f0*/  LDL.LU R7, [R1+0x11c] ;  /* 0x00011c0001077983 */ /* 0x000f260000300800 */
[----:B----4-:R-:W-:Y:S01]  /*2c200*/  STL.64 [R1+0xb18], R6 ;  /* 0x000b180601007387 */ /* 0x010fe20000100a00 */
[----:B--2---:R0:W-:Y:S02]  /*2c210*/  STL.64 [R1+0xaf8], R10 ;  /* 0x000af80a01007387 */ /* 0x0041e40000100a00 */
[----:B------:R-:W2:Y:S02]  /*2c220*/  LDL.LU R8, [R1] ;  /* 0x0000000001087983 */ /* 0x000ea40000300800 */
[----:B------:R-:W2:Y:S01]  /*2c230*/  LDL.LU R9, [R1+0x4] ;  /* 0x0000040001097983 */ /* 0x000ea20000300800 */
[----:B0-----:R-:W4:Y:S01]  /*2c240*/  LDL.LU R10, [R1+0x8] ;  /* 0x00000800010a7983 */ /* 0x001f220000300800 */
[----:B------:R-:W4:Y:S02]  /*2c250*/  LDL.LU R11, [R1+0xc] ;  /* 0x00000c00010b7983 */ /* 0x000f240000300800 */
[----:B------:R-:W5:Y:S02]  /*2c260*/  LDL.LU R6, [R1+0x128] ;  /* 0x0001280001067983 */ /* 0x000f640000300800 */
[----:B------:R-:W5:Y:S02]  /*2c270*/  LDL.LU R7, [R1+0x12c] ;  /* 0x00012c0001077983 */ /* 0x000f640000300800 */
        /* <DEDUP_REMOVED lines=91> */
[----:B---3--:R-:W-:Y:S02]  /*2c830*/  STL.64 [R1+0xc50], R4 ;  /* 0x000c500401007387 */ /* 0x008fe40000100a00 */
[----:B----4-:R-:W-:Y:S02]  /*2c840*/  STL.64 [R1+0xbe8], R10 ;  /* 0x000be80a01007387 */ /* 0x010fe40000100a00 */
[----:B--2---:R0:W-:Y:S02]  /*2c850*/  STL.64 [R1+0xbe0], R8 ;  /* 0x000be00801007387 */ /* 0x0041e40000100a00 */
[----:B0-----:R-:W2:Y:S01]  /*2c860*/  LDL.LU R8, [R1+0xa0] ;  /* 0x0000a00001087983 */ /* 0x001ea20000300800 */
[----:B------:R-:W2:Y:S02]  /*2c870*/  LDL.LU R9, [R1+0xa4] ;  /* 0x0000a40001097983 */ /* 0x000ea40000300800 */
[----:B------:R-:W3:Y:S02]  /*2c880*/  LDL.LU R10, [R1+0xa8] ;  /* 0x0000a800010a7983 */ /* 0x000ee40000300800 */
[----:B------:R-:W3:Y:S01]  /*2c890*/  LDL.LU R11, [R1+0xac] ;  /* 0x0000ac00010b7983 */ /* 0x000ee20000300800 */
[----:B------:R-:W4:Y:S01]  /*2c8a0*/  LDL.LU R18, [R1+0x308] ;  /* 0x0003080001127983 */ /* 0x000f220000300800 */
[----:B------:R-:W4:Y:S03]  /*2c8b0*/  LDL.LU R19, [R1+0x30c] ;  /* 0x00030c0001137983 */ /* 0x000f260000300800 */
[----:B----4-:R0:W-:Y:S01]  /*2c8c0*/  STL.64 [R1+0xc60], R18 ;  /* 0x000c601201007387 */ /* 0x0101e20000100a00 */
[----:B------:R-:W4:Y:S02]  /*2c8d0*/  LDL.LU R6, [R1+0x310] ;  /* 0x0003100001067983 */ /* 0x000f240000300800 */
[----:B------:R-:W4:Y:S02]  /*2c8e0*/  LDL.LU R7, [R1+0x314] ;  /* 0x0003140001077983 */ /* 0x000f240000300800 */
[----:B----4-:R1:W-:Y:S01]  /*2c8f0*/  STL.64 [R1+0xc68], R6 ;  /* 0x000c680601007387 */ /* 0x0103e20000100a00 */
[----:B------:R-:W4:Y:S02]  /*2c900*/  LDL.LU R16, [R1+0x1f0] ;  /* 0x0001f00001107983 */ /* 0x000f240000300800 */
[----:B------:R-:W4:Y:S02]  /*2c910*/  LDL.LU R17, [R1+0x1f4] ;  /* 0x0001f40001117983 */ /* 0x000f240000300800 */
[----:B0-----:R-:W5:Y:S01]  /*2c920*/  LDL.LU R18, [R1+0x1f8] ;  /* 0x0001f80001127983 */ /* 0x001f620000300800 */
[----:B------:R-:W5:Y:S04]  /*2c930*/  LDL.LU R19, [R1+0x1fc] ;  /* 0x0001fc0001137983 */ /* 0x000f680000300800 */
[----:B-----5:R-:W-:Y:S01]  /*2c940*/  STL.64 [R1+0xc78], R18 ;  /* 0x000c781201007387 */ /* 0x020fe20000100a00 */
[----:B----4-:R0:W-:Y:S02]  /*2c950*/  STL.64 [R1+0xc70], R16 ;  /* 0x000c701001007387 */ /* 0x0101e40000100a00 */
[----:B-1----:R-:W4:Y:S02]  /*2c960*/  LDL.LU R6, [R1+0x320] ;  /* 0x0003200001067983 */ /* 0x002f240000300800 */
[----:B------:R-:W4:Y:S01]  /*2c970*/  LDL.LU R7, [R1+0x324] ;  /* 0x0003240001077983 */ /* 0x000f220000300800 */
[----:B0-----:R-:W4:Y:S01]  /*2c980*/  LDL.LU R16, [R1+0x200] ;  /* 0x0002000001107983 */ /* 0x001f220000300800 */
[----:B------:R-:W4:Y:S02]  /*2c990*/  LDL.LU R17, [R1+0x204] ;  /* 0x0002040001117983 */ /* 0x000f240000300800 */
[----:B------:R-:W4:Y:S02]  /*2c9a0*/  LDL.LU R18, [R1+0x208] ;  /* 0x0002080001127983 */ /* 0x000f240000300800 */
[----:B------:R-:W4:Y:S01]  /*2c9b0*/  LDL.LU R19, [R1+0x20c] ;  /* 0x00020c0001137983 */ /* 0x000f220000300800 */
[----:B------:R-:W5:Y:S01]  /*2c9c0*/  LDL.LU R20, [R1+0x1e0] ;  /* 0x0001e00001147983 */ /* 0x000f620000300800 */
[----:B------:R-:W5:Y:S02]  /*2c9d0*/  LDL.LU R21, [R1+0x1e4] ;  /* 0x0001e40001157983 */ /* 0x000f640000300800 */
[----:B------:R-:W5:Y:S02]  /*2c9e0*/  LDL.LU R22, [R1+0x1e8] ;  /* 0x0001e80001167983 */ /* 0x000f640000300800 */
[----:B------:R-:W5:Y:S01]  /*2c9f0*/  LDL.LU R23, [R1+0x1ec] ;  /* 0x0001ec0001177983 */ /* 0x000f620000300800 */
        /* <DEDUP_REMOVED lines=12> */
[C---:B----4-:R-:W-:Y:S01]  /*2cac0*/  HMMA.16816.F32.BF16 R4, R24.reuse, R6, R16 ;  /* 0x000000061804723c */ /* 0x050fe20000041810 */
        /* <DEDUP_REMOVED lines=14> */
[----:B------:R-:W4:Y:S02]  /*2cbb0*/  LDL.LU.64 R18, [R1+0xc78] ;  /* 0x000c780001127983 */ /* 0x000f240000300a00 */
[----:B------:R-:W4:Y:S01]  /*2cbc0*/  LDL.LU.64 R16, [R1+0xc70] ;  /* 0x000c700001107983 */ /* 0x000f220000300a00 */
[----:B------:R-:W-:Y:S01]  /*2cbd0*/  STL.64 [R1+0x3d0], R4 ;  /* 0x0003d00401007387 */ /* 0x000fe20000100a00 */
[----:B------:R0:W-:Y:S03]  /*2cbe0*/  STL.64 [R1+0x3d8], R6 ;  /* 0x0003d80601007387 */ /* 0x0001e60000100a00 */
[----:B0-----:R-:W4:Y:S02]  /*2cbf0*/  LDL.LU.64 R6, [R1+0xc68] ;  /* 0x000c680001067983 */ /* 0x001f240000300a00 */
[C---:B----4-:R-:W-:Y:S02]  /*2cc00*/  HMMA.16816.F32.BF16 R4, R24.reuse, R6, R16 ;  /* 0x000000061804723c */ /* 0x050fe40000041810 */
[----:B------:R-:W5:Y:S11]  /*2cc10*/  LDL.LU.64 R18, [R1+0xc60] ;  /* 0x000c600001127983 */ /* 0x000f760000300a00 */
[----:B------:R-:W-:Y:S10]  /*2cc20*/  @!UPT UIADD3 URZ, URZ, URZ, URZ ;  /* 0x0000003f3f3ff290 */ /* 0x000ff4000fffe03f */
[----:B------:R-:W-:Y:S01]  /*2cc30*/  STL.64 [R1+0x420], R4 ;  /* 0x0004200401007387 */ /* 0x000fe20000100a00 */
[----:B------:R0:W-:Y:S03]  /*2cc40*/  STL.64 [R1+0x428], R6 ;  /* 0x0004280601007387 */ /* 0x0001e60000100a00 */
[----:B0-----:R-:W2:Y:S01]  /*2cc50*/  LDL.LU.64 R6, [R1+0xc58] ;  /* 0x000c580001067983 */ /* 0x001ea20000300a00 */
[----:B------:R-:W4:Y:S01]  /*2cc60*/  LDL.LU.64 R4, [R1+0xc50] ;  /* 0x000c500001047983 */ /* 0x000f220000300a00 */
[C---:B-----5:R-:W-:Y:S02]  /*2cc70*/  HMMA.16816.F32.BF16 R20, R24.reuse, R18, R20 ;  /* 0x000000121814723c */ /* 0x060fe40000041814 */
[----:B------:R-:W5:Y:S11]  /*2cc80*/  LDL.LU R18, [R1+0xd8] ;  /* 0x0000d80001127983 */ /* 0x000f760000300800 */
[----:B------:R-:W-:Y:S10]  /*2cc90*/  @!UPT UIADD3 URZ, URZ, URZ, URZ ;  /* 0x0000003f3f3ff290 */ /* 0x000ff4000fffe03f */
[----:B------:R-:W-:Y:S01]  /*2cca0*/  STL.64 [R1+0x430], R20 ;  /* 0x0004301401007387 */ /* 0x000fe20000100a00 */
[----:B------:R4:W-:Y:S02]  /*2ccb0*/  STL.64 [R1+0x438], R22 ;  /* 0x0004381601007387 */ /* 0x0009e40000100a00 */
[----:B------:R-:W5:Y:S02]  /*2ccc0*/  LDL.LU R19, [R1+0xdc] ;  /* 0x0000dc0001137983 */ /* 0x000f640000300800 */
[----:B----4-:R-:W-:Y:S01]  /*2ccd0*/  IMAD.MOV.U32 R22, RZ, RZ, R5 ;  /* 0x000000ffff167224 */ /* 0x010fe200078e0005 */
[----:B------:R-:W-:Y:S02]  /*2cce0*/  MOV R23, R4 ;  /* 0x0000000400177202 */ /* 0x000fe40000000f00 */
        /* <DEDUP_REMOVED lines=110> */
[----:B------:R1:W-:Y:S03]  /*2d3d0*/  STL.64 [R1+0x618], R6 ;  /* 0x0006180601007387 */ /* 0x0003e60000100a00 */
[----:B0-----:R-:W2:Y:S01]  /*2d3e0*/  LDL.LU R5, [R1+0x4dc] ;  /* 0x0004dc0001057983 */ /* 0x001ea20000300800 */
[----:B-1----:R-:W2:Y:S02]  /*2d3f0*/  LDL.LU R6, [R1+0x690] ;  /* 0x0006900001067983 */ /* 0x002ea40000300800 */
[----:B------:R-:W4:Y:S01]  /*2d400*/  LDL R7, [R1+0x4c8] ;  /* 0x0004c80001077983 */ /* 0x000f220000100800 */
[C---:B---3--:R-:W-:Y:S01]  /*2d410*/  HMMA.16816.F32.BF16 R8, R24.reuse, R14, R8 ;  /* 0x0000000e1808723c */ /* 0x048fe20000041808 */
[----:B------:R-:W5:Y:S01]  /*2d420*/  LDL.LU.64 R14, [R1+0xad0] ;  /* 0x000ad000010e7983 */ /* 0x000f620000300a00 */
[----:B------:R-:W5:Y:S11]  /*2d430*/  LDL.LU.64 R12, [R1+0xac8] ;  /* 0x000ac800010c7983 */ /* 0x000f760000300a00 */
[----:B------:R-:W-:Y:S10]  /*2d440*/  @!UPT UIADD3 URZ, URZ, URZ, URZ ;  /* 0x0000003f3f3ff290 */ /* 0x000ff4000fffe03f */
[----:B------:R0:W-:Y:S01]  /*2d450*/  STL.64 [R1+0x620], R8 ;  /* 0x0006200801007387 */ /* 0x0001e20000100a00 */
[----:B------:R1:W-:Y:S03]  /*2d460*/  STL.64 [R1+0x628], R10 ;  /* 0x0006280a01007387 */ /* 0x0003e60000100a00 */
[----:B0-----:R-:W3:Y:S01]  /*2d470*/  LDL.LU R8, [R1+0x4cc] ;  /* 0x0004cc0001087983 */ /* 0x001ee20000300800 */
[----:B------:R-:W2:Y:S02]  /*2d480*/  LDL.LU R9, [R1+0x4d0] ;  /* 0x0004d00001097983 */ /* 0x000ea40000300800 */
[----:B-1----:R-:W2:Y:S02]  /*2d490*/  LDL.LU R10, [R1+0x540] ;  /* 0x00054000010a7983 */ /* 0x002ea40000300800 */
[----:B------:R-:W2:Y:S01]  /*2d4a0*/  LDL.LU R11, [R1+0x68c] ;  /* 0x00068c00010b7983 */ /* 0x000ea20000300800 */
[C---:B-----5:R-:W-:Y:S01]  /*2d4b0*/  HMMA.16816.F32.BF16 R12, R24.reuse, R18, R12 ;  /* 0x00000012180c723c */ /* 0x060fe2000004180c */
[----:B------:R-:W5:Y:S01]  /*2d4c0*/  LDL.LU.64 R18, [R1+0xac0] ;  /* 0x000ac00001127983 */ /* 0x000f620000300a00 */
[----:B------:R-:W5:Y:S11]  /*2d4d0*/  LDL.LU.64 R16, [R1+0xab8] ;  /* 0x000ab80001107983 */ /* 0x000f760000300a00 */
[----:B------:R-:W-:Y:S10]  /*2d4e0*/  @!UPT UIADD3 URZ, URZ, URZ, URZ ;  /* 0x0000003f3f3ff290 */ /* 0x000ff4000fffe03f */
[----:B------:R-:W-:Y:S01]  /*2d4f0*/  STL.64 [R1+0x630], R12 ;  /* 0x0006300c01007387 */ /* 0x000fe20000100a00 */
[----:B------:R0:W-:Y:S03]  /*2d500*/  STL.64 [R1+0x638], R14 ;  /* 0x0006380e01007387 */ /* 0x0001e60000100a00 */
[----:B0-----:R-:W2:Y:S01]  /*2d510*/  LDL.LU R15, [R1+0x67c] ;  /* 0x00067c00010f7983 */ /* 0x001ea20000300800 */
[----:B-----5:R-:W-:Y:S03]  /*2d520*/  HMMA.16816.F32.BF16 R16, R24, R22, R16 ;  /* 0x000000161810723c */ /* 0x020fe60000041810 */
[----:B------:R-:W5:Y:S01]  /*2d530*/  LDL.LU.64 R22, [R1+0xab0] ;  /* 0x000ab00001167983 */ /* 0x000f620000300a00 */
[----:B------:R-:W5:Y:S11]  /*2d540*/  LDL.LU.64 R20, [R1+0xaa8] ;  /* 0x000aa80001147983 */ /* 0x000f760000300a00 */
[----:B------:R-:W-:Y:S08]  /*2d550*/  @!UPT UIADD3 URZ, URZ, URZ, URZ ;  /* 0x0000003f3f3ff290 */ /* 0x000ff0000fffe03f */
[----:B------:R-:W-:Y:S01]  /*2d560*/  STL.64 [R1+0x650], R16 ;  /* 0x0006501001007387 */ /* 0x000fe20000100a00 */
[----:B------:R0:W-:Y:S03]  /*2d570*/  STL.64 [R1+0x658], R18 ;  /* 0x0006581201007387 */ /* 0x0001e60000100a00 */
[----:B0-----:R-:W5:Y:S01]  /*2d580*/  LDL.LU R18, [R1+0xb8] ;  /* 0x0000b80001127983 */ /* 0x001f620000300800 */
[----:B------:R-:W5:Y:S02]  /*2d590*/  LDL.LU R19, [R1+0xbc] ;  /* 0x0000bc0001137983 */ /* 0x000f640000300800 */
[----:B------:R-:W-:-:S04]  /*2d5a0*/  FADD R0, R28, R0 ;  /* 0x000000001c007221 */ /* 0x000fc80000000000 */
[----:B------:R-:W-:Y:S02]  /*2d5b0*/  FADD R0, R3, R0 ;  /* 0x0000000003007221 */ /* 0x000fe40000000000 */
[----:B------:R-:W0:Y:S04]  /*2d5c0*/  SHFL.BFLY PT, R3, R2, 0x2, 0x1f ;  /* 0x0c401f0002037f89 */ /* 0x000e2800000e0000 */
[----:B------:R-:W1:Y:S01]  /*2d5d0*/  SHFL.BFLY PT, R28, R0, 0x2, 0x1f ;  /* 0x0c401f00001c7f89 */ /* 0x000e6200000e0000 */
[----:B0-----:R-:W-:Y:S02]  /*2d5e0*/  FADD R2, R2, R3 ;  /* 0x0000000302027221 */ /* 0x001fe40000000000 */
[----:B-1----:R-:W-:-:S03]  /*2d5f0*/  FADD R0, R0, R28 ;  /* 0x0000001c00007221 */ /* 0x002fc60000000000 */
[----:B------:R-:W0:Y:S04]  /*2d600*/  SHFL.BFLY PT, R28, R2, 0x1, 0x1f ;  /* 0x0c201f00021c7f89 */ /* 0x000e2800000e0000 */
[----:B------:R-:W1:Y:S01]  /*2d610*/  SHFL.BFLY PT, R3, R0, 0x1, 0x1f ;  /* 0x0c201f0000037f89 */ /* 0x000e6200000e0000 */
[----:B------:R-:W-:Y:S01]  /*2d620*/  IMAD.MOV.U32 R4, RZ, RZ, 0x80 ;  /* 0x00000080ff047424 */ /* 0x000fe200078e00ff */
[----:B--2---:R-:W-:-:S03]  /*2d630*/  IADD3 R15, R15, 0x80, RZ ;  /* 0x000000800f0f7810 */ /* 0x004fc60007ffe0ff */
[C---:B---3--:R-:W-:Y:S02]  /*2d640*/  IMAD R8, R4.reuse, c[0x0][0x1b4], R8 ;  /* 0x00006d0004087a24 */ /* 0x048fe400078e0208 */
[----:B------:R-:W-:Y:S01]  /*2d650*/  IMAD R9, R4, c[0x0][0x1a4], R9 ;  /* 0x0000690004097a24 */ /* 0x000fe200078e0209 */
[----:B------:R-:W-:Y:S01]  /*2d660*/  ISETP.GE.AND P0, PT, R15, c[0x0][0x1d0], PT ;  /* 0x000074000f007a0c */ /* 0x000fe20003f06270 */
[----:B0-----:R-:W-:Y:S02]  /*2d670*/  FADD R2, R2, R28 ;  /* 0x0000001c02027221 */ /* 0x001fe40000000000 */
[----:B-1----:R-:W-:Y:S02]  /*2d680*/  FADD R3, R0, R3 ;  /* 0x0000000300037221 */ /* 0x002fe40000000000 */
[----:B------:R-:W-:Y:S02]  /*2d690*/  FFMA R11, R10, R11, R2 ;  /* 0x0000000b0a0b7223 */ /* 0x000fe40000000002 */
[----:B------:R-:W-:Y:S01]  /*2d6a0*/  FFMA R6, R5, R6, R3 ;  /* 0x0000000605067223 */ /* 0x000fe20000000003 */
[----:B-----5:R-:W-:Y:S11]  /*2d6b0*/  HMMA.16816.F32.BF16 R16, R24, R18, R20 ;  /* 0x000000121810723c */ /* 0x020ff60000041814 */
[----:B------:R-:W-:Y:S11]  /*2d6c0*/  @!UPT UIADD3 URZ, URZ, URZ, URZ ;  /* 0x0000003f3f3ff290 */ /* 0x000ff6000fffe03f */
[----:B------:R-:W-:Y:S01]  /*2d6d0*/  @!UPT UIADD3 URZ, URZ, URZ, URZ ;  /* 0x0000003f3f3ff290 */ /* 0x000fe2000fffe03f */
[----:B------:R0:W-:Y:S01]  /*2d6e0*/  STL.64 [R1+0x640], R16 ;  /* 0x0006401001007387 */ /* 0x0001e20000100a00 */
[----:B------:R0:W-:Y:S02]  /*2d6f0*/  STL.64 [R1+0x648], R18 ;  /* 0x0006481201007387 */ /* 0x0001e40000100a00 */
[----:B------:R0:W-:Y:S02]  /*2d700*/  STL [R1+0x67c], R15 ;  /* 0x00067c0f01007387 */ /* 0x0001e40000100800 */
[----:B------:R0:W-:Y:S01]  /*2d710*/  STL [R1+0x4cc], R8 ;  /* 0x0004cc0801007387 */ /* 0x0001e20000100800 */
[----:B------:R0:W-:Y:S01]  /*2d720*/  STL [R1+0x4d0], R9 ;  /* 0x0004d00901007387 */ /* 0x0001e20000100800 */
[----:B----4-:R0:W-:Y:S02]  /*2d730*/  STL [R1+0x2c0], R7 ;  /* 0x0002c00701007387 */ /* 0x0101e40000100800 */
[----:B------:R0:W-:Y:S02]  /*2d740*/  STL [R1+0x68c], R11 ;  /* 0x00068c0b01007387 */ /* 0x0001e40000100800 */
[----:B------:R0:W-:Y:S01]  /*2d750*/  STL [R1+0x690], R6 ;  /* 0x0006900601007387 */ /* 0x0001e20000100800 */
[----:B------:R0:W-:Y:S01]  /*2d760*/  STL [R1+0x2c4], R29 ;  /* 0x0002c41d01007387 */ /* 0x0001e20000100800 */
[----:B------:R-:W-:Y:S01]  /*2d770*/  @P0 CALL.REL.NOINC `(.L_x_1) ;  /* 0x0000001000000944 */ /* 0x000fe20003c00000 */
[----:B------:R-:W-:Y:S05]  /*2d780*/  BRA `(.L_x_2) ;  /* 0xfffda0e000007947 */ /* 0x000fea000383ffff */
.L_x_1:
[----:B------:R-:W-:Y:S01]  /*2d790*/  MOV R0, R7 ;  /* 0x0000000700007202 */ /* 0x000fe20000000f00 */
[----:B------:R1:W-:Y:S04]  /*2d7a0*/  STL [R1+0x22c], R29 ;  /* 0x00022c1d01007387 */ /* 0x0003e80000100800 */
[----:B------:R1:W-:Y:S02]  /*2d7b0*/  STL [R1+0x230], R0 ;  /* 0x0002300001007387 */ /* 0x0003e40000100800 */
.L_x_0:
[----:B0-----:R-:W2:Y:S04]  /*2d7c0*/  LDL.LU R7, [R1+0x690] ;  /* 0x0006900001077983 */ /* 0x001ea80000300800 */
[----:B-1----:R-:W3:Y:S01]  /*2d7d0*/  LDL.LU R29, [R1+0x68c] ;  /* 0x00068c00011d7983 */ /* 0x002ee20000300800 */
[----:B------:R-:W-:-:S03]  /*2d7e0*/  MOV R5, 0x3dc6b27f ;  /* 0x3dc6b27f00057802 */ /* 0x000fc60000000f00 */
[----:B------:R-:W-:Y:S01]  /*2d7f0*/  BAR.SYNC.DEFER_BLOCKING 0x0 ;  /* 0x0000000000007b1d */ /* 0x000fe20000010000 */
[C---:B---3--:R-:W-:Y:S01]  /*2d800*/  FMUL R2, R29.reuse, 8388608 ;  /* 0x4b0000001d027820 */ /* 0x048fe20000400000 */
[----:B------:R-:W-:-:S04]  /*2d810*/  FSETP.GEU.AND P0, PT, R29, 1.175494350822287508e-38, PT ;  /* 0x008000001d00780b */ /* 0x000fc80003f0e000 */
[----:B------:R-:W-:Y:S01]  /*2d820*/  STL [R1+0xd84], R29 ;  /* 0x000d841d01007387 */ /* 0x000fe20000100800 */
[----:B------:R-:W-:Y:S02]  /*2d830*/  FSEL R2, R2, R29, !P0 ;  /* 0x0000001d02027208 */ /* 0x000fe40004000000 */
[----:B------:R-:W-:Y:S02]  /*2d840*/  FSEL R3, RZ, -23, P0 ;  /* 0xc1b80000ff037808 */ /* 0x000fe40000000000 */
[C---:B------:R-:W-:Y:S02]  /*2d850*/  IADD3 R0, R2.reuse, -0x3f3504f3, RZ ;  /* 0xc0cafb0d02007810 */ /* 0x040fe40007ffe0ff */
[----:B------:R-:W-:Y:S02]  /*2d860*/  ISETP.GE.U32.AND P0, PT, R2, 0x7f800000, PT ;  /* 0x7f8000000200780c */ /* 0x000fe40003f06070 */
[----:B------:R-:W-:-:S04]  /*2d870*/  LOP3.LUT R0, R0, 0xff800000, RZ, 0xc0, !PT ;  /* 0xff80000000007812 */ /* 0x000fc800078ec0ff */
[----:B------:R0:W1:Y:S02]  /*2d880*/  I2F R4, R0 ;  /* 0x0000000000047306 */ /* 0x0000640000201400 */
[----:B0-----:R-:W-:-:S04]  /*2d890*/  IMAD.IADD R0, R2, 0x1, -R0 ;  /* 0x0000000102007824 */ /* 0x001fc800078e0a00 */
[----:B------:R-:W-:Y:S02]  /*2d8a0*/  FADD R0, R0, -1 ;  /* 0xbf80000000007421 */ /* 0x000fe40000000000 */
[----:B-1----:R-:W-:Y:S02]  /*2d8b0*/  FFMA.FTZ R4, R4, 1.1920928955078125e-07, R3 ;  /* 0x3400000004047823 */ /* 0x002fe40000010003 */
[----:B------:R-:W-:-:S04]  /*2d8c0*/  FFMA.FTZ R3, R0, R5, -0.16845393180847167969 ;  /* 0xbe2c7f3000037423 */ /* 0x000fc80000010005 */
[----:B------:R-:W-:-:S04]  /*2d8d0*/  FFMA.FTZ R3, R0, R3, 0.1716887056827545166 ;  /* 0x3e2fcf2a00037423 */ /* 0x000fc80000010003 */
[----:B------:R-:W-:-:S04]  /*2d8e0*/  FFMA.FTZ R3, R0, R3, -0.17900948226451873779 ;  /* 0xbe374e4300037423 */ /* 0x000fc80000010003 */
[----:B------:R-:W-:-:S04]  /*2d8f0*/  FFMA.FTZ R3, R0, R3, 0.20512372255325317383 ;  /* 0x3e520bf400037423 */ /* 0x000fc80000010003 */
[----:B------:R-:W-:-:S04]  /*2d900*/  FFMA.FTZ R3, R0, R3, -0.24046532809734344482 ;  /* 0xbe763c8b00037423 */ /* 0x000fc80000010003 */
[----:B------:R-:W-:-:S04]  /*2d910*/  FFMA.FTZ R3, R0, R3, 0.28857114911079406738 ;  /* 0x3e93bf9900037423 */ /* 0x000fc80000010003 */
[----:B------:R-:W-:-:S04]  /*2d920*/  FFMA.FTZ R3, R0, R3, -0.36067417263984680176 ;  /* 0xbeb8aa4900037423 */ /* 0x000fc80000010003 */
[----:B------:R-:W-:-:S04]  /*2d930*/  FFMA.FTZ R3, R0, R3, 0.48089820146560668945 ;  /* 0x3ef6384a00037423 */ /* 0x000fc80000010003 */
[----:B------:R-:W-:-:S04]  /*2d940*/  FFMA.FTZ R3, R0, R3, -0.72134751081466674805 ;  /* 0xbf38aa3b00037423 */ /* 0x000fc80000010003 */
[----:B------:R-:W-:-:S04]  /*2d950*/  FMUL R3, R0, R3 ;  /* 0x0000000300037220 */ /* 0x000fc80000400000 */
[----:B------:R-:W-:-:S04]  /*2d960*/  FMUL R3, R0, R3 ;  /* 0x0000000300037220 */ /* 0x000fc80000400000 */
[----:B------:R-:W-:Y:S02]  /*2d970*/  FFMA.FTZ R0, R0, 1.4426950216293334961, R3 ;  /* 0x3fb8aa3b00007823 */ /* 0x000fe40000010003 */
[----:B------:R-:W-:Y:S02]  /*2d980*/  @P0 IMAD.MOV.U32 R3, RZ, RZ, 0x7f800000 ;  /* 0x7f800000ff030424 */ /* 0x000fe400078e00ff */
[----:B------:R-:W-:Y:S01]  /*2d990*/  FADD R6, R4, R0 ;  /* 0x0000000004067221 */ /* 0x000fe20000000000 */
[----:B--2---:R-:W-:Y:S01]  /*2d9a0*/  MOV R0, R7 ;  /* 0x0000000700007202 */ /* 0x004fe20000000f00 */
[C---:B------:R-:W-:Y:S01]  /*2d9b0*/  @P0 FFMA.FTZ R6, R2.reuse, R3, +INF ;  /* 0x7f80000002060423 */ /* 0x040fe20000010003 */
[----:B------:R-:W-:Y:S02]  /*2d9c0*/  FSETP.NEU.AND P0, PT, R2, RZ, PT ;  /* 0x000000ff0200720b */ /* 0x000fe40003f0d000 */
[C---:B------:R-:W-:Y:S01]  /*2d9d0*/  FSETP.GEU.AND P1, PT, R0.reuse, 1.175494350822287508e-38, PT ;  /* 0x008000000000780b */ /* 0x040fe20003f2e000 */
[----:B------:R-:W-:Y:S01]  /*2d9e0*/  FMUL R2, R0, 8388608 ;  /* 0x4b00000000027820 */ /* 0x000fe20000400000 */
[----:B------:R0:W-:Y:S02]  /*2d9f0*/  STL [R1+0x228], R6 ;  /* 0x0002280601007387 */ /* 0x0001e40000100800 */
[----:B------:R-:W-:-:S02]  /*2da00*/  FSEL R3, RZ, -23, P1 ;  /* 0xc1b80000ff037808 */ /* 0x000fc40000800000 */
[----:B0-----:R-:W-:-:S04]  /*2da10*/  FSEL R6, R2, R0, !P1 ;  /* 0x0000000002067208 */ /* 0x001fc80004800000 */
[----:B------:R-:W-:Y:S01]  /*2da20*/  IADD3 R2, R6, -0x3f3504f3, RZ ;  /* 0xc0cafb0d06027810 */ /* 0x000fe20007ffe0ff */
[----:B------:R-:W-:Y:S03]  /*2da30*/  STL [R1+0x94], R6 ;  /* 0x0000940601007387 */ /* 0x000fe60000100800 */
[----:B------:R-:W-:Y:S01]  /*2da40*/  LOP3.LUT R2, R2, 0xff800000, RZ, 0xc0, !PT ;  /* 0xff80000002027812 */ /* 0x000fe200078ec0ff */
[----:B------:R-:W2:Y:S03]  /*2da50*/  LDL.LU R29, [R1+0x5a8] ;  /* 0x0005a800011d7983 */ /* 0x000ea60000300800 */
        /* <DEDUP_REMOVED lines=15> */
[----:B------:R-:W-:-:S04]  /*2db50*/  FFMA.FTZ R2, R2, 1.4426950216293334961, R3 ;  /* 0x3fb8aa3b02027823 */ /* 0x000fc80000010003 */
[----:B------:R-:W-:-:S05]  /*2db60*/  FADD R2, R4, R2 ;  /* 0x0000000204027221 */ /* 0x000fca0000000000 */
[----:B------:R-:W-:Y:S04]  /*2db70*/  STL [R1+0x224], R2 ;  /* 0x0002240201007387 */ /* 0x000fe80000100800 */
[----:B--2---:R0:W-:Y:S04]  /*2db80*/  STL [R1+0xe0c], R29 ;  /* 0x000e0c1d01007387 */ /* 0x0041e80000100800 */
[----:B0-----:R-:W2:Y:S04]  /*2db90*/  LDL.LU R29, [R1+0x5ac] ;  /* 0x0005ac00011d7983 */ /* 0x001ea80000300800 */
        /* <DEDUP_REMOVED lines=67> */
[----:B0-----:R-:W2:Y:S01]  /*2dfd0*/  LDL.LU R29, [R1+0x4ac] ;  /* 0x0004ac00011d7983 */ /* 0x001ea20000300800 */
[----:B------:R-:W-:-:S03]  /*2dfe0*/  FSETP.GT.AND P1, PT, |R0|, 8.50705917302346158658e+37, PT ;  /* 0x7e8000000000780b */ /* 0x000fc60003f24200 */
[----:B--2---:R0:W-:Y:S04]  /*2dff0*/  STL [R1+0xe98], R29 ;  /* 0x000e981d01007387 */ /* 0x0041e80000100800 */
[----:B0-----:R-:W2:Y:S04]  /*2e000*/  LDL.LU R29, [R1+0x558] ;  /* 0x00055800011d7983 */ /* 0x001ea80000300800 */
[----:B------:R-:W3:Y:S04]  /*2e010*/  LDL.LU R28, [R1+0x55c] ;  /* 0x00055c00011c7983 */ /* 0x000ee80000300800 */
[----:B-----5:R-:W4:Y:S04]  /*2e020*/  LDL.LU R27, [R1+0x568] ;  /* 0x00056800011b7983 */ /* 0x020f280000300800 */
[----:B------:R-:W3:Y:S04]  /*2e030*/  LDL.LU R26, [R1+0x56c] ;  /* 0x00056c00011a7983 */ /* 0x000ee80000300800 */
        /* <DEDUP_REMOVED lines=23> */
[----:B------:R-:W3:Y:S01]  /*2e1b0*/  LDL.LU R10, [R1+0x658] ;  /* 0x00065800010a7983 */ /* 0x000ee20000300800 */
[----:B--2---:R-:W-:-:S05]  /*2e1c0*/  @P1 FMUL R29, R29, 0.25 ;  /* 0x3e8000001d1d1820 */ /* 0x004fca0000400000 */
[----:B------:R0:W-:Y:S04]  /*2e1d0*/  STL [R1], R29 ;  /* 0x0000001d01007387 */ /* 0x0001e80000100800 */
[----:B0-----:R-:W2:Y:S02]  /*2e1e0*/  LDL.LU R29, [R1+0xe98] ;  /* 0x000e9800011d7983 */ /* 0x001ea40000300800 */
[----:B--2---:R-:W-:-:S05]  /*2e1f0*/  @P1 FMUL R29, R29, 0.25 ;  /* 0x3e8000001d1d1820 */ /* 0x004fca0000400000 */
[----:B------:R0:W-:Y:S04]  /*2e200*/  STL [R1+0x4], R29 ;  /* 0x0000041d01007387 */ /* 0x0001e80000100800 */
        /* <DEDUP_REMOVED lines=99> */
[----:B0-----:R-:W2:Y:S01]  /*2e840*/  LDL.LU R29, [R1+0xe10] ;  /* 0x000e1000011d7983 */ /* 0x001ea20000300800 */
[----:B------:R-:W-:Y:S01]  /*2e850*/  FSETP.GEU.AND P2, PT, |R0|, 1.175494350822287508e-38, PT ;  /* 0x008000000000780b */ /* 0x000fe20003f4e200 */
[----:B--2---:R-:W-:-:S05]  /*2e860*/  @P1 FMUL R29, R29, 0.25 ;  /* 0x3e8000001d1d1820 */ /* 0x004fca0000400000 */
[----:B------:R0:W-:Y:S04]  /*2e870*/  STL [R1+0x8c], R29 ;  /* 0x00008c1d01007387 */ /* 0x0001e80000100800 */
[----:B0-----:R-:W2:Y:S01]  /*2e880*/  LDL.LU R29, [R1+0xe0c] ;  /* 0x000e0c00011d7983 */ /* 0x001ea20000300800 */
[----:B---3--:R-:W-:Y:S02]  /*2e890*/  @P1 FMUL R7, R7, 0.25 ;  /* 0x3e80000007071820 */ /* 0x008fe40000400000 */
[----:B------:R-:W-:Y:S02]  /*2e8a0*/  @P1 FMUL R8, R8, 0.25 ;  /* 0x3e80000008081820 */ /* 0x000fe40000400000 */
[----:B------:R-:W-:Y:S02]  /*2e8b0*/  @P1 FMUL R0, R0, 0.25 ;  /* 0x3e80000000001820 */ /* 0x000fe40000400000 */
[----:B------:R-:W-:-:S02]  /*2e8c0*/  @P1 FMUL R9, R9, 0.25 ;  /* 0x3e80000009091820 */ /* 0x000fc40000400000 */
[----:B------:R-:W-:Y:S02]  /*2e8d0*/  @!P2 FMUL R7, R7, 16777216 ;  /* 0x4b8000000707a820 */ /* 0x000fe40000400000 */
[----:B------:R-:W-:Y:S02]  /*2e8e0*/  @P1 FMUL R10, R10, 0.25 ;  /* 0x3e8000000a0a1820 */ /* 0x000fe40000400000 */
[----:B------:R-:W-:Y:S02]  /*2e8f0*/  @!P2 FMUL R8, R8, 16777216 ;  /* 0x4b8000000808a820 */ /* 0x000fe40000400000 */
[----:B------:R-:W-:Y:S02]  /*2e900*/  @P1 FMUL R6, R6, 0.25 ;  /* 0x3e80000006061820 */ /* 0x000fe40000400000 */
[----:B------:R-:W-:Y:S02]  /*2e910*/  @!P2 FMUL R9, R9, 16777216 ;  /* 0x4b8000000909a820 */ /* 0x000fe40000400000 */
[----:B------:R-:W-:-:S02]  /*2e920*/  @!P2 FMUL R10, R10, 16777216 ;  /* 0x4b8000000a0aa820 */ /* 0x000fc40000400000 */
[----:B------:R-:W-:Y:S02]  /*2e930*/  @!P2 FMUL R6, R6, 16777216 ;  /* 0x4b8000000606a820 */ /* 0x000fe40000400000 */
[----:B--2---:R-:W-:-:S05]  /*2e940*/  @P1 FMUL R29, R29, 0.25 ;  /* 0x3e8000001d1d1820 */ /* 0x004fca0000400000 */
[----:B------:R0:W-:Y:S04]  /*2e950*/  STL [R1+0xd98], R29 ;  /* 0x000d981d01007387 */ /* 0x0001e80000100800 */
[----:B0-----:R-:W2:Y:S04]  /*2e960*/  LDL R29, [R1+0x18] ;  /* 0x00001800011d7983 */ /* 0x001ea80000100800 */
[----:B------:R0:W-:Y:S04]  /*2e970*/  STL [R1+0xddc], R0 ;  /* 0x000ddc0001007387 */ /* 0x0001e80000100800 */
[----:B0-----:R-:W3:Y:S04]  /*2e980*/  LDL R0, [R1+0x10] ;  /* 0x0000100001007983 */ /* 0x001ee80000100800 */
[----:B------:R0:W-:Y:S04]  /*2e990*/  STL [R1+0xd9c], R7 ;  /* 0x000d9c0701007387 */ /* 0x0001e80000100800 */
[----:B0-----:R-:W2:Y:S04]  /*2e9a0*/  LDL R7, [R1+0x14] ;  /* 0x0000140001077983 */ /* 0x001ea80000100800 */
[----:B------:R0:W-:Y:S04]  /*2e9b0*/  STL [R1+0xda0], R8 ;  /* 0x000da00801007387 */ /* 0x0001e80000100800 */
[----:B0-----:R-:W2:Y:S04]  /*2e9c0*/  LDL R8, [R1+0xc] ;  /* 0x00000c0001087983 */ /* 0x001ea80000100800 */
[----:B------:R0:W-:Y:S04]  /*2e9d0*/  STL [R1+0xda4], R9 ;  /* 0x000da40901007387 */ /* 0x0001e80000100800 */
[----:B0-----:R-:W2:Y:S04]  /*2e9e0*/  LDL R9, [R1+0x8] ;  /* 0x0000080001097983 */ /* 0x001ea80000100800 */
[----:B------:R0:W-:Y:S04]  /*2e9f0*/  STL [R1+0xda8], R10 ;  /* 0x000da80a01007387 */ /* 0x0001e80000100800 */
[----:B0-----:R-:W2:Y:S04]  /*2ea00*/  LDL R10, [R1+0x4] ;  /* 0x00000400010a7983 */ /* 0x001ea80000100800 */
[----:B------:R0:W-:Y:S04]  /*2ea10*/  STL [R1+0xdac], R6 ;  /* 0x000dac0601007387 */ /* 0x0001e80000100800 */
[----:B0-----:R-:W2:Y:S01]  /*2ea20*/  LDL R6, [R1] ;  /* 0x0000000001067983 */ /* 0x001ea20000100800 */
[----:B------:R-:W-:-:S02]  /*2ea30*/  @P1 FMUL R5, R5, 0.25 ;  /* 0x3e80000005051820 */ /* 0x000fc40000400000 */
[----:B------:R-:W-:Y:S02]  /*2ea40*/  @P1 FMUL R4, R4, 0.25 ;  /* 0x3e80000004041820 */ /* 0x000fe40000400000 */
[----:B------:R-:W-:Y:S02]  /*2ea50*/  @P1 FMUL R3, R3, 0.25 ;  /* 0x3e80000003031820 */ /* 0x000fe40000400000 */
[----:B------:R-:W-:Y:S02]  /*2ea60*/  @P1 FMUL R2, R2, 0.25 ;  /* 0x3e80000002021820 */ /* 0x000fe40000400000 */
[----:B------:R-:W-:Y:S02]  /*2ea70*/  @P1 FMUL R11, R11, 0.25 ;  /* 0x3e8000000b0b1820 */ /* 0x000fe40000400000 */
[----:B------:R-:W-:Y:S02]  /*2ea80*/  @!P2 FMUL R5, R5, 16777216 ;  /* 0x4b8000000505a820 */ /* 0x000fe40000400000 */
[----:B------:R-:W-:-:S02]  /*2ea90*/  @P1 FMUL R12, R12, 0.25 ;  /* 0x3e8000000c0c1820 */ /* 0x000fc40000400000 */
[----:B------:R-:W-:Y:S02]  /*2eaa0*/  @!P2 FMUL R4, R4, 16777216 ;  /* 0x4b8000000404a820 */ /* 0x000fe40000400000 */
[----:B------:R-:W-:Y:S02]  /*2eab0*/  @P1 FMUL R13, R13, 0.25 ;  /* 0x3e8000000d0d1820 */ /* 0x000fe40000400000 */
[----:B------:R-:W-:Y:S02]  /*2eac0*/  @!P2 FMUL R3, R3, 16777216 ;  /* 0x4b8000000303a820 */ /* 0x000fe40000400000 */
[----:B------:R-:W-:Y:S02]  /*2ead0*/  @P1 FMUL R14, R14, 0.25 ;  /* 0x3e8000000e0e1820 */ /* 0x000fe40000400000 */
[----:B------:R-:W-:Y:S01]  /*2eae0*/  @!P2 FMUL R2, R2, 16777216 ;  /* 0x4b8000000202a820 */ /* 0x000fe20000400000 */
[----:B------:R-:W-:Y:S01]  /*2eaf0*/  STL [R1+0xdb0], R5 ;  /* 0x000db00501007387 */ /* 0x000fe20000100800 */
[----:B------:R-:W-:-:S02]  /*2eb00*/  @P1 FMUL R15, R15, 0.25 ;  /* 0x3e8000000f0f1820 */ /* 0x000fc40000400000 */
[----:B------:R-:W-:Y:S01]  /*2eb10*/  @!P2 FMUL R11, R11, 16777216 ;  /* 0x4b8000000b0ba820 */ /* 0x000fe20000400000 */
[----:B------:R-:W-:Y:S01]  /*2eb20*/  STL [R1+0xdb4], R4 ;  /* 0x000db40401007387 */ /* 0x000fe20000100800 */
[----:B------:R-:W-:Y:S02]  /*2eb30*/  @P1 FMUL R16, R16, 0.25 ;  /* 0x3e80000010101820 */ /* 0x000fe40000400000 */
[----:B------:R-:W-:Y:S01]  /*2eb40*/  @!P2 FMUL R12, R12, 16777216 ;  /* 0x4b8000000c0ca820 */ /* 0x000fe20000400000 */
[----:B------:R-:W-:Y:S01]  /*2eb50*/  STL [R1+0xdb8], R3 ;  /* 0x000db80301007387 */ /* 0x000fe20000100800 */
        /* <DEDUP_REMOVED lines=30> */
[----:B----4-:R-:W-:-:S02]  /*2ed40*/  @P1 FMUL R27, R27, 0.25 ;  /* 0x3e8000001b1b1820 */ /* 0x010fc40000400000 */
[----:B------:R-:W-:Y:S01]  /*2ed50*/  @!P2 FMUL R23, R23, 16777216 ;  /* 0x4b8000001717a820 */ /* 0x000fe20000400000 */
[----:B------:R-:W-:Y:S01]  /*2ed60*/  STL [R1+0xde8], R20 ;  /* 0x000de81401007387 */ /* 0x000fe20000100800 */
[----:B------:R-:W-:Y:S02]  /*2ed70*/  @P1 FMUL R28, R28, 0.25 ;  /* 0x3e8000001c1c1820 */ /* 0x000fe40000400000 */
[----:B------:R-:W-:Y:S01]  /*2ed80*/  @!P2 FMUL R24, R24, 16777216 ;  /* 0x4b8000001818a820 */ /* 0x000fe20000400000 */
[----:B------:R-:W-:Y:S01]  /*2ed90*/  STL [R1+0xdec], R21 ;  /* 0x000dec1501007387 */ /* 0x000fe20000100800 */
[----:B------:R-:W-:Y:S02]  /*2eda0*/  @!P2 FMUL R25, R25, 16777216 ;  /* 0x4b8000001919a820 */ /* 0x000fe40000400000 */
[----:B------:R-:W-:Y:S01]  /*2edb0*/  @!P2 FMUL R26, R26, 16777216 ;  /* 0x4b8000001a1aa820 */ /* 0x000fe20000400000 */
[----:B------:R-:W-:Y:S01]  /*2edc0*/  STL [R1+0xdf0], R22 ;  /* 0x000df01601007387 */ /* 0x000fe20000100800 */
[----:B------:R-:W-:-:S02]  /*2edd0*/  @!P2 FMUL R27, R27, 16777216 ;  /* 0x4b8000001b1ba820 */ /* 0x000fc40000400000 */
[----:B------:R-:W-:Y:S01]  /*2ede0*/  @!P2 FMUL R28, R28, 16777216 ;  /* 0x4b8000001c1ca820 */ /* 0x000fe20000400000 */
[----:B------:R-:W-:Y:S04]  /*2edf0*/  STL [R1+0xdf4], R23 ;  /* 0x000df41701007387 */ /* 0x000fe80000100800 */
[----:B------:R-:W-:Y:S04]  /*2ee00*/  STL [R1+0xdf8], R24 ;  /* 0x000df81801007387 */ /* 0x000fe80000100800 */
[----:B------:R-:W-:Y:S04]  /*2ee10*/  STL [R1+0xdfc], R25 ;  /* 0x000dfc1901007387 */ /* 0x000fe80000100800 */
[----:B------:R-:W-:Y:S04]  /*2ee20*/  STL [R1+0xe00], R26 ;  /* 0x000e001a01007387 */ /* 0x000fe80000100800 */
[----:B------:R-:W-:Y:S04]  /*2ee30*/  STL [R1+0xe04], R27 ;  /* 0x000e041b01007387 */ /* 0x000fe80000100800 */
[----:B------:R0:W-:Y:S01]  /*2ee40*/  STL [R1+0xe08], R28 ;  /* 0x000e081c01007387 */ /* 0x0001e20000100800 */
[----:B---3--:R-:W-:-:S02]  /*2ee50*/  @!P2 FMUL R0, R0, 16777216 ;  /* 0x4b8000000000a820 */ /* 0x008fc40000400000 */
[----:B--2---:R-:W-:Y:S02]  /*2ee60*/  @!P2 FMUL R8, R8, 16777216 ;  /* 0x4b8000000808a820 */ /* 0x004fe40000400000 */
[----:B------:R-:W-:Y:S02]  /*2ee70*/  @!P2 FMUL R9, R9, 16777216 ;  /* 0x4b8000000909a820 */ /* 0x000fe40000400000 */
[----:B------:R-:W-:Y:S02]  /*2ee80*/  @!P2 FMUL R10, R10, 16777216 ;  /* 0x4b8000000a0aa820 */ /* 0x000fe40000400000 */
[----:B------:R-:W-:-:S05]  /*2ee90*/  @!P2 FMUL R6, R6, 16777216 ;  /* 0x4b8000000606a820 */ /* 0x000fca0000400000 */
[----:B------:R-:W-:Y:S04]  /*2eea0*/  @!P2 STL [R1], R6 ;  /* 0x000000060100a387 */ /* 0x000fe80000100800 */
[----:B------:R-:W-:Y:S04]  /*2eeb0*/  @!P2 STL [R1+0x4], R10 ;  /* 0x0000040a0100a387 */ /* 0x000fe80000100800 */
[----:B0-----:R-:W2:Y:S04]  /*2eec0*/  LDL R28, [R1+0x1c] ;  /* 0x00001c00011c7983 */ /* 0x001ea80000100800 */
[----:B------:R-:W-:Y:S04]  /*2eed0*/  @!P2 STL [R1+0x8], R9 ;  /* 0x000008090100a387 */ /* 0x000fe80000100800 */
[----:B------:R-:W3:Y:S04]  /*2eee0*/  LDL R27, [R1+0x20] ;  /* 0x00002000011b7983 */ /* 0x000ee80000100800 */
[----:B------:R-:W-:Y:S04]  /*2eef0*/  @!P2 STL [R1+0xc], R8 ;  /* 0x00000c080100a387 */ /* 0x000fe80000100800 */
[----:B------:R-:W4:Y:S04]  /*2ef00*/  LDL R26, [R1+0x24] ;  /* 0x00002400011a7983 */ /* 0x000f280000100800 */
[----:B------:R0:W-:Y:S04]  /*2ef10*/  @!P2 STL [R1+0x10], R0 ;  /* 0x000010000100a387 */ /* 0x0001e80000100800 */
[----:B------:R-:W4:Y:S04]  /*2ef20*/  LDL R25, [R1+0x28] ;  /* 0x0000280001197983 */ /* 0x000f280000100800 */
[----:B------:R-:W4:Y:S04]  /*2ef30*/  LDL R24, [R1+0x2c] ;  /* 0x00002c0001187983 */ /* 0x000f280000100800 */
[----:B------:R-:W4:Y:S04]  /*2ef40*/  LDL R23, [R1+0x30] ;  /* 0x0000300001177983 */ /* 0x000f280000100800 */
[----:B------:R-:W4:Y:S04]  /*2ef50*/  LDL R22, [R1+0x34] ;  /* 0x0000340001167983 */ /* 0x000f280000100800 */
[----:B------:R-:W4:Y:S04]  /*2ef60*/  LDL R21, [R1+0x38] ;  /* 0x0000380001157983 */ /* 0x000f280000100800 */
[----:B------:R-:W4:Y:S04]  /*2ef70*/  LDL R20, [R1+0x3c] ;  /* 0x00003c0001147983 */ /* 0x000f280000100800 */
[----:B------:R-:W4:Y:S04]  /*2ef80*/  LDL R19, [R1+0x40] ;  /* 0x0000400001137983 */ /* 0x000f280000100800 */
[----:B------:R-:W4:Y:S01]  /*2ef90*/  LDL R18, [R1+0x44] ;  /* 0x0000440001127983 */ /* 0x000f220000100800 */
[----:B------:R-:W-:-:S03]  /*2efa0*/  @!P2 FMUL R7, R7, 16777216 ;  /* 0x4b8000000707a820 */ /* 0x000fc60000400000 */
[----:B0-----:R-:W4:Y:S04]  /*2efb0*/  LDL R0, [R1+0x48] ;  /* 0x0000480001007983 */ /* 0x001f280000100800 */
[----:B------:R-:W4:Y:S04]  /*2efc0*/  LDL R17, [R1+0x4c] ;  /* 0x00004c0001117983 */ /* 0x000f280000100800 */
[----:B------:R-:W4:Y:S01]  /*2efd0*/  LDL R16, [R1+0x50] ;  /* 0x0000500001107983 */ /* 0x000f220000100800 */
[----:B------:R-:W-:-:S03]  /*2efe0*/  @!P2 FMUL R29, R29, 16777216 ;  /* 0x4b8000001d1da820 */ /* 0x000fc60000400000 */
[----:B------:R-:W4:Y:S04]  /*2eff0*/  LDL R15, [R1+0x54] ;  /* 0x00005400010f7983 */ /* 0x000f280000100800 */
[----:B------:R0:W-:Y:S04]  /*2f000*/  @!P2 STL [R1+0x14], R7 ;  /* 0x000014070100a387 */ /* 0x0001e80000100800 */
[----:B------:R-:W4:Y:S04]  /*2f010*/  LDL R14, [R1+0x58] ;  /* 0x00005800010e7983 */ /* 0x000f280000100800 */
[----:B------:R-:W4:Y:S04]  /*2f020*/  LDL R13, [R1+0x5c] ;  /* 0x00005c00010d7983 */ /* 0x000f280000100800 */
        /* <DEDUP_REMOVED lines=11> */
[----:B0-----:R-:W4:Y:S04]  /*2f0e0*/  LDL R7, [R1+0x88] ;  /* 0x0000880001077983 */ /* 0x001f280000100800 */
[----:B-1----:R-:W4:Y:S01]  /*2f0f0*/  LDL R29, [R1+0x8c] ;  /* 0x00008c00011d7983 */ /* 0x002f220000100800 */
[----:B--2---:R-:W-:-:S05]  /*2f100*/  @!P2 FMUL R28, R28, 16777216 ;  /* 0x4b8000001c1ca820 */ /* 0x004fca0000400000 */
[----:B------:R0:W-:Y:S01]  /*2f110*/  @!P2 STL [R1+0x1c], R28 ;  /* 0x00001c1c0100a387 */ /* 0x0001e20000100800 */
[----:B---3--:R-:W-:-:S03]  /*2f120*/  @!P2 FMUL R27, R27, 16777216 ;  /* 0x4b8000001b1ba820 */ /* 0x008fc60000400000 */
[----:B0-----:R-:W2:Y:S01]  /*2f130*/  LDL.LU R28, [R1+0xe08] ;  /* 0x000e0800011c7983 */ /* 0x001ea20000300800 */
[----:B----4-:R-:W-:-:S03]  /*2f140*/  @!P2 FMUL R26, R26, 16777216 ;  /* 0x4b8000001a1aa820 */ /* 0x010fc60000400000 */
[----:B------:R0:W-:Y:S01]  /*2f150*/  @!P2 STL [R1+0x20], R27 ;  /* 0x0000201b0100a387 */ /* 0x0001e20000100800 */
[----:B------:R-:W-:Y:S02]  /*2f160*/  @!P2 FMUL R25, R25, 16777216 ;  /* 0x4b8000001919a820 */ /* 0x000fe40000400000 */
[----:B------:R-:W-:Y:S01]  /*2f170*/  @!P2 FMUL R24, R24, 16777216 ;  /* 0x4b8000001818a820 */ /* 0x000fe20000400000 */
[----:B0-----:R-:W3:Y:S01]  /*2f180*/  LDL.LU R27, [R1+0xe04] ;  /* 0x000e0400011b7983 */ /* 0x001ee20000300800 */
[----:B------:R-:W-:-:S03]  /*2f190*/  @!P2 FMUL R23, R23, 16777216 ;  /* 0x4b8000001717a820 */ /* 0x000fc60000400000 */
[----:B------:R0:W-:Y:S01]  /*2f1a0*/  @!P2 STL [R1+0x24], R26 ;  /* 0x0000241a0100a387 */ /* 0x0001e20000100800 */
[----:B------:R-:W-:-:S03]  /*2f1b0*/  @!P2 FMUL R22, R22, 16777216 ;  /* 0x4b8000001616a820 */ /* 0x000fc60000400000 */
[----:B0-----:R-:W4:Y:S01]  /*2f1c0*/  LDL.LU R26, [R1+0xe00] ;  /* 0x000e0000011a7983 */ /* 0x001f220000300800 */
[----:B------:R-:W-:-:S03]  /*2f1d0*/  @!P2 FMUL R21, R21, 16777216 ;  /* 0x4b8000001515a820 */ /* 0x000fc60000400000 */
[----:B------:R0:W-:Y:S01]  /*2f1e0*/  @!P2 STL [R1+0x28], R25 ;  /* 0x000028190100a387 */ /* 0x0001e20000100800 */
[----:B------:R-:W-:Y:S02]  /*2f1f0*/  @!P2 FMUL R20, R20, 16777216 ;  /* 0x4b8000001414a820 */ /* 0x000fe40000400000 */
[----:B------:R-:W-:Y:S01]  /*2f200*/  @!P2 FMUL R19, R19, 16777216 ;  /* 0x4b8000001313a820 */ /* 0x000fe20000400000 */
[----:B0-----:R-:W2:Y:S04]  /*2f210*/  LDL.LU R25, [R1+0xdfc] ;  /* 0x000dfc0001197983 */ /* 0x001ea80000300800 */
[----:B------:R0:W-:Y:S01]  /*2f220*/  @!P2 STL [R1+0x2c], R24 ;  /* 0x00002c180100a387 */ /* 0x0001e20000100800 */
[----:B------:R-:W-:-:S03]  /*2f230*/  @!P2 FMUL R18, R18, 16777216 ;  /* 0x4b8000001212a820 */ /* 0x000fc60000400000 */
        /* <DEDUP_REMOVED lines=24> */
[----:B0-----:R-:W3:Y:S04]  /*2f3c0*/  LDL.LU R17, [R1+0xdd8] ;  /* 0x000dd80001117983 */ /* 0x001ee80000300800 */
        /* <DEDUP_REMOVED lines=30> */
[----:B------:R0:W-:Y:S04]  /*2f5b0*/  @!P2 STL [R1+0x78], R6 ;  /* 0x000078060100a387 */ /* 0x0001e80000100800 */
[----:B0-----:R-:W3:Y:S04]  /*2f5c0*/  LDL.LU R6, [R1+0xdac] ;  /* 0x000dac0001067983 */ /* 0x001ee80000300800 */
[----:B------:R0:W-:Y:S04]  /*2f5d0*/  @!P2 STL [R1+0x7c], R10 ;  /* 0x00007c0a0100a387 */ /* 0x0001e80000100800 */
[----:B0-----:R-:W3:Y:S04]  /*2f5e0*/  LDL.LU R10, [R1+0xda8] ;  /* 0x000da800010a7983 */ /* 0x001ee80000300800 */
[----:B------:R0:W-:Y:S04]  /*2f5f0*/  @!P2 STL [R1+0x80], R9 ;  /* 0x000080090100a387 */ /* 0x0001e80000100800 */
[----:B0-----:R-:W4:Y:S04]  /*2f600*/  LDL.LU R9, [R1+0xda4] ;  /* 0x000da40001097983 */ /* 0x001f280000300800 */
[----:B------:R0:W-:Y:S04]  /*2f610*/  @!P2 STL [R1+0x84], R8 ;  /* 0x000084080100a387 */ /* 0x0001e80000100800 */
[----:B0-----:R-:W4:Y:S04]  /*2f620*/  LDL.LU R8, [R1+0xda0] ;  /* 0x000da00001087983 */ /* 0x001f280000300800 */
[----:B------:R0:W-:Y:S04]  /*2f630*/  @!P2 STL [R1+0x88], R7 ;  /* 0x000088070100a387 */ /* 0x0001e80000100800 */
[----:B0-----:R-:W4:Y:S04]  /*2f640*/  LDL.LU R7, [R1+0xd9c] ;  /* 0x000d9c0001077983 */ /* 0x001f280000300800 */
[----:B------:R0:W-:Y:S04]  /*2f650*/  @!P2 STL [R1+0x8c], R29 ;  /* 0x00008c1d0100a387 */ /* 0x0001e80000100800 */
[----:B0-----:R-:W4:Y:S01]  /*2f660*/  LDL.LU R29, [R1+0xd98] ;  /* 0x000d9800011d7983 */ /* 0x001f220000300800 */
[----:B--2---:R-:W-:-:S06]  /*2f670*/  @!P2 FMUL R0, R0, 16777216 ;  /* 0x4b8000000000a820 */ /* 0x004fcc0000400000 */
[----:B------:R-:W3:Y:S02]  /*2f680*/  MUFU.RCP R0, R0 ;  /* 0x0000000000007308 */ /* 0x000ee40000001000 */
[C---:B---3--:R-:W-:Y:S02]  /*2f690*/  FMUL R10, R0.reuse, R10 ;  /* 0x0000000a000a7220 */ /* 0x048fe40000400000 */
[C---:B----4-:R-:W-:Y:S02]  /*2f6a0*/  FMUL R9, R0.reuse, R9 ;  /* 0x0000000900097220 */ /* 0x050fe40000400000 */
[----:B------:R-:W-:Y:S02]  /*2f6b0*/  FMUL R8, R0, R8 ;  /* 0x0000000800087220 */ /* 0x000fe40000400000 */
[----:B------:R-:W-:-:S05]  /*2f6c0*/  @!P2 FMUL R29, R29, 16777216 ;  /* 0x4b8000001d1da820 */ /* 0x000fca0000400000 */
[----:B------:R0:W-:Y:S02]  /*2f6d0*/  STL [R1+0xd88], R29 ;  /* 0x000d881d01007387 */ /* 0x0001e40000100800 */
[C---:B0-----:R-:W-:Y:S02]  /*2f6e0*/  FMUL R29, R0.reuse, R7 ;  /* 0x00000007001d7220 */ /* 0x041fe40000400000 */
[----:B------:R-:W2:Y:S04]  /*2f6f0*/  LDL.LU R7, [R1+0xc] ;  /* 0x00000c0001077983 */ /* 0x000ea80000300800 */
[----:B------:R0:W-:Y:S04]  /*2f700*/  STL [R1+0x214], R29 ;  /* 0x0002141d01007387 */ /* 0x0001e80000100800 */
[----:B0-----:R-:W3:Y:S04]  /*2f710*/  LDL.LU R29, [R1+0x10] ;  /* 0x00001000011d7983 */ /* 0x001ee80000300800 */
[----:B------:R0:W-:Y:S04]  /*2f720*/  STL [R1+0x20c], R8 ;  /* 0x00020c0801007387 */ /* 0x0001e80000100800 */
[----:B0-----:R-:W4:Y:S04]  /*2f730*/  LDL.LU R8, [R1+0x8] ;  /* 0x0000080001087983 */ /* 0x001f280000300800 */
[----:B------:R0:W-:Y:S04]  /*2f740*/  STL [R1+0x210], R9 ;  /* 0x0002100901007387 */ /* 0x0001e80000100800 */
[----:B0-----:R-:W2:Y:S04]  /*2f750*/  LDL.LU R9, [R1+0x4] ;  /* 0x0000040001097983 */ /* 0x001ea80000300800 */
[----:B------:R0:W-:Y:S04]  /*2f760*/  STL [R1+0x208], R10 ;  /* 0x0002080a01007387 */ /* 0x0001e80000100800 */
[----:B0-----:R-:W3:Y:S01]  /*2f770*/  LDL.LU R10, [R1] ;  /* 0x00000000010a7983 */ /* 0x001ee20000300800 */
[----:B------:R-:W-:-:S02]  /*2f780*/  FMUL R6, R0, R6 ;  /* 0x0000000600067220 */ /* 0x000fc40000400000 */
[----:B------:R-:W-:-:S03]  /*2f790*/  FMUL R5, R0, R5 ;  /* 0x0000000500057220 */ /* 0x000fc60000400000 */
[----:B------:R0:W-:Y:S04]  /*2f7a0*/  STL [R1+0x204], R6 ;  /* 0x0002040601007387 */ /* 0x0001e80000100800 */
[----:B------:R1:W-:Y:S01]  /*2f7b0*/  STL [R1+0x1fc], R5 ;  /* 0x0001fc0501007387 */ /* 0x0003e20000100800 */
[C---:B0-----:R-:W-:Y:S02]  /*2f7c0*/  FMUL R6, R0.reuse, R4 ;  /* 0x0000000400067220 */ /* 0x041fe40000400000 */
[C---:B------:R-:W-:Y:S02]  /*2f7d0*/  FMUL R4, R0.reuse, R2 ;  /* 0x0000000200047220 */ /* 0x040fe40000400000 */
[C---:B-1----:R-:W-:Y:S01]  /*2f7e0*/  FMUL R5, R0.reuse, R3 ;  /* 0x0000000300057220 */ /* 0x042fe20000400000 */
[----:B------:R-:W-:Y:S01]  /*2f7f0*/  STL [R1+0x200], R6 ;  /* 0x0002000601007387 */ /* 0x000fe20000100800 */
[----:B------:R-:W-:-:S02]  /*2f800*/  FMUL R3, R0, R11 ;  /* 0x0000000b00037220 */ /* 0x000fc40000400000 */
[C---:B------:R-:W-:Y:S01]  /*2f810*/  FMUL R2, R0.reuse, R12 ;  /* 0x0000000c00027220 */ /* 0x040fe20000400000 */
[----:B------:R-:W-:Y:S04]  /*2f820*/  STL [R1+0x1f8], R5 ;  /* 0x0001f80501007387 */ /* 0x000fe80000100800 */
[----:B------:R0:W-:Y:S04]  /*2f830*/  STL [R1+0x1f4], R4 ;  /* 0x0001f40401007387 */ /* 0x0001e80000100800 */
[----:B------:R1:W-:Y:S01]  /*2f840*/  STL [R1+0x1f0], R3 ;  /* 0x0001f00301007387 */ /* 0x0003e20000100800 */
[----:B0-----:R-:W-:-:S03]  /*2f850*/  FMUL R4, R0, R13 ;  /* 0x0000000d00047220 */ /* 0x001fc60000400000 */
[----:B------:R0:W-:Y:S01]  /*2f860*/  STL [R1+0x1ec], R2 ;  /* 0x0001ec0201007387 */ /* 0x0001e20000100800 */
[----:B-1----:R-:W-:-:S03]  /*2f870*/  FMUL R3, R0, R14 ;  /* 0x0000000e00037220 */ /* 0x002fc60000400000 */
[----:B------:R1:W-:Y:S01]  /*2f880*/  STL [R1+0x1e8], R4 ;  /* 0x0001e80401007387 */ /* 0x0003e20000100800 */
[----:B0-----:R-:W-:-:S03]  /*2f890*/  FMUL R2, R0, R15 ;  /* 0x0000000f00027220 */ /* 0x001fc60000400000 */
[----:B------:R0:W-:Y:S01]  /*2f8a0*/  STL [R1+0x1e4], R3 ;  /* 0x0001e40301007387 */ /* 0x0001e20000100800 */
[----:B-1----:R-:W-:-:S03]  /*2f8b0*/  FMUL R4, R0, R16 ;  /* 0x0000001000047220 */ /* 0x002fc60000400000 */
[----:B------:R1:W-:Y:S04]  /*2f8c0*/  STL [R1+0x1e0], R2 ;  /* 0x0001e00201007387 */ /* 0x0003e80000100800 */
[----:B------:R1:W-:Y:S01]  /*2f8d0*/  STL [R1+0x1dc], R4 ;  /* 0x0001dc0401007387 */ /* 0x0003e20000100800 */
[C---:B0-----:R-:W-:Y:S02]  /*2f8e0*/  FMUL R3, R0.reuse, R17 ;  /* 0x0000001100037220 */ /* 0x041fe40000400000 */
[----:B-1----:R-:W-:-:S03]  /*2f8f0*/  FMUL R2, R0, R18 ;  /* 0x0000001200027220 */ /* 0x002fc60000400000 */
[----:B------:R0:W-:Y:S01]  /*2f900*/  STL [R1+0x1d8], R3 ;  /* 0x0001d80301007387 */ /* 0x0001e20000100800 */
[----:B------:R-:W-:-:S03]  /*2f910*/  FMUL R4, R0, R19 ;  /* 0x0000001300047220 */ /* 0x000fc60000400000 */
        /* <DEDUP_REMOVED lines=16> */
[----:B------:R-:W-:Y:S01]  /*2fa20*/  STL [R1+0x1b0], R3 ;  /* 0x0001b00301007387 */ /* 0x000fe20000100800 */
[----:B------:R-:W-:-:S03]  /*2fa30*/  FMUL R4, R0, R28 ;  /* 0x0000001c00047220 */ /* 0x000fc60000400000 */
[----:B------:R-:W-:Y:S04]  /*2fa40*/  STL [R1+0x1ac], R2 ;  /* 0x0001ac0201007387 */ /* 0x000fe80000100800 */
[----:B------:R4:W-:Y:S02]  /*2fa50*/  STL [R1+0x1a8], R4 ;  /* 0x0001a80401007387 */ /* 0x0009e40000100800 */
[C---:B----4-:R-:W-:Y:S02]  /*2fa60*/  FMUL R4, R0.reuse, R8 ;  /* 0x0000000800047220 */ /* 0x050fe40000400000 */
[C---:B--2---:R-:W-:Y:S02]  /*2fa70*/  FMUL R2, R0.reuse, R9 ;  /* 0x0000000900027220 */ /* 0x044fe40000400000 */
[----:B---3--:R-:W-:-:S05]  /*2fa80*/  FMUL R3, R0, R10 ;  /* 0x0000000a00037220 */ /* 0x008fca0000400000 */
[----:B------:R-:W-:Y:S04]  /*2fa90*/  STL [R1+0x1a4], R3 ;  /* 0x0001a40301007387 */ /* 0x000fe80000100800 */
[----:B------:R0:W-:Y:S04]  /*2faa0*/  STL [R1+0x1a0], R2 ;  /* 0x0001a00201007387 */ /* 0x0001e80000100800 */
[----:B------:R-:W-:Y:S01]  /*2fab0*/  STL [R1+0x19c], R4 ;  /* 0x00019c0401007387 */ /* 0x000fe20000100800 */
[----:B0-----:R-:W-:-:S03]  /*2fac0*/  FMUL R2, R0, R29 ;  /* 0x0000001d00027220 */ /* 0x001fc60000400000 */
[----:B------:R-:W2:Y:S01]  /*2fad0*/  LDL.LU R29, [R1+0x20] ;  /* 0x00002000011d7983 */ /* 0x000ea20000300800 */
[----:B------:R-:W-:-:S05]  /*2fae0*/  FMUL R3, R0, R7 ;  /* 0x0000000700037220 */ /* 0x000fca0000400000 */
[----:B------:R-:W-:Y:S04]  /*2faf0*/  STL [R1+0x198], R3 ;  /* 0x0001980301007387 */ /* 0x000fe80000100800 */
[----:B--2---:R0:W-:Y:S04]  /*2fb00*/  STL [R1+0xd8c], R29 ;  /* 0x000d8c1d01007387 */ /* 0x0041e80000100800 */
[----:B------:R-:W-:Y:S04]  /*2fb10*/  STL [R1+0x194], R2 ;  /* 0x0001940201007387 */ /* 0x000fe80000100800 */
[----:B0-----:R-:W2:Y:S04]  /*2fb20*/  LDL.LU R29, [R1+0x1c] ;  /* 0x00001c00011d7983 */ /* 0x001ea80000300800 */
[----:B--2---:R0:W-:Y:S04]  /*2fb30*/  STL [R1+0xd90], R29 ;  /* 0x000d901d01007387 */ /* 0x0041e80000100800 */
[----:B0-----:R-:W2:Y:S04]  /*2fb40*/  LDL.LU R29, [R1+0x18] ;  /* 0x00001800011d7983 */ /* 0x001ea80000300800 */
[----:B--2---:R0:W-:Y:S04]  /*2fb50*/  STL [R1+0xd94], R29 ;  /* 0x000d941d01007387 */ /* 0x0041e80000100800 */
[----:B0-----:R-:W2:Y:S04]  /*2fb60*/  LDL.LU R29, [R1+0x14] ;  /* 0x00001400011d7983 */ /* 0x001ea80000300800 */
[----:B------:R-:W3:Y:S04]  /*2fb70*/  LDL.LU R28, [R1+0x24] ;  /* 0x00002400011c7983 */ /* 0x000ee80000300800 */
[----:B------:R-:W4:Y:S04]  /*2fb80*/  LDL.LU R27, [R1+0x28] ;  /* 0x00002800011b7983 */ /* 0x000f280000300800 */
        /* <DEDUP_REMOVED lines=25> */
[----:B--2---:R-:W-:-:S05]  /*2fd20*/  FMUL R29, R0, R29 ;  /* 0x0000001d001d7220 */ /* 0x004fca0000400000 */
[----:B------:R0:W-:Y:S04]  /*2fd30*/  STL [R1+0x190], R29 ;  /* 0x0001901d01007387 */ /* 0x0001e80000100800 */
[----:B0-----:R-:W2:Y:S02]  /*2fd40*/  LDL.LU R29, [R1+0xd94] ;  /* 0x000d9400011d7983 */ /* 0x001ea40000300800 */
[----:B--2---:R-:W-:-:S05]  /*2fd50*/  FMUL R29, R0, R29 ;  /* 0x0000001d001d7220 */ /* 0x004fca0000400000 */
[----:B------:R0:W-:Y:S04]  /*2fd60*/  STL [R1+0x18c], R29 ;  /* 0x00018c1d01007387 */ /* 0x0001e80000100800 */
[----:B0-----:R-:W2:Y:S02]  /*2fd70*/  LDL.LU R29, [R1+0xd90] ;  /* 0x000d9000011d7983 */ /* 0x001ea40000300800 */
[----:B--2---:R-:W-:-:S05]  /*2fd80*/  FMUL R29, R0, R29 ;  /* 0x0000001d001d7220 */ /* 0x004fca0000400000 */
[----:B------:R0:W-:Y:S04]  /*2fd90*/  STL [R1+0x188], R29 ;  /* 0x0001881d01007387 */ /* 0x0001e80000100800 */
[----:B0-----:R-:W2:Y:S01]  /*2fda0*/  LDL.LU R29, [R1+0xd8c] ;  /* 0x000d8c00011d7983 */ /* 0x001ea20000300800 */
[C---:B---3--:R-:W-:Y:S02]  /*2fdb0*/  FMUL R28, R0.reuse, R28 ;  /* 0x0000001c001c7220 */ /* 0x048fe40000400000 */
[C---:B------:R-:W-:Y:S02]  /*2fdc0*/  FMUL R2, R0.reuse, R2 ;  /* 0x0000000200027220 */ /* 0x040fe40000400000 */
[----:B--2---:R-:W-:-:S05]  /*2fdd0*/  FMUL R29, R0, R29 ;  /* 0x0000001d001d7220 */ /* 0x004fca0000400000 */
[----:B------:R0:W-:Y:S04]  /*2fde0*/  STL [R1+0x184], R29 ;  /* 0x0001841d01007387 */ /* 0x0001e80000100800 */
[----:B0-----:R-:W2:Y:S04]  /*2fdf0*/  LDL.LU R29, [R1+0xd88] ;  /* 0x000d8800011d7983 */ /* 0x001ea80000300800 */
[----:B------:R4:W-:Y:S02]  /*2fe00*/  STL [R1+0x180], R28 ;  /* 0x0001801c01007387 */ /* 0x0009e40000100800 */
[----:B----4-:R-:W-:-:S02]  /*2fe10*/  FMUL R28, R0, R27 ;  /* 0x0000001b001c7220 */ /* 0x010fc40000400000 */
[C---:B------:R-:W-:Y:S02]  /*2fe20*/  FMUL R27, R0.reuse, R26 ;  /* 0x0000001a001b7220 */ /* 0x040fe40000400000 */
[C---:B------:R-:W-:Y:S02]  /*2fe30*/  FMUL R26, R0.reuse, R25 ;  /* 0x00000019001a7220 */ /* 0x040fe40000400000 */
[C---:B------:R-:W-:Y:S01]  /*2fe40*/  FMUL R25, R0.reuse, R24 ;  /* 0x0000001800197220 */ /* 0x040fe20000400000 */
[----:B------:R-:W-:Y:S01]  /*2fe50*/  STL [R1+0x17c], R28 ;  /* 0x00017c1c01007387 */ /* 0x000fe20000100800 */
[C---:B------:R-:W-:Y:S02]  /*2fe60*/  FMUL R24, R0.reuse, R23 ;  /* 0x0000001700187220 */ /* 0x040fe40000400000 */
[C---:B------:R-:W-:Y:S01]  /*2fe70*/  FMUL R23, R0.reuse, R22 ;  /* 0x0000001600177220 */ /* 0x040fe20000400000 */
[----:B------:R-:W-:Y:S01]  /*2fe80*/  STL [R1+0x178], R27 ;  /* 0x0001781b01007387 */ /* 0x000fe20000100800 */
[----:B------:R-:W-:-:S02]  /*2fe90*/  FMUL R22, R0, R21 ;  /* 0x0000001500167220 */ /* 0x000fc40000400000 */
[C---:B------:R-:W-:Y:S01]  /*2fea0*/  FMUL R21, R0.reuse, R20 ;  /* 0x0000001400157220 */ /* 0x040fe20000400000 */
[----:B------:R-:W-:Y:S01]  /*2feb0*/  STL [R1+0x174], R26 ;  /* 0x0001741a01007387 */ /* 0x000fe20000100800 */
[C---:B------:R-:W-:Y:S02]  /*2fec0*/  FMUL R20, R0.reuse, R19 ;  /* 0x0000001300147220 */ /* 0x040fe40000400000 */
[C---:B------:R-:W-:Y:S01]  /*2fed0*/  FMUL R19, R0.reuse, R18 ;  /* 0x0000001200137220 */ /* 0x040fe20000400000 */
[----:B------:R-:W-:Y:S01]  /*2fee0*/  STL [R1+0x170], R25 ;  /* 0x0001701901007387 */ /* 0x000fe20000100800 */
[----:B------:R-:W-:-:S03]  /*2fef0*/  FMUL R18, R0, R17 ;  /* 0x0000001100127220 */ /* 0x000fc60000400000 */
        /* <DEDUP_REMOVED lines=12> */
[----:B------:R-:W-:Y:S04]  /*2ffc0*/  STL [R1+0x154], R18 ;  /* 0x0001541201007387 */ /* 0x000fe80000100800 */
[----:B------:R-:W-:Y:S01]  /*2ffd0*/  STL [R1+0x150], R17 ;  /* 0x0001501101007387 */ /* 0x000fe20000100800 */
[----:B------:R-:W-:-:S03]  /*2ffe0*/  FMUL R11, R0, R3 ;  /* 0x00000003000b7220 */ /* 0x000fc60000400000 */
[----:B------:R-:W-:Y:S01]  /*2fff0*/  STL [R1+0x14c], R16 ;  /* 0x00014c1001007387 */ /* 0x000fe20000100800 */
[----:B------:R-:W-:-:S03]  /*30000*/  FMUL R3, R0, R4 ;  /* 0x0000000400037220 */ /* 0x000fc60000400000 */
[----:B------:R-:W-:Y:S04]  /*30010*/  STL [R1+0x148], R15 ;  /* 0x0001480f01007387 */ /* 0x000fe80000100800 */
[----:B------:R-:W-:Y:S04]  /*30020*/  STL [R1+0x144], R14 ;  /* 0x0001440e01007387 */ /* 0x000fe80000100800 */
[----:B------:R-:W-:Y:S04]  /*30030*/  STL [R1+0x140], R13 ;  /* 0x0001400d01007387 */ /* 0x000fe80000100800 */
[----:B------:R-:W-:Y:S01]  /*30040*/  STL [R1+0x138], R12 ;  /* 0x0001380c01007387 */ /* 0x000fe20000100800 */
[----:B------:R-:W-:-:S03]  /*30050*/  FMUL R4, R0, R6 ;  /* 0x0000000600047220 */ /* 0x000fc60000400000 */
[----:B------:R0:W-:Y:S04]  /*30060*/  STL [R1+0x134], R2 ;  /* 0x0001340201007387 */ /* 0x0001e80000100800 */
[----:B------:R-:W-:Y:S01]  /*30070*/  STL [R1+0x128], R11 ;  /* 0x0001280b01007387 */ /* 0x000fe20000100800 */
[----:B0-----:R-:W-:-:S03]  /*30080*/  FMUL R2, R0, R5 ;  /* 0x0000000500027220 */ /* 0x001fc60000400000 */
        /* <DEDUP_REMOVED lines=9> */
[----:B------:R-:W-:Y:S01]  /*30120*/  STL [R1+0xec], R4 ;  /* 0x0000ec0401007387 */ /* 0x000fe20000100800 */
[----:B--2---:R-:W-:-:S03]  /*30130*/  FMUL R2, R0, R29 ;  /* 0x0000001d00027220 */ /* 0x004fc60000400000 */
[----:B------:R-:W2:Y:S04]  /*30140*/  LDL.LU R29, [R1+0xd84] ;  /* 0x000d8400011d7983 */ /* 0x000ea80000300800 */
[----:B------:R-:W-:Y:S04]  /*30150*/  STL [R1+0xe8], R3 ;  /* 0x0000e80301007387 */ /* 0x000fe80000100800 */
[----:B------:R-:W3:Y:S04]  /*30160*/  LDL.LU R0, [R1+0x5a0] ;  /* 0x0005a00001007983 */ /* 0x000ee80000300800 */
[----:B------:R0:W-:Y:S04]  /*30170*/  STL [R1+0xd8], R2 ;  /* 0x0000d80201007387 */ /* 0x0001e80000100800 */
[----:B0-----:R-:W4:Y:S04]  /*30180*/  LDL.LU R2, [R1+0x5a4] ;  /* 0x0005a40001027983 */ /* 0x001f280000300800 */
[----:B---3--:R0:W-:Y:S04]  /*30190*/  STL [R1+0x8c], R0 ;  /* 0x00008c0001007387 */ /* 0x0081e80000100800 */
[----:B0-----:R-:W3:Y:S04]  /*301a0*/  LDL.LU R0, [R1+0x580] ;  /* 0x0005800001007983 */ /* 0x001ee80000300800 */
[----:B----4-:R0:W-:Y:S04]  /*301b0*/  STL [R1+0x88], R2 ;  /* 0x0000880201007387 */ /* 0x0101e80000100800 */
        /* <DEDUP_REMOVED lines=40> */
[----:B------:R-:W4:Y:S04]  /*30440*/  LDL.LU R28, [R1+0x434] ;  /* 0x00043400011c7983 */ /* 0x000f280000300800 */
[----:B---3--:R1:W-:Y:S04]  /*30450*/  STL [R1+0x34], R0 ;  /* 0x0000340001007387 */ /* 0x0083e80000100800 */
[----:B----4-:R3:W-:Y:S04]  /*30460*/  STL [R1+0xd50], R28 ;  /* 0x000d501c01007387 */ /* 0x0107e80000100800 */
[----:B------:R-:W4:Y:S04]  /*30470*/  LDL.LU R27, [R1+0x440] ;  /* 0x00044000011b7983 */ /* 0x000f280000300800 */
[----:B----4-:R4:W-:Y:S04]  /*30480*/  STL [R1+0xd54], R27 ;  /* 0x000d541b01007387 */ /* 0x0109e80000100800 */
[----:B------:R-:W2:Y:S04]  /*30490*/  LDL.LU R26, [R1+0x444] ;  /* 0x00044400011a7983 */ /* 0x000ea80000300800 */
[----:B--2---:R2:W-:Y:S04]  /*304a0*/  STL [R1+0xd58], R26 ;  /* 0x000d581a01007387 */ /* 0x0045e80000100800 */
        /* <DEDUP_REMOVED lines=13> */
[----:B--2---:R-:W-:Y:S04]  /*30580*/  STL [R1+0xd74], R19 ;  /* 0x000d741301007387 */ /* 0x004fe80000100800 */
[----:B------:R-:W2:Y:S04]  /*30590*/  LDL.LU R18, [R1+0x484] ;  /* 0x0004840001127983 */ /* 0x000ea80000300800 */
[----:B--2---:R-:W-:Y:S04]  /*305a0*/  STL [R1+0xd78], R18 ;  /* 0x000d781201007387 */ /* 0x004fe80000100800 */
[----:B------:R-:W2:Y:S04]  /*305b0*/  LDL.LU R17, [R1+0x4a0] ;  /* 0x0004a00001117983 */ /* 0x000ea80000300800 */
[----:B--2---:R-:W-:Y:S04]  /*305c0*/  STL [R1+0xd7c], R17 ;  /* 0x000d7c1101007387 */ /* 0x004fe80000100800 */
[----:B------:R-:W2:Y:S04]  /*305d0*/  LDL.LU R16, [R1+0x4a4] ;  /* 0x0004a40001107983 */ /* 0x000ea80000300800 */
[----:B--2---:R3:W-:Y:S04]  /*305e0*/  STL [R1+0xd80], R16 ;  /* 0x000d801001007387 */ /* 0x0047e80000100800 */
        /* <DEDUP_REMOVED lines=13> */
[----:B0-----:R-:W2:Y:S04]  /*306c0*/  LDL.LU R2, [R1+0x5d4] ;  /* 0x0005d40001027983 */ /* 0x001ea80000300800 */
[----:B-1----:R-:W2:Y:S04]  /*306d0*/  LDL.LU R0, [R1+0x5e0] ;  /* 0x0005e00001007983 */ /* 0x002ea80000300800 */
[----:B---3--:R-:W3:Y:S04]  /*306e0*/  LDL.LU R28, [R1+0x5e4] ;  /* 0x0005e400011c7983 */ /* 0x008ee80000300800 */
[----:B----4-:R-:W4:Y:S04]  /*306f0*/  LDL.LU R27, [R1+0x600] ;  /* 0x00060000011b7983 */ /* 0x010f280000300800 */
        /* <DEDUP_REMOVED lines=11> */
[----:B------:R-:W-:-:S03]  /*307b0*/  FSETP.GT.AND P1, PT, |R29|, 8.50705917302346158658e+37, PT ;  /* 0x7e8000001d00780b */ /* 0x000fc60003f24200 */
[----:B------:R-:W-:Y:S01]  /*307c0*/  STL [R1+0xd0c], R29 ;  /* 0x000d0c1d01007387 */ /* 0x000fe20000100800 */
[----:B------:R-:W-:-:S09]  /*307d0*/  FSETP.GEU.AND P2, PT, |R29|, 1.175494350822287508e-38, PT ;  /* 0x008000001d00780b */ /* 0x000fd20003f4e200 */
[----:B--2---:R-:W-:Y:S02]  /*307e0*/  @P1 FMUL R5, R5, 0.25 ;  /* 0x3e80000005051820 */ /* 0x004fe40000400000 */
[----:B------:R-:W-:Y:S02]  /*307f0*/  @P1 FMUL R4, R4, 0.25 ;  /* 0x3e80000004041820 */ /* 0x000fe40000400000 */
[----:B------:R-:W-:Y:S02]  /*30800*/  @P1 FMUL R3, R3, 0.25 ;  /* 0x3e80000003031820 */ /* 0x000fe40000400000 */
[----:B------:R-:W-:Y:S02]  /*30810*/  @P1 FMUL R2, R2, 0.25 ;  /* 0x3e80000002021820 */ /* 0x000fe40000400000 */
[----:B------:R-:W-:Y:S02]  /*30820*/  @P1 FMUL R0, R0, 0.25 ;  /* 0x3e80000000001820 */ /* 0x000fe40000400000 */
[----:B---3--:R-:W-:-:S02]  /*30830*/  @P1 FMUL R28, R28, 0.25 ;  /* 0x3e8000001c1c1820 */ /* 0x008fc40000400000 */
[----:B----4-:R-:W-:Y:S02]  /*30840*/  @P1 FMUL R27, R27, 0.25 ;  /* 0x3e8000001b1b1820 */ /* 0x010fe40000400000 */
[----:B------:R-:W-:Y:S02]  /*30850*/  @P1 FMUL R26, R26, 0.25 ;  /* 0x3e8000001a1a1820 */ /* 0x000fe40000400000 */
[----:B------:R-:W-:Y:S02]  /*30860*/  @P1 FMUL R25, R25, 0.25 ;  /* 0x3e80000019191820 */ /* 0x000fe40000400000 */
[----:B------:R-:W-:Y:S02]  /*30870*/  @P1 FMUL R24, R24, 0.25 ;  /* 0x3e80000018181820 */ /* 0x000fe40000400000 */
[----:B------:R-:W-:Y:S02]  /*30880*/  @P1 FMUL R23, R23, 0.25 ;  /* 0x3e80000017171820 */ /* 0x000fe40000400000 */
[----:B------:R-:W-:-:S02]  /*30890*/  @P1 FMUL R22, R22, 0.25 ;  /* 0x3e80000016161820 */ /* 0x000fc40000400000 */
[----:B------:R-:W-:Y:S02]  /*308a0*/  @P1 FMUL R16, R16, 0.25 ;  /* 0x3e80000010101820 */ /* 0x000fe40000400000 */
[----:B------:R-:W-:-:S03]  /*308b0*/  @P1 FMUL R17, R17, 0.25 ;  /* 0x3e80000011111820 */ /* 0x000fc60000400000 */
[----:B------:R0:W-:Y:S01]  /*308c0*/  STL [R1+0x30], R16 ;  /* 0x0000301001007387 */ /* 0x0001e20000100800 */
[----:B------:R-:W-:Y:S02]  /*308d0*/  @P1 FMUL R18, R18, 0.25 ;  /* 0x3e80000012121820 */ /* 0x000fe40000400000 */
[----:B------:R-:W-:Y:S02]  /*308e0*/  @P1 FMUL R20, R20, 0.25 ;  /* 0x3e80000014141820 */ /* 0x000fe40000400000 */
[----:B------:R-:W-:Y:S01]  /*308f0*/  @P1 FMUL R19, R19, 0.25 ;  /* 0x3e80000013131820 */ /* 0x000fe20000400000 */
[----:B0-----:R-:W2:Y:S01]  /*30900*/  LDL.LU R16, [R1+0xd80] ;  /* 0x000d800001107983 */ /* 0x001ea20000300800 */
[----:B------:R-:W-:-:S03]  /*30910*/  @P1 FMUL R21, R21, 0.25 ;  /* 0x3e80000015151820 */ /* 0x000fc60000400000 */
[----:B------:R0:W-:Y:S04]  /*30920*/  STL [R1+0x2c], R17 ;  /* 0x00002c1101007387 */ /* 0x0001e80000100800 */
[----:B0-----:R-:W3:Y:S04]  /*30930*/  LDL.LU R17, [R1+0xd7c] ;  /* 0x000d7c0001117983 */ /* 0x001ee80000300800 */
[----:B------:R0:W-:Y:S04]  /*30940*/  STL [R1+0x28], R18 ;  /* 0x0000281201007387 */ /* 0x0001e80000100800 */
[----:B0-----:R-:W4:Y:S04]  /*30950*/  LDL.LU R18, [R1+0xd78] ;  /* 0x000d780001127983 */ /* 0x001f280000300800 */
        /* <DEDUP_REMOVED lines=18> */
[----:B------:R0:W-:Y:S04]  /*30a80*/  STL [R1], R28 ;  /* 0x0000001c01007387 */ /* 0x0001e80000100800 */
[----:B0-----:R-:W4:Y:S04]  /*30a90*/  LDL.LU R28, [R1+0xd50] ;  /* 0x000d5000011c7983 */ /* 0x001f280000300800 */
[----:B------:R-:W4:Y:S04]  /*30aa0*/  LDL R29, [R1+0x44] ;  /* 0x00004400011d7983 */ /* 0x000f280000100800 */
[----:B------:R0:W-:Y:S04]  /*30ab0*/  STL [R1+0xcd8], R0 ;  /* 0x000cd80001007387 */ /* 0x0001e80000100800 */
[----:B0-----:R-:W4:Y:S04]  /*30ac0*/  LDL R0, [R1+0x48] ;  /* 0x0000480001007983 */ /* 0x001f280000100800 */
[----:B------:R0:W-:Y:S04]  /*30ad0*/  STL [R1+0xcdc], R2 ;  /* 0x000cdc0201007387 */ /* 0x0001e80000100800 */
[----:B0-----:R-:W4:Y:S04]  /*30ae0*/  LDL R2, [R1+0x40] ;  /* 0x0000400001027983 */ /* 0x001f280000100800 */
[----:B------:R0:W-:Y:S04]  /*30af0*/  STL [R1+0xce0], R3 ;  /* 0x000ce00301007387 */ /* 0x0001e80000100800 */
[----:B0-----:R-:W4:Y:S04]  /*30b00*/  LDL R3, [R1+0x3c] ;  /* 0x00003c0001037983 */ /* 0x001f280000100800 */
[----:B------:R0:W-:Y:S04]  /*30b10*/  STL [R1+0xce4], R4 ;  /* 0x000ce40401007387 */ /* 0x0001e80000100800 */
[----:B0-----:R-:W4:Y:S04]  /*30b20*/  LDL R4, [R1+0x38] ;  /* 0x0000380001047983 */ /* 0x001f280000100800 */
[----:B------:R0:W-:Y:S04]  /*30b30*/  STL [R1+0xce8], R5 ;  /* 0x000ce80501007387 */ /* 0x0001e80000100800 */
[----:B0-----:R-:W4:Y:S01]  /*30b40*/  LDL R5, [R1+0x34] ;  /* 0x0000340001057983 */ /* 0x001f220000100800 */
[----:B------:R-:W-:-:S02]  /*30b50*/  @P1 FMUL R6, R6, 0.25 ;  /* 0x3e80000006061820 */ /* 0x000fc40000400000 */
[----:B------:R-:W-:Y:S02]  /*30b60*/  @P1 FMUL R7, R7, 0.25 ;  /* 0x3e80000007071820 */ /* 0x000fe40000400000 */
[----:B------:R-:W-:Y:S02]  /*30b70*/  @P1 FMUL R8, R8, 0.25 ;  /* 0x3e80000008081820 */ /* 0x000fe40000400000 */
[----:B------:R-:W-:Y:S01]  /*30b80*/  @P1 FMUL R9, R9, 0.25 ;  /* 0x3e80000009091820 */ /* 0x000fe20000400000 */
[----:B------:R-:W-:Y:S01]  /*30b90*/  STL [R1+0xcec], R6 ;  /* 0x000cec0601007387 */ /* 0x000fe20000100800 */
[----:B------:R-:W-:Y:S02]  /*30ba0*/  @P1 FMUL R10, R10, 0.25 ;  /* 0x3e8000000a0a1820 */ /* 0x000fe40000400000 */
[----:B------:R-:W-:Y:S01]  /*30bb0*/  @P1 FMUL R11, R11, 0.25 ;  /* 0x3e8000000b0b1820 */ /* 0x000fe20000400000 */
[----:B------:R-:W-:Y:S01]  /*30bc0*/  STL [R1+0xcf0], R7 ;  /* 0x000cf00701007387 */ /* 0x000fe20000100800 */
[----:B------:R-:W-:-:S02]  /*30bd0*/  @P1 FMUL R12, R12, 0.25 ;  /* 0x3e8000000c0c1820 */ /* 0x000fc40000400000 */
[----:B------:R-:W-:Y:S01]  /*30be0*/  @P1 FMUL R13, R13, 0.25 ;  /* 0x3e8000000d0d1820 */ /* 0x000fe20000400000 */
[----:B------:R-:W-:Y:S01]  /*30bf0*/  STL [R1+0xcf4], R8 ;  /* 0x000cf40801007387 */ /* 0x000fe20000100800 */
[----:B------:R-:W-:Y:S02]  /*30c00*/  @P1 FMUL R14, R14, 0.25 ;  /* 0x3e8000000e0e1820 */ /* 0x000fe40000400000 */
[----:B------:R-:W-:Y:S01]  /*30c10*/  @P1 FMUL R15, R15, 0.25 ;  /* 0x3e8000000f0f1820 */ /* 0x000fe20000400000 */
[----:B------:R-:W-:Y:S04]  /*30c20*/  STL [R1+0xcf8], R9 ;  /* 0x000cf80901007387 */ /* 0x000fe80000100800 */
[----:B------:R-:W-:Y:S04]  /*30c30*/  STL [R1+0xcfc], R10 ;  /* 0x000cfc0a01007387 */ /* 0x000fe80000100800 */
[----:B------:R-:W-:Y:S04]  /*30c40*/  STL [R1+0xd00], R11 ;  /* 0x000d000b01007387 */ /* 0x000fe80000100800 */
[----:B------:R-:W-:Y:S04]  /*30c50*/  STL [R1+0xd04], R12 ;  /* 0x000d040c01007387 */ /* 0x000fe80000100800 */
[----:B------:R-:W-:Y:S04]  /*30c60*/  STL [R1+0xd08], R13 ;  /* 0x000d080d01007387 */ /* 0x000fe80000100800 */
[----:B------:R-:W-:Y:S04]  /*30c70*/  STL [R1+0xd10], R14 ;  /* 0x000d100e01007387 */ /* 0x000fe80000100800 */
[----:B------:R-:W-:Y:S01]  /*30c80*/  STL [R1+0xd14], R15 ;  /* 0x000d140f01007387 */ /* 0x000fe20000100800 */
[----:B--2---:R-:W-:-:S05]  /*30c90*/  @P1 FMUL R16, R16, 0.25 ;  /* 0x3e80000010101820 */ /* 0x004fca0000400000 */
[----:B------:R-:W-:Y:S01]  /*30ca0*/  STL [R1+0xd18], R16 ;  /* 0x000d181001007387 */ /* 0x000fe20000100800 */
[----:B---3--:R-:W-:-:S05]  /*30cb0*/  @P1 FMUL R17, R17, 0.25 ;  /* 0x3e80000011111820 */ /* 0x008fca0000400000 */
[----:B------:R-:W-:Y:S01]  /*30cc0*/  STL [R1+0xd1c], R17 ;  /* 0x000d1c1101007387 */ /* 0x000fe20000100800 */
[----:B----4-:R-:W-:-:S05]  /*30cd0*/  @P1 FMUL R18, R18, 0.25 ;  /* 0x3e80000012121820 */ /* 0x010fca0000400000 */
[----:B------:R-:W-:Y:S01]  /*30ce0*/  STL [R1+0xd20], R18 ;  /* 0x000d201201007387 */ /* 0x000fe20000100800 */
[----:B------:R-:W-:-:S05]  /*30cf0*/  @P1 FMUL R19, R19, 0.25 ;  /* 0x3e80000013131820 */ /* 0x000fca0000400000 */
        /* <DEDUP_REMOVED lines=18> */
[----:B------:R0:W-:Y:S01]  /*30e20*/  STL [R1+0xd48], R28 ;  /* 0x000d481c01007387 */ /* 0x0001e20000100800 */
[----:B------:R-:W-:Y:S02]  /*30e30*/  @P1 FMUL R4, R4, 0.25 ;  /* 0x3e80000004041820 */ /* 0x000fe40000400000 */
[----:B------:R-:W-:-:S05]  /*30e40*/  @P1 FMUL R5, R5, 0.25 ;  /* 0x3e80000005051820 */ /* 0x000fca0000400000 */
[----:B------:R-:W-:Y:S04]  /*30e50*/  @P1 STL [R1+0x34], R5 ;  /* 0x0000340501001387 */ /* 0x000fe80000100800 */
[----:B------:R-:W-:Y:S04]  /*30e60*/  @P1 STL [R1+0x38], R4 ;  /* 0x0000380401001387 */ /* 0x000fe80000100800 */
[----:B0-----:R-:W2:Y:S01]  /*30e70*/  LDL R28, [R1+0x50] ;  /* 0x00005000011c7983 */ /* 0x001ea20000100800 */
[----:B------:R-:W-:Y:S02]  /*30e80*/  @P1 FMUL R3, R3, 0.25 ;  /* 0x3e80000003031820 */ /* 0x000fe40000400000 */
[----:B------:R-:W-:-:S03]  /*30e90*/  @P1 FMUL R2, R2, 0.25 ;  /* 0x3e80000002021820 */ /* 0x000fc60000400000 */
[----:B------:R-:W-:Y:S04]  /*30ea0*/  @P1 STL [R1+0x3c], R3 ;  /* 0x00003c0301001387 */ /* 0x000fe80000100800 */
[----:B--2---:R0:W-:Y:S04]  /*30eb0*/  STL [R1+0xd4c], R28 ;  /* 0x000d4c1c01007387 */ /* 0x0041e80000100800 */
[----:B------:R-:W-:Y:S04]  /*30ec0*/  @P1 STL [R1+0x40], R2 ;  /* 0x0000400201001387 */ /* 0x000fe80000100800 */
[----:B0-----:R-:W2:Y:S01]  /*30ed0*/  LDL R28, [R1+0x4c] ;  /* 0x00004c00011c7983 */ /* 0x001ea20000100800 */
[----:B------:R-:W-:-:S02]  /*30ee0*/  @P1 FMUL R29, R29, 0.25 ;  /* 0x3e8000001d1d1820 */ /* 0x000fc40000400000 */
[----:B------:R-:W-:-:S03]  /*30ef0*/  @P1 FMUL R0, R0, 0.25 ;  /* 0x3e80000000001820 */ /* 0x000fc60000400000 */
[----:B------:R0:W-:Y:S04]  /*30f00*/  @P1 STL [R1+0x44], R29 ;  /* 0x0000441d01001387 */ /* 0x0001e80000100800 */
[----:B------:R-:W3:Y:S04]  /*30f10*/  LDL R27, [R1+0x54] ;  /* 0x00005400011b7983 */ /* 0x000ee80000100800 */
        /* <DEDUP_REMOVED lines=14> */
[----:B------:R-:W4:Y:S04]  /*31000*/  LDL R13, [R1+0x30] ;  /* 0x00003000010d7983 */ /* 0x000f280000100800 */
[----:B------:R-:W4:Y:S04]  /*31010*/  LDL R12, [R1+0x2c] ;  /* 0x00002c00010c7983 */ /* 0x000f280000100800 */
[----:B------:R-:W4:Y:S04]  /*31020*/  LDL R11, [R1+0x28] ;  /* 0x00002800010b7983 */ /* 0x000f280000100800 */
[----:B------:R0:W-:Y:S04]  /*31030*/  @P1 STL [R1+0x48], R0 ;  /* 0x0000480001001387 */ /* 0x0001e80000100800 */
        /* <DEDUP_REMOVED lines=9> */
[----:B0-----:R-:W4:Y:S01]  /*310d0*/  LDL R0, [R1] ;  /* 0x0000000001007983 */ /* 0x001f220000100800 */
[----:B--2---:R-:W-:-:S05]  /*310e0*/  @P1 FMUL R28, R28, 0.25 ;  /* 0x3e8000001c1c1820 */ /* 0x004fca0000400000 */
[----:B------:R0:W-:Y:S04]  /*310f0*/  @P1 STL [R1+0x4c], R28 ;  /* 0x00004c1c01001387 */ /* 0x0001e80000100800 */
[----:B0-----:R-:W2:Y:S01]  /*31100*/  LDL.LU R28, [R1+0xd4c] ;  /* 0x000d4c00011c7983 */ /* 0x001ea20000300800 */
[----:B---3--:R-:W-:Y:S02]  /*31110*/  @P1 FMUL R27, R27, 0.25 ;  /* 0x3e8000001b1b1820 */ /* 0x008fe40000400000 */
[----:B----4-:R-:W-:Y:S02]  /*31120*/  @P1 FMUL R26, R26, 0.25 ;  /* 0x3e8000001a1a1820 */ /* 0x010fe40000400000 */
[----:B------:R-:W-:Y:S02]  /*31130*/  @P1 FMUL R25, R25, 0.25 ;  /* 0x3e80000019191820 */ /* 0x000fe40000400000 */
[----:B------:R-:W-:-:S02]  /*31140*/  @P1 FMUL R24, R24, 0.25 ;  /* 0x3e80000018181820 */ /* 0x000fc40000400000 */
[----:B------:R-:W-:Y:S02]  /*31150*/  @P1 FMUL R23, R23, 0.25 ;  /* 0x3e80000017171820 */ /* 0x000fe40000400000 */
[----:B------:R-:W-:Y:S02]  /*31160*/  @P1 FMUL R22, R22, 0.25 ;  /* 0x3e80000016161820 */ /* 0x000fe40000400000 */
[----:B------:R-:W-:Y:S02]  /*31170*/  @P1 FMUL R21, R21, 0.25 ;  /* 0x3e80000015151820 */ /* 0x000fe40000400000 */
[----:B------:R-:W-:Y:S02]  /*31180*/  @P1 FMUL R20, R20, 0.25 ;  /* 0x3e80000014141820 */ /* 0x000fe40000400000 */
[----:B------:R-:W-:Y:S02]  /*31190*/  @P1 FMUL R19, R19, 0.25 ;  /* 0x3e80000013131820 */ /* 0x000fe40000400000 */
[----:B------:R-:W-:-:S02]  /*311a0*/  @P1 FMUL R18, R18, 0.25 ;  /* 0x3e80000012121820 */ /* 0x000fc40000400000 */
[----:B------:R-:W-:Y:S02]  /*311b0*/  @P1 FMUL R17, R17, 0.25 ;  /* 0x3e80000011111820 */ /* 0x000fe40000400000 */
[----:B------:R-:W-:Y:S02]  /*311c0*/  @P1 FMUL R16, R16, 0.25 ;  /* 0x3e80000010101820 */ /* 0x000fe40000400000 */
[----:B------:R-:W-:Y:S02]  /*311d0*/  @P1 FMUL R15, R15, 0.25 ;  /* 0x3e8000000f0f1820 */ /* 0x000fe40000400000 */
[----:B------:R-:W-:Y:S02]  /*311e0*/  @P1 FMUL R14, R14, 0.25 ;  /* 0x3e8000000e0e1820 */ /* 0x000fe40000400000 */
[----:B------:R-:W-:Y:S02]  /*311f0*/  @P1 FMUL R29, R29, 0.25 ;  /* 0x3e8000001d1d1820 */ /* 0x000fe40000400000 */
[----:B------:R-:W-:-:S02]  /*31200*/  @!P2 FMUL R13, R13, 16777216 ;  /* 0x4b8000000d0da820 */ /* 0x000fc40000400000 */
[----:B------:R-:W-:Y:S02]  /*31210*/  @!P2 FMUL R12, R12, 16777216 ;  /* 0x4b8000000c0ca820 */ /* 0x000fe40000400000 */
[----:B------:R-:W-:Y:S02]  /*31220*/  @!P2 FMUL R11, R11, 16777216 ;  /* 0x4b8000000b0ba820 */ /* 0x000fe40000400000 */
[----:B------:R-:W-:Y:S02]  /*31230*/  @!P2 FMUL R10, R10, 16777216 ;  /* 0x4b8000000a0aa820 */ /* 0x000fe40000400000 */
[----:B------:R-:W-:Y:S02]  /*31240*/  @!P2 FMUL R9, R9, 16777216 ;  /* 0x4b8000000909a820 */ /* 0x000fe40000400000 */
[----:B------:R-:W-:Y:S02]  /*31250*/  @!P2 FMUL R8, R8, 16777216 ;  /* 0x4b8000000808a820 */ /* 0x000fe40000400000 */
[----:B------:R-:W-:-:S02]  /*31260*/  @!P2 FMUL R7, R7, 16777216 ;  /* 0x4b8000000707a820 */ /* 0x000fc40000400000 */
[----:B------:R-:W-:Y:S02]  /*31270*/  @!P2 FMUL R6, R6, 16777216 ;  /* 0x4b8000000606a820 */ /* 0x000fe40000400000 */
[----:B------:R-:W-:Y:S02]  /*31280*/  @!P2 FMUL R5, R5, 16777216 ;  /* 0x4b8000000505a820 */ /* 0x000fe40000400000 */
[----:B------:R-:W-:Y:S02]  /*31290*/  @!P2 FMUL R4, R4, 16777216 ;  /* 0x4b8000000404a820 */ /* 0x000fe40000400000 */
[----:B------:R-:W-:Y:S02]  /*312a0*/  @!P2 FMUL R3, R3, 16777216 ;  /* 0x4b8000000303a820 */ /* 0x000fe40000400000 */
[----:B------:R-:W-:Y:S02]  /*312b0*/  @!P2 FMUL R2, R2, 16777216 ;  /* 0x4b8000000202a820 */ /* 0x000fe40000400000 */
[----:B------:R-:W-:-:S02]  /*312c0*/  @!P2 FMUL R0, R0, 16777216 ;  /* 0x4b8000000000a820 */ /* 0x000fc40000400000 */
[----:B--2---:R-:W-:-:S05]  /*312d0*/  @P1 FMUL R28, R28, 0.25 ;  /* 0x3e8000001c1c1820 */ /* 0x004fca0000400000 */
[----:B------:R0:W-:Y:S04]  /*312e0*/  @P1 STL [R1+0x50], R28 ;  /* 0x0000501c01001387 */ /* 0x0001e80000100800 */
[----:B0-----:R-:W2:Y:S04]  /*312f0*/  LDL.LU R28, [R1+0xd48] ;  /* 0x000d4800011c7983 */ /* 0x001ea80000300800 */
[----:B------:R0:W-:Y:S04]  /*31300*/  @P1 STL [R1+0x54], R27 ;  /* 0x0000541b01001387 */ /* 0x0001e80000100800 */
[----:B0-----:R-:W3:Y:S04]  /*31310*/  LDL.LU R27, [R1+0xd44] ;  /* 0x000d4400011b7983 */ /* 0x001ee80000300800 */
[----:B------:R0:W-:Y:S04]  /*31320*/  @P1 STL [R1+0x58], R26 ;  /* 0x0000581a01001387 */ /* 0x0001e80000100800 */
[----:B0-----:R-:W4:Y:S04]  /*31330*/  LDL.LU R26, [R1+0xd40] ;  /* 0x000d4000011a7983 */ /* 0x001f280000300800 */
[----:B------:R0:W-:Y:S04]  /*31340*/  @P1 STL [R1+0x5c], R25 ;  /* 0x00005c1901001387 */ /* 0x0001e80000100800 */
[----:B0-----:R-:W2:Y:S04]  /*31350*/  LDL.LU R25, [R1+0xd3c] ;  /* 0x000d3c0001197983 */ /* 0x001ea80000300800 */
        /* <DEDUP_REMOVED lines=24> */
[----:B------:R0:W-:Y:S04]  /*314e0*/  @!P2 STL [R1+0x30], R13 ;  /* 0x0000300d0100a387 */ /* 0x0001e80000100800 */
        /* <DEDUP_REMOVED lines=23> */
[----:B------:R0:W-:Y:S04]  /*31660*/  @!P2 STL [R1], R0 ;  /* 0x000000000100a387 */ /* 0x0001e80000100800 */
[----:B0-----:R-:W4:Y:S01]  /*31670*/  LDL.LU R0, [R1+0xcd8] ;  /* 0x000cd80001007983 */ /* 0x001f220000300800 */
[----:B--2---:R-:W-:-:S02]  /*31680*/  @!P2 FMUL R6, R6, 16777216 ;  /* 0x4b8000000606a820 */ /* 0x004fc40000400000 */
[----:B---3--:R-:W-:Y:S02]  /*31690*/  @!P2 FMUL R5, R5, 16777216 ;  /* 0x4b8000000505a820 */ /* 0x008fe40000400000 */
[----:B----4-:R-:W-:Y:S02]  /*316a0*/  @!P2 FMUL R4, R4, 16777216 ;  /* 0x4b8000000404a820 */ /* 0x010fe40000400000 */
[----:B------:R-:W-:Y:S02]  /*316b0*/  @!P2 FMUL R3, R3, 16777216 ;  /* 0x4b8000000303a820 */ /* 0x000fe40000400000 */
[----:B------:R-:W-:Y:S02]  /*316c0*/  @!P2 FMUL R2, R2, 16777216 ;  /* 0x4b8000000202a820 */ /* 0x000fe40000400000 */
[----:B------:R-:W-:-:S05]  /*316d0*/  @!P2 FMUL R0, R0, 16777216 ;  /* 0x4b8000000000a820 */ /* 0x000fca0000400000 */
[----:B------:R0:W-:Y:S04]  /*316e0*/  STL [R1+0xc60], R0 ;  /* 0x000c600001007387 */ /* 0x0001e80000100800 */
[----:B0-----:R-:W2:Y:S04]  /*316f0*/  LDL R0, [R1+0x48] ;  /* 0x0000480001007983 */ /* 0x001ea80000100800 */
[----:B------:R0:W-:Y:S04]  /*31700*/  STL [R1+0xc64], R2 ;  /* 0x000c640201007387 */ /* 0x0001e80000100800 */
[----:B0-----:R-:W3:Y:S04]  /*31710*/  LDL R2, [R1+0x44] ;  /* 0x0000440001027983 */ /* 0x001ee80000100800 */
[----:B------:R0:W-:Y:S04]  /*31720*/  STL [R1+0xc68], R3 ;  /* 0x000c680301007387 */ /* 0x0001e80000100800 */
[----:B0-----:R-:W4:Y:S04]  /*31730*/  LDL R3, [R1+0x40] ;  /* 0x0000400001037983 */ /* 0x001f280000100800 */
[----:B------:R0:W-:Y:S04]  /*31740*/  STL [R1+0xc6c], R4 ;  /* 0x000c6c0401007387 */ /* 0x0001e80000100800 */
[----:B0-----:R-:W2:Y:S04]  /*31750*/  LDL R4, [R1+0x3c] ;  /* 0x00003c0001047983 */ /* 0x001ea80000100800 */
[----:B------:R0:W-:Y:S04]  /*31760*/  STL [R1+0xc70], R5 ;  /* 0x000c700501007387 */ /* 0x0001e80000100800 */
[----:B0-----:R-:W3:Y:S04]  /*31770*/  LDL R5, [R1+0x38] ;  /* 0x0000380001057983 */ /* 0x001ee80000100800 */
[----:B------:R0:W-:Y:S04]  /*31780*/  STL [R1+0xc74], R6 ;  /* 0x000c740601007387 */ /* 0x0001e80000100800 */
[----:B0-----:R-:W3:Y:S01]  /*31790*/  LDL R6, [R1+0x34] ;  /* 0x0000340001067983 */ /* 0x001ee20000100800 */
[----:B------:R-:W-:-:S02]  /*317a0*/  @!P2 FMUL R7, R7, 16777216 ;  /* 0x4b8000000707a820 */ /* 0x000fc40000400000 */
[----:B------:R-:W-:Y:S02]  /*317b0*/  @!P2 FMUL R8, R8, 16777216 ;  /* 0x4b8000000808a820 */ /* 0x000fe40000400000 */
[----:B------:R-:W-:Y:S02]  /*317c0*/  @!P2 FMUL R9, R9, 16777216 ;  /* 0x4b8000000909a820 */ /* 0x000fe40000400000 */
[----:B------:R-:W-:Y:S01]  /*317d0*/  @!P2 FMUL R10, R10, 16777216 ;  /* 0x4b8000000a0aa820 */ /* 0x000fe20000400000 */
[----:B------:R-:W-:Y:S01]  /*317e0*/  STL [R1+0xc78], R7 ;  /* 0x000c780701007387 */ /* 0x000fe20000100800 */
[----:B------:R-:W-:Y:S02]  /*317f0*/  @!P2 FMUL R11, R11, 16777216 ;  /* 0x4b8000000b0ba820 */ /* 0x000fe40000400000 */
[----:B------:R-:W-:Y:S01]  /*31800*/  @!P2 FMUL R12, R12, 16777216 ;  /* 0x4b8000000c0ca820 */ /* 0x000fe20000400000 */
[----:B------:R-:W-:Y:S01]  /*31810*/  STL [R1+0xc7c], R8 ;  /* 0x000c7c0801007387 */ /* 0x000fe20000100800 */
[----:B------:R-:W-:-:S02]  /*31820*/  @!P2 FMUL R13, R13, 16777216 ;  /* 0x4b8000000d0da820 */ /* 0x000fc40000400000 */
[----:B------:R-:W-:Y:S01]  /*31830*/  @!P2 FMUL R14, R14, 16777216 ;  /* 0x4b8000000e0ea820 */ /* 0x000fe20000400000 */
[----:B------:R-:W-:Y:S01]  /*31840*/  STL [R1+0xc80], R9 ;  /* 0x000c800901007387 */ /* 0x000fe20000100800 */
[----:B------:R-:W-:Y:S02]  /*31850*/  @!P2 FMUL R15, R15, 16777216 ;  /* 0x4b8000000f0fa820 */ /* 0x000fe40000400000 */
[----:B------:R-:W-:Y:S01]  /*31860*/  @!P2 FMUL R16, R16, 16777216 ;  /* 0x4b8000001010a820 */ /* 0x000fe20000400000 */
[----:B------:R-:W-:Y:S01]  /*31870*/  STL [R1+0xc84], R10 ;  /* 0x000c840a01007387 */ /* 0x000fe20000100800 */
[----:B------:R-:W-:-:S03]  /*31880*/  @!P2 FMUL R17, R17, 16777216 ;  /* 0x4b8000001111a820 */ /* 0x000fc60000400000 */
        /* <DEDUP_REMOVED lines=21> */
[----:B------:R-:W-:Y:S02]  /*319e0*/  @P1 FMUL R29, R29, 0.25 ;  /* 0x3e8000001d1d1820 */ /* 0x000fe40000400000 */
[----:B------:R-:W-:Y:S01]  /*319f0*/  @!P2 FMUL R28, R28, 16777216 ;  /* 0x4b8000001c1ca820 */ /* 0x000fe20000400000 */
[----:B------:R-:W-:Y:S04]  /*31a00*/  STL [R1+0xcb4], R22 ;  /* 0x000cb41601007387 */ /* 0x000fe80000100800 */
[----:B------:R-:W-:Y:S01]  /*31a10*/  STL [R1+0xcb8], R23 ;  /* 0x000cb81701007387 */ /* 0x000fe20000100800 */
[----:B------:R-:W-:-:S03]  /*31a20*/  @!P2 FMUL R29, R29, 16777216 ;  /* 0x4b8000001d1da820 */ /* 0x000fc60000400000 */
[----:B------:R-:W-:Y:S04]  /*31a30*/  STL [R1+0xcbc], R24 ;  /* 0x000cbc1801007387 */ /* 0x000fe80000100800 */
[----:B------:R-:W-:Y:S04]  /*31a40*/  STL [R1+0xcc0], R25 ;  /* 0x000cc01901007387 */ /* 0x000fe80000100800 */
[----:B------:R-:W-:Y:S04]  /*31a50*/  STL [R1+0xcc4], R26 ;  /* 0x000cc41a01007387 */ /* 0x000fe80000100800 */
[----:B------:R-:W-:Y:S04]  /*31a60*/  STL [R1+0xcc8], R27 ;  /* 0x000cc81b01007387 */ /* 0x000fe80000100800 */
[----:B------:R-:W-:Y:S01]  /*31a70*/  STL [R1+0xccc], R28 ;  /* 0x000ccc1c01007387 */ /* 0x000fe20000100800 */
[----:B----4-:R-:W-:-:S02]  /*31a80*/  @!P2 FMUL R3, R3, 16777216 ;  /* 0x4b8000000303a820 */ /* 0x010fc40000400000 */
[----:B--2---:R-:W-:Y:S02]  /*31a90*/  @!P2 FMUL R4, R4, 16777216 ;  /* 0x4b8000000404a820 */ /* 0x004fe40000400000 */
[----:B---3--:R-:W-:Y:S02]  /*31aa0*/  @!P2 FMUL R5, R5, 16777216 ;  /* 0x4b8000000505a820 */ /* 0x008fe40000400000 */
[----:B------:R-:W-:-:S05]  /*31ab0*/  @!P2 FMUL R6, R6, 16777216 ;  /* 0x4b8000000606a820 */ /* 0x000fca0000400000 */
[----:B------:R-:W-:Y:S04]  /*31ac0*/  @!P2 STL [R1+0x34], R6 ;  /* 0x000034060100a387 */ /* 0x000fe80000100800 */
[----:B------:R-:W-:Y:S04]  /*31ad0*/  @!P2 STL [R1+0x38], R5 ;  /* 0x000038050100a387 */ /* 0x000fe80000100800 */
[----:B------:R-:W-:Y:S04]  /*31ae0*/  @!P2 STL [R1+0x3c], R4 ;  /* 0x00003c040100a387 */ /* 0x000fe80000100800 */
[----:B------:R0:W-:Y:S04]  /*31af0*/  STL [R1+0xcd0], R29 ;  /* 0x000cd01d01007387 */ /* 0x0001e80000100800 */
[----:B------:R-:W-:Y:S04]  /*31b00*/  @!P2 STL [R1+0x40], R3 ;  /* 0x000040030100a387 */ /* 0x000fe80000100800 */
[----:B0-----:R-:W2:Y:S01]  /*31b10*/  LDL R29, [R1+0x50] ;  /* 0x00005000011d7983 */ /* 0x001ea20000100800 */
[----:B------:R-:W-:-:S05]  /*31b20*/  @!P2 FMUL R2, R2, 16777216 ;  /* 0x4b8000000202a820 */ /* 0x000fca0000400000 */
[----:B------:R-:W-:Y:S01]  /*31b30*/  @!P2 STL [R1+0x44], R2 ;  /* 0x000044020100a387 */ /* 0x000fe20000100800 */
[----:B------:R-:W-:-:S03]  /*31b40*/  @!P2 FMUL R0, R0, 16777216 ;  /* 0x4b8000000000a820 */ /* 0x000fc60000400000 */
[----:B--2---:R0:W-:Y:S04]  /*31b50*/  STL [R1+0xcd4], R29 ;  /* 0x000cd41d01007387 */ /* 0x0041e80000100800 */
[----:B------:R-:W2:Y:S04]  /*31b60*/  LDL R28, [R1+0x54] ;  /* 0x00005400011c7983 */ /* 0x000ea80000100800 */
[----:B------:R-:W3:Y:S04]  /*31b70*/  LDL R27, [R1+0x58] ;  /* 0x00005800011b7983 */ /* 0x000ee80000100800 */
[----:B0-----:R-:W4:Y:S04]  /*31b80*/  LDL R29, [R1+0x4c] ;  /* 0x00004c00011d7983 */ /* 0x001f280000100800 */
[----:B------:R-:W2:Y:S04]  /*31b90*/  LDL R26, [R1+0x5c] ;  /* 0x00005c00011a7983 */ /* 0x000ea80000100800 */
[----:B------:R0:W-:Y:S04]  /*31ba0*/  @!P2 STL [R1+0x48], R0 ;  /* 0x000048000100a387 */ /* 0x0001e80000100800 */
[----:B------:R-:W2:Y:S04]  /*31bb0*/  LDL R25, [R1+0x60] ;  /* 0x0000600001197983 */ /* 0x000ea80000100800 */
[----:B------:R-:W2:Y:S04]  /*31bc0*/  LDL R24, [R1+0x64] ;  /* 0x0000640001187983 */ /* 0x000ea80000100800 */
[----:B------:R-:W3:Y:S04]  /*31bd0*/  LDL R23, [R1+0x68] ;  /* 0x0000680001177983 */ /* 0x000ee80000100800 */
        /* <DEDUP_REMOVED lines=21> */
[----:B0-----:R-:W3:Y:S01]  /*31d30*/  LDL.LU R0, [R1] ;  /* 0x0000000001007983 */ /* 0x001ee20000300800 */
[----:B----4-:R-:W-:-:S05]  /*31d40*/  @!P2 FMUL R29, R29, 16777216 ;  /* 0x4b8000001d1da820 */ /* 0x010fca0000400000 */
[----:B------:R0:W-:Y:S04]  /*31d50*/  @!P2 STL [R1+0x4c], R29 ;  /* 0x00004c1d0100a387 */ /* 0x0001e80000100800 */
[----:B0-----:R-:W4:Y:S01]  /*31d60*/  LDL.LU R29, [R1+0xcd4] ;  /* 0x000cd400011d7983 */ /* 0x001f220000300800 */
[----:B--2---:R-:W-:Y:S02]  /*31d70*/  @!P2 FMUL R28, R28, 16777216 ;  /* 0x4b8000001c1ca820 */ /* 0x004fe40000400000 */
[----:B---3--:R-:W-:Y:S02]  /*31d80*/  @!P2 FMUL R27, R27, 16777216 ;  /* 0x4b8000001b1ba820 */ /* 0x008fe40000400000 */
[----:B----4-:R-:W-:-:S05]  /*31d90*/  @!P2 FMUL R29, R29, 16777216 ;  /* 0x4b8000001d1da820 */ /* 0x010fca0000400000 */
[----:B------:R0:W-:Y:S04]  /*31da0*/  @!P2 STL [R1+0x50], R29 ;  /* 0x0000501d0100a387 */ /* 0x0001e80000100800 */
[----:B0-----:R-:W2:Y:S01]  /*31db0*/  LDL.LU R29, [R1+0xcd0] ;  /* 0x000cd000011d7983 */ /* 0x001ea20000300800 */
[----:B------:R-:W-:Y:S02]  /*31dc0*/  @!P2 FMUL R26, R26, 16777216 ;  /* 0x4b8000001a1aa820 */ /* 0x000fe40000400000 */
[----:B------:R-:W-:Y:S01]  /*31dd0*/  @!P2 FMUL R25, R25, 16777216 ;  /* 0x4b8000001919a820 */ /* 0x000fe20000400000 */
[----:B------:R0:W-:Y:S01]  /*31de0*/  @!P2 STL [R1+0x54], R28 ;  /* 0x0000541c0100a387 */ /* 0x0001e20000100800 */
[----:B------:R-:W-:Y:S02]  /*31df0*/  @!P2 FMUL R24, R24, 16777216 ;  /* 0x4b8000001818a820 */ /* 0x000fe40000400000 */
[----:B------:R-:W-:Y:S01]  /*31e00*/  @!P2 FMUL R23, R23, 16777216 ;  /* 0x4b8000001717a820 */ /* 0x000fe20000400000 */
[----:B0-----:R-:W3:Y:S04]  /*31e10*/  LDL.LU R28, [R1+0xccc] ;  /* 0x000ccc00011c7983 */ /* 0x001ee80000300800 */
[----:B------:R0:W-:Y:S01]  /*31e20*/  @!P2 STL [R1+0x58], R27 ;  /* 0x0000581b0100a387 */ /* 0x0001e20000100800 */
[----:B------:R-:W-:-:S02]  /*31e30*/  @!P2 FMUL R22, R22, 16777216 ;  /* 0x4b8000001616a820 */ /* 0x000fc40000400000 */
[----:B------:R-:W-:Y:S01]  /*31e40*/  @!P2 FMUL R21, R21, 16777216 ;  /* 0x4b8000001515a820 */ /* 0x000fe20000400000 */
[----:B0-----:R-:W4:Y:S04]  /*31e50*/  LDL.LU R27, [R1+0xcc8] ;  /* 0x000cc800011b7983 */ /* 0x001f280000300800 */
        /* <DEDUP_REMOVED lines=32> */
[----:B0-----:R-:W3:Y:S01]  /*32060*/  LDL.LU R14, [R1+0xc94] ;  /* 0x000c9400010e7983 */ /* 0x001ee20000300800 */
[----:B--2---:R-:W0:Y:S02]  /*32070*/  MUFU.RCP R29, R29 ;  /* 0x0000001d001d7308 */ /* 0x004e240000001000 */
[----:B0-----:R-:W-:-:S02]  /*32080*/  FMUL R13, R29, R13 ;  /* 0x0000000d1d0d7220 */ /* 0x001fc40000400000 */
[C---:B------:R-:W-:Y:S02]  /*32090*/  FMUL R12, R29.reuse, R12 ;  /* 0x0000000c1d0c7220 */ /* 0x040fe40000400000 */
[C---:B------:R-:W-:Y:S01]  /*320a0*/  FMUL R11, R29.reuse, R11 ;  /* 0x0000000b1d0b7220 */ /* 0x040fe20000400000 */
[----:B------:R0:W-:Y:S01]  /*320b0*/  STL [R1+0x13c], R13 ;  /* 0x00013c0d01007387 */ /* 0x0001e20000100800 */
[C---:B------:R-:W-:Y:S02]  /*320c0*/  FMUL R10, R29.reuse, R10 ;  /* 0x0000000a1d0a7220 */ /* 0x040fe40000400000 */
[C---:B------:R-:W-:Y:S02]  /*320d0*/  FMUL R9, R29.reuse, R9 ;  /* 0x000000091d097220 */ /* 0x040fe40000400000 */
[C---:B------:R-:W-:Y:S01]  /*320e0*/  FMUL R8, R29.reuse, R8 ;  /* 0x000000081d087220 */ /* 0x040fe20000400000 */
[----:B0-----:R-:W2:Y:S04]  /*320f0*/  LDL.LU R13, [R1+0xc90] ;  /* 0x000c9000010d7983 */ /* 0x001ea80000300800 */
[----:B------:R0:W-:Y:S01]  /*32100*/  STL [R1+0x130], R12 ;  /* 0x0001300c01007387 */ /* 0x0001e20000100800 */
[----:B------:R-:W-:-:S02]  /*32110*/  FMUL R7, R29, R7 ;  /* 0x000000071d077220 */ /* 0x000fc40000400000 */
[C---:B------:R-:W-:Y:S01]  /*32120*/  FMUL R6, R29.reuse, R6 ;  /* 0x000000061d067220 */ /* 0x040fe20000400000 */
[----:B0-----:R-:W2:Y:S04]  /*32130*/  LDL.LU R12, [R1+0xc8c] ;  /* 0x000c8c00010c7983 */ /* 0x001ea80000300800 */
[----:B------:R0:W-:Y:S01]  /*32140*/  STL [R1+0x12c], R11 ;  /* 0x00012c0b01007387 */ /* 0x0001e20000100800 */
[----:B------:R-:W-:-:S03]  /*32150*/  FMUL R5, R29, R5 ;  /* 0x000000051d057220 */ /* 0x000fc60000400000 */
        /* <DEDUP_REMOVED lines=22> */
[----:B0-----:R-:W3:Y:S04]  /*322c0*/  LDL.LU R2, [R1+0xc64] ;  /* 0x000c640001027983 */ /* 0x001ee80000300800 */
[----:B------:R0:W-:Y:S04]  /*322d0*/  STL [R1+0xe4], R0 ;  /* 0x0000e40001007387 */ /* 0x0001e80000100800 */
[----:B0-----:R-:W3:Y:S01]  /*322e0*/  LDL.LU R0, [R1+0xc60] ;  /* 0x000c600001007983 */ /* 0x001ee20000300800 */
[----:B--2---:R-:W-:-:S02]  /*322f0*/  FMUL R3, R29, R3 ;  /* 0x000000031d037220 */ /* 0x004fc40000400000 */
[----:B---3--:R-:W-:-:S05]  /*32300*/  FMUL R0, R29, R0 ;  /* 0x000000001d007220 */ /* 0x008fca0000400000 */
[----:B------:R0:W-:Y:S02]  /*32310*/  STL [R1+0xe0], R0 ;  /* 0x0000e00001007387 */ /* 0x0001e40000100800 */
[C---:B0-----:R-:W-:Y:S02]  /*32320*/  FMUL R0, R29.reuse, R2 ;  /* 0x000000021d007220 */ /* 0x041fe40000400000 */
[----:B------:R-:W-:-:S03]  /*32330*/  FMUL R2, R29, R4 ;  /* 0x000000041d027220 */ /* 0x000fc60000400000 */
        /* <DEDUP_REMOVED lines=38> */
[----:B0-----:R-:W-:-:S03]  /*325a0*/  FMUL R0, R29, R23 ;  /* 0x000000171d007220 */ /* 0x001fc60000400000 */
[----:B------:R-:W2:Y:S04]  /*325b0*/  LDL.LU R23, [R1+0x34] ;  /* 0x0000340001177983 */ /* 0x000ea80000300800 */
[----:B------:R0:W-:Y:S04]  /*325c0*/  STL [R1+0x10], R2 ;  /* 0x0000100201007387 */ /* 0x0001e80000100800 */
[----:B------:R-:W3:Y:S04]  /*325d0*/  LDL.LU R22, [R1+0x38] ;  /* 0x0000380001167983 */ /* 0x000ee80000300800 */
[----:B------:R1:W-:Y:S01]  /*325e0*/  STL [R1+0xc], R0 ;  /* 0x00000c0001007387 */ /* 0x0003e20000100800 */
[----:B0-----:R-:W-:-:S03]  /*325f0*/  FMUL R2, R29, R25 ;  /* 0x000000191d027220 */ /* 0x001fc60000400000 */
[----:B------:R-:W3:Y:S01]  /*32600*/  LDL.LU R21, [R1+0x3c] ;  /* 0x00003c0001157983 */ /* 0x000ee20000300800 */
[----:B-1----:R-:W-:-:S05]  /*32610*/  FMUL R0, R29, R24 ;  /* 0x000000181d007220 */ /* 0x002fca0000400000 */
[----:B------:R0:W-:Y:S04]  /*32620*/  STL [R1+0x8], R0 ;  /* 0x0000080001007387 */ /* 0x0001e80000100800 */
[----:B------:R-:W3:Y:S04]  /*32630*/  LDL.LU R20, [R1+0x40] ;  /* 0x0000400001147983 */ /* 0x000ee80000300800 */
[----:B------:R-:W-:Y:S01]  /*32640*/  STL [R1+0x4], R2 ;  /* 0x0000040201007387 */ /* 0x000fe20000100800 */
[----:B0-----:R-:W-:-:S03]  /*32650*/  FMUL R0, R29, R26 ;  /* 0x0000001a1d007220 */ /* 0x001fc60000400000 */
[----:B------:R-:W3:Y:S04]  /*32660*/  LDL.LU R19, [R1+0x44] ;  /* 0x0000440001137983 */ /* 0x000ee80000300800 */
[----:B------:R-:W3:Y:S04]  /*32670*/  LDL.LU R18, [R1+0x48] ;  /* 0x0000480001127983 */ /* 0x000ee80000300800 */
[----:B------:R0:W-:Y:S04]  /*32680*/  STL [R1], R0 ;  /* 0x0000000001007387 */ /* 0x0001e80000100800 */
        /* <DEDUP_REMOVED lines=12> */
[----:B0-----:R-:W3:Y:S04]  /*32750*/  LDL.LU R0, [R1+0x8c] ;  /* 0x00008c0001007983 */ /* 0x001ee80000300800 */
[----:B------:R-:W3:Y:S04]  /*32760*/  LDL.LU R12, [R1+0x78] ;  /* 0x00007800010c7983 */ /* 0x000ee80000300800 */
[----:B------:R-:W3:Y:S04]  /*32770*/  LDL.LU R8, [R1+0x7c] ;  /* 0x00007c0001087983 */ /* 0x000ee80000300800 */
[----:B------:R-:W3:Y:S04]  /*32780*/  LDL.LU R3, [R1+0x80] ;  /* 0x0000800001037983 */ /* 0x000ee80000300800 */
[----:B------:R-:W3:Y:S01]  /*32790*/  LDL.LU R2, [R1+0x88] ;  /* 0x0000880001027983 */ /* 0x000ee20000300800 */
[----:B----4-:R-:W-:-:S02]  /*327a0*/  FMUL R27, R29, R27 ;  /* 0x0000001b1d1b7220 */ /* 0x010fc40000400000 */
[----:B------:R-:W-:-:S03]  /*327b0*/  FMUL R28, R29, R28 ;  /* 0x0000001c1d1c7220 */ /* 0x000fc60000400000 */
[----:B------:R-:W-:Y:S04]  /*327c0*/  STL [R1+0xc40], R27 ;  /* 0x000c401b01007387 */ /* 0x000fe80000100800 */
[----:B------:R0:W-:Y:S01]  /*327d0*/  STL [R1+0xc44], R28 ;  /* 0x000c441c01007387 */ /* 0x0001e20000100800 */
[C---:B--2---:R-:W-:Y:S02]  /*327e0*/  FMUL R26, R29.reuse, R23 ;  /* 0x000000171d1a7220 */ /* 0x044fe40000400000 */
[C---:B---3--:R-:W-:Y:S02]  /*327f0*/  FMUL R25, R29.reuse, R22 ;  /* 0x000000161d197220 */ /* 0x048fe40000400000 */
[C---:B------:R-:W-:Y:S02]  /*32800*/  FMUL R24, R29.reuse, R21 ;  /* 0x000000151d187220 */ /* 0x040fe40000400000 */
[----:B------:R-:W-:-:S02]  /*32810*/  FMUL R23, R29, R20 ;  /* 0x000000141d177220 */ /* 0x000fc40000400000 */
[C---:B------:R-:W-:Y:S02]  /*32820*/  FMUL R22, R29.reuse, R19 ;  /* 0x000000131d167220 */ /* 0x040fe40000400000 */
[C---:B------:R-:W-:Y:S02]  /*32830*/  FMUL R21, R29.reuse, R18 ;  /* 0x000000121d157220 */ /* 0x040fe40000400000 */
[C---:B------:R-:W-:Y:S02]  /*32840*/  FMUL R20, R29.reuse, R17 ;  /* 0x000000111d147220 */ /* 0x040fe40000400000 */
[C---:B------:R-:W-:Y:S02]  /*32850*/  FMUL R11, R29.reuse, R11 ;  /* 0x0000000b1d0b7220 */ /* 0x040fe40000400000 */
        /* <DEDUP_REMOVED lines=14> */
[----:B------:R-:W-:Y:S02]  /*32940*/  FMUL R29, R29, R2 ;  /* 0x000000021d1d7220 */ /* 0x000fe40000400000 */
[----:B------:R-:W1:Y:S01]  /*32950*/  S2R R2, SR_TID.X ;  /* 0x0000000000027919 */ /* 0x000e620000002100 */
[----:B------:R-:W-:-:S03]  /*32960*/  F2FP.BF16.PACK_AB R4, R4, R0 ;  /* 0x000000000404723e */ /* 0x000fc600000010ff */
[----:B------:R-:W-:Y:S04]  /*32970*/  STL [R1+0xc48], R26 ;  /* 0x000c481a01007387 */ /* 0x000fe80000100800 */
[----:B------:R-:W-:Y:S04]  /*32980*/  STL [R1+0xc4c], R25 ;  /* 0x000c4c1901007387 */ /* 0x000fe80000100800 */
[----:B------:R2:W-:Y:S04]  /*32990*/  STL [R1+0xc50], R24 ;  /* 0x000c501801007387 */ /* 0x0005e80000100800 */
[----:B------:R-:W-:Y:S04]  /*329a0*/  STL [R1+0xc54], R23 ;  /* 0x000c541701007387 */ /* 0x000fe80000100800 */
[----:B------:R3:W-:Y:S01]  /*329b0*/  STL [R1+0xc58], R22 ;  /* 0x000c581601007387 */ /* 0x0007e20000100800 */
[C---:B-1----:R-:W-:Y:S01]  /*329c0*/  SHF.L.U32 R3, R2.reuse, 0xa, RZ ;  /* 0x0000000a02037819 */ /* 0x042fe200000006ff */
[----:B------:R-:W-:-:S02]  /*329d0*/  IMAD.SHL.U32 R0, R2, 0x20, RZ ;  /* 0x0000002002007824 */ /* 0x000fc400078e00ff */
[----:B------:R1:W-:Y:S01]  /*329e0*/  STL [R1+0xc5c], R21 ;  /* 0x000c5c1501007387 */ /* 0x0003e20000100800 */
[----:B------:R-:W-:Y:S01]  /*329f0*/  LOP3.LUT R3, R3, 0x6000, RZ, 0xc0, !PT ;  /* 0x0000600003037812 */ /* 0x000fe200078ec0ff */
[C---:B------:R-:W-:Y:S01]  /*32a00*/  IMAD.SHL.U32 R16, R2.reuse, 0x4, RZ ;  /* 0x0000000402107824 */ /* 0x040fe200078e00ff */
[C---:B0-----:R-:W-:Y:S01]  /*32a10*/  LOP3.LUT R28, R2.reuse, 0xff, RZ, 0xc0, !PT ;  /* 0x000000ff021c7812 */ /* 0x041fe200078ec0ff */
[----:B------:R-:W0:Y:S01]  /*32a20*/  S2R R12, SR_CTAID.Y ;  /* 0x00000000000c7919 */ /* 0x000e220000002600 */
[----:B------:R-:W-:Y:S02]  /*32a30*/  LOP3.LUT R3, R3, 0x60, R0, 0xf8, !PT ;  /* 0x0000006003037812 */ /* 0x000fe400078ef800 */
[C---:B--2---:R-:W-:Y:S01]  /*32a40*/  LOP3.LUT R24, R2.reuse, 0x1ff, RZ, 0xc0, !PT ;  /* 0x000001ff02187812 */ /* 0x044fe200078ec0ff */
[----:B---3--:R-:W2:Y:S01]  /*32a50*/  LDL.LU R22, [R1+0xec] ;  /* 0x0000ec0001167983 */ /* 0x008ea20000300800 */
[----:B-1----:R-:W-:-:S03]  /*32a60*/  SHF.L.U32 R21, R2, 0x3, RZ ;  /* 0x0000000302157819 */ /* 0x002fc600000006ff */
[----:B------:R-:W3:Y:S01]  /*32a70*/  LDL.LU R23, [R1+0xf4] ;  /* 0x0000f40001177983 */ /* 0x000ee20000300800 */
[----:B------:R-:W-:-:S03]  /*32a80*/  LOP3.LUT R0, R21, 0xf00, RZ, 0xc0, !PT ;  /* 0x00000f0015007812 */ /* 0x000fc600078ec0ff */
[----:B------:R-:W4:Y:S01]  /*32a90*/  LDL.LU R27, [R1+0x94] ;  /* 0x00009400011b7983 */ /* 0x000f220000300800 */
[----:B------:R-:W-:-:S04]  /*32aa0*/  LOP3.LUT R0, R0, 0x70, R16, 0xf8, !PT ;  /* 0x0000007000007812 */ /* 0x000fc800078ef810 */
[----:B------:R-:W-:Y:S02]  /*32ab0*/  LOP3.LUT R3, R3, R0, RZ, 0x3c, !PT ;  /* 0x0000000003037212 */ /* 0x000fe400078e3cff */
[----:B------:R-:W-:Y:S02]  /*32ac0*/  SHF.L.U32 R0, R2, 0xc, RZ ;  /* 0x0000000c02007819 */ /* 0x000fe400000006ff */
[----:B------:R-:W1:Y:S02]  /*32ad0*/  S2R R2, SR_CTAID.X ;  /* 0x0000000000027919 */ /* 0x000e640000002500 */
[----:B------:R-:W-:Y:S01]  /*32ae0*/  LOP3.LUT R0, R0, 0x6000, RZ, 0xc0, !PT ;  /* 0x0000600000007812 */ /* 0x000fe200078ec0ff */
[----:B0-----:R-:W-:-:S03]  /*32af0*/  IMAD R12, R12, c[0x0][0x1c0], RZ ;  /* 0x000070000c0c7a24 */ /* 0x001fc600078e02ff */
[----:B------:R-:W-:Y:S01]  /*32b00*/  LEA R0, R24, R0, 0x4 ;  /* 0x0000000018007211 */ /* 0x000fe200078e20ff */
[C---:B------:R-:W-:Y:S01]  /*32b10*/  IMAD.SHL.U32 R26, R12.reuse, 0x2, RZ ;  /* 0x000000020c1a7824 */ /* 0x040fe200078e00ff */
[----:B------:R-:W2:Y:S01]  /*32b20*/  LDL.LU R24, [R1+0x110] ;  /* 0x0001100001187983 */ /* 0x000ea20000300800 */
[----:B------:R-:W-:Y:S01]  /*32b30*/  IMAD.HI R12, R12, 0x2, RZ ;  /* 0x000000020c0c7827 */ /* 0x000fe200078e02ff */
[----:B------:R-:W-:Y:S02]  /*32b40*/  LOP3.LUT R21, R21, 0x38, RZ, 0xc0, !PT ;  /* 0x0000003815157812 */ /* 0x000fe400078ec0ff */
[----:B------:R-:W2:Y:S01]  /*32b50*/  LDL.LU R25, [R1+0x140] ;  /* 0x0001400001197983 */ /* 0x000ea20000300800 */
[----:B-1----:R-:W-:-:S04]  /*32b60*/  IMAD R2, R2, 0x100, R28 ;  /* 0x0000010002027824 */ /* 0x002fc800078e021c */
[----:B------:R-:W-:-:S05]  /*32b70*/  IMAD R2, R2, c[0x0][0x1c4], RZ ;  /* 0x0000710002027a24 */ /* 0x000fca00078e02ff */
[C---:B------:R-:W-:Y:S01]  /*32b80*/  SHF.L.U32 R0, R2.reuse, 0x1, RZ ;  /* 0x0000000102007819 */ /* 0x040fe200000006ff */
[----:B------:R-:W-:-:S03]  /*32b90*/  IMAD.HI R2, R2, 0x2, RZ ;  /* 0x0000000202027827 */ /* 0x000fc600078e02ff */
[----:B------:R-:W-:Y:S02]  /*32ba0*/  IADD3 R0, P1, P2, R0, c[0x0][0x178], R26 ;  /* 0x00005e0000007a10 */ /* 0x000fe40007a3e01a */
[----:B------:R-:W-:Y:S01]  /*32bb0*/  LOP3.LUT R16, R16, 0x3c0, RZ, 0xc0, !PT ;  /* 0x000003c010107812 */ /* 0x000fe200078ec0ff */
[----:B------:R-:W2:Y:S01]  /*32bc0*/  LDL.LU R26, [R1+0x14c] ;  /* 0x00014c00011a7983 */ /* 0x000ea20000300800 */
[----:B------:R-:W-:-:S03]  /*32bd0*/  IADD3.X R2, R2, c[0x0][0x17c], R12, P1, P2 ;  /* 0x00005f0002027a10 */ /* 0x000fc60000fe440c */
[----:B------:R-:W0:Y:S04]  /*32be0*/  S2R R12, SR_TID.X ;  /* 0x00000000000c7919 */ /* 0x000e280000002100 */
[----:B------:R-:W2:Y:S04]  /*32bf0*/  LDL.LU R28, [R1+0x150] ;  /* 0x00015000011c7983 */ /* 0x000ea80000300800 */
[----:B------:R1:W-:Y:S04]  /*32c00*/  STL [R1+0xc08], R0 ;  /* 0x000c080001007387 */ /* 0x0003e80000100800 */
[----:B-1----:R-:W2:Y:S01]  /*32c10*/  LDL.LU R0, [R1+0x128] ;  /* 0x0001280001007983 */ /* 0x002ea20000300800 */
[----:B0-----:R-:W-:-:S02]  /*32c20*/  LOP3.LUT P1, RZ, R12, 0x100, RZ, 0xc0, !PT ;  /* 0x000001000cff7812 */ /* 0x001fc4000782c0ff */
[----:B------:R-:W-:-:S04]  /*32c30*/  SHF.R.U32.HI R12, RZ, 0x1, R12 ;  /* 0x00000001ff0c7819 */ /* 0x000fc8000001160c */
[----:B------:R-:W-:Y:S01]  /*32c40*/  LOP3.LUT R12, R12, 0x4, RZ, 0xc0, !PT ;  /* 0x000000040c0c7812 */ /* 0x000fe200078ec0ff */
[----:B------:R0:W-:Y:S03]  /*32c50*/  STL [R1+0xc0c], R2 ;  /* 0x000c0c0201007387 */ /* 0x0001e60000100800 */
[----:B------:R-:W-:Y:S01]  /*32c60*/  IADD3 R16, R12, R21, R16 ;  /* 0x000000150c107210 */ /* 0x000fe20007ffe010 */
[----:B0-----:R-:W2:Y:S04]  /*32c70*/  LDL.LU R2, [R1+0x138] ;  /* 0x0001380001027983 */ /* 0x001ea80000300800 */
[----:B------:R-:W2:Y:S04]  /*32c80*/  LDL.LU R21, [R1+0xc5c] ;  /* 0x000c5c0001157983 */ /* 0x000ea80000300800 */
[----:B------:R-:W2:Y:S04]  /*32c90*/  LDL.LU R12, [R1+0xd8] ;  /* 0x0000d800010c7983 */ /* 0x000ea80000300800 */
[----:B------:R0:W-:Y:S04]  /*32ca0*/  STL [R1+0x234], R16 ;  /* 0x0002341001007387 */ /* 0x0001e80000100800 */
[----:B0-----:R-:W3:Y:S01]  /*32cb0*/  LDL.LU R16, [R1+0xe8] ;  /* 0x0000e80001107983 */ /* 0x001ee20000300800 */
[----:B------:R-:W-:-:S03]  /*32cc0*/  F2FP.BF16.PACK_AB R8, R8, R29 ;  /* 0x0000001d0808723e */ /* 0x000fc600000010ff */
[----:B------:R0:W-:Y:S01]  /*32cd0*/  STL [R1+0xbac], R29 ;  /* 0x000bac1d01007387 */ /* 0x0001e20000100800 */
[----:B------:R-:W-:Y:S02]  /*32ce0*/  F2FP.BF16.PACK_AB R5, R5, R17 ;  /* 0x000000110505723e */ /* 0x000fe400000010ff */
[----:B------:R-:W-:Y:S01]  /*32cf0*/  F2FP.BF16.PACK_AB R9, R9, R13 ;  /* 0x0000000d0909723e */ /* 0x000fe200000010ff */
[----:B0-----:R-:W4:Y:S01]  /*32d00*/  LDL.LU R29, [R1+0x10c] ;  /* 0x00010c00011d7983 */ /* 0x001f220000300800 */
[----:B--2---:R-:W-:-:S03]  /*32d10*/  F2FP.BF16.PACK_AB R12, R22, R12 ;  /* 0x0000000c160c723e */ /* 0x004fc600000010ff */
[----:B------:R-:W2:Y:S01]  /*32d20*/  LDL.LU R22, [R1+0xc58] ;  /* 0x000c580001167983 */ /* 0x000ea20000300800 */
[----:B---3--:R-:W-:-:S03]  /*32d30*/  F2FP.BF16.PACK_AB R16, R23, R16 ;  /* 0x000000101710723e */ /* 0x008fc600000010ff */
[----:B------:R-:W3:Y:S04]  /*32d40*/  LDL.LU R23, [R1+0xc54] ;  /* 0x000c540001177983 */ /* 0x000ee80000300800 */
[----:B------:R-:W4:Y:S04]  /*32d50*/  LDL.LU R17, [R1+0x11c] ;  /* 0x00011c0001117983 */ /* 0x000f280000300800 */
[----:B------:R-:W2:Y:S01]  /*32d60*/  LDL.LU R13, [R1+0x104] ;  /* 0x00010400010d7983 */ /* 0x000ea20000300800 */
[----:B------:R-:W-:Y:S02]  /*32d70*/  F2FP.BF16.PACK_AB R6, R6, R18 ;  /* 0x000000120606723e */ /* 0x000fe400000010ff */
[----:B--2---:R-:W-:-:S02]  /*32d80*/  F2FP.BF16.PACK_AB R13, R24, R13 ;  /* 0x0000000d180d723e */ /* 0x004fc400000010ff */
[----:B------:R-:W2:Y:S04]  /*32d90*/  LDL.LU R24, [R1+0xc50] ;  /* 0x000c500001187983 */ /* 0x000ea80000300800 */
[----:B------:R-:W2:Y:S01]  /*32da0*/  LDL.LU R18, [R1+0x134] ;  /* 0x0001340001127983 */ /* 0x000ea20000300800 */
[----:B------:R-:W-:Y:S02]  /*32db0*/  F2FP.BF16.PACK_AB R10, R10, R14 ;  /* 0x0000000e0a0a723e */ /* 0x000fe400000010ff */
[----:B------:R-:W-:Y:S02]  /*32dc0*/  F2FP.BF16.PACK_AB R14, R2, R0 ;  /* 0x00000000020e723e */ /* 0x000fe400000010ff */
[----:B------:R-:W3:Y:S01]  /*32dd0*/  LDL.LU R2, [R1+0x160] ;  /* 0x0001600001027983 */ /* 0x000ee20000300800 */
[----:B----4-:R-:W-:-:S03]  /*32de0*/  F2FP.BF16.PACK_AB R17, R17, R29 ;  /* 0x0000001d1111723e */ /* 0x010fc600000010ff */
[----:B------:R-:W3:Y:S01]  /*32df0*/  LDL.LU R0, [R1+0x158] ;  /* 0x0001580001007983 */ /* 0x000ee20000300800 */
[----:B------:R-:W-:-:S03]  /*32e00*/  F2FP.BF16.PACK_AB R7, R7, R19 ;  /* 0x000000130707723e */ /* 0x000fc600000010ff */
[----:B------:R-:W4:Y:S01]  /*32e10*/  LDL.LU R29, [R1+0xc] ;  /* 0x00000c00011d7983 */ /* 0x000f220000300800 */
[----:B------:R-:W-:Y:S02]  /*32e20*/  F2FP.BF16.PACK_AB R11, R11, R15 ;  /* 0x0000000f0b0b723e */ /* 0x000fe400000010ff */
[----:B--2---:R-:W-:Y:S02]  /*32e30*/  F2FP.BF16.PACK_AB R18, R25, R18 ;  /* 0x000000121912723e */ /* 0x004fe400000010ff */
[----:B------:R-:W2:Y:S04]  /*32e40*/  LDL.LU R25, [R1+0xc4c] ;  /* 0x000c4c0001197983 */ /* 0x000ea80000300800 */
[----:B------:R-:W2:Y:S04]  /*32e50*/  LDL.LU R19, [R1+0x148] ;  /* 0x0001480001137983 */ /* 0x000ea80000300800 */
[----:B------:R-:W3:Y:S04]  /*32e60*/  LDL.LU R15, [R1+0x144] ;  /* 0x00014400010f7983 */ /* 0x000ee80000300800 */
[----:B------:R0:W-:Y:S04]  /*32e70*/  STS.128 [R3], R4 ;  /* 0x0000000403007388 */ /* 0x0001e80000000c00 */
[----:B------:R1:W-:Y:S01]  /*32e80*/  STS.128 [R3+0x1000], R8 ;  /* 0x0010000803007388 */ /* 0x0003e20000000c00 */
[----:B--2---:R-:W-:-:S02]  /*32e90*/  F2FP.BF16.PACK_AB R19, R28, R19 ;  /* 0x000000131c13723e */ /* 0x004fc400000010ff */
[----:B---3--:R-:W-:Y:S02]  /*32ea0*/  F2FP.BF16.PACK_AB R15, R26, R15 ;  /* 0x0000000f1a0f723e */ /* 0x008fe400000010ff */
[----:B------:R-:W2:Y:S04]  /*32eb0*/  LDL.LU R26, [R1+0xc48] ;  /* 0x000c4800011a7983 */ /* 0x000ea80000300800 */
[----:B------:R-:W3:Y:S04]  /*32ec0*/  LDL.LU R28, [R1+0xc44] ;  /* 0x000c4400011c7983 */ /* 0x000ee80000300800 */
[----:B0-----:R-:W2:Y:S04]  /*32ed0*/  LDL.LU R5, [R1+0x168] ;  /* 0x0001680001057983 */ /* 0x001ea80000300800 */
[----:B------:R-:W2:Y:S04]  /*32ee0*/  LDL.LU R6, [R1+0x178] ;  /* 0x0001780001067983 */ /* 0x000ea80000300800 */
[----:B------:R-:W4:Y:S04]  /*32ef0*/  LDL.LU R7, [R1+0x14] ;  /* 0x0000140001077983 */ /* 0x000f280000300800 */
[----:B-1----:R-:W2:Y:S04]  /*32f00*/  LDL.LU R8, [R1+0x154] ;  /* 0x0001540001087983 */ /* 0x002ea80000300800 */
[----:B------:R-:W2:Y:S04]  /*32f10*/  LDL.LU R9, [R1+0x164] ;  /* 0x0001640001097983 */ /* 0x000ea80000300800 */
[----:B------:R-:W2:Y:S04]  /*32f20*/  LDL.LU R10, [R1+0x174] ;  /* 0x00017400010a7983 */ /* 0x000ea80000300800 */
[----:B------:R-:W2:Y:S04]  /*32f30*/  LDL.LU R11, [R1+0x10] ;  /* 0x00001000010b7983 */ /* 0x000ea80000300800 */
[----:B------:R0:W-:Y:S04]  /*32f40*/  STS.128 [R3+0x80], R12 ;  /* 0x0000800c03007388 */ /* 0x0001e80000000c00 */
[----:B0-----:R0:W2:Y:S01]  /*32f50*/  LDL R12, [R1+0x224] ;  /* 0x00022400010c7983 */ /* 0x0010a20000100800 */
[----:B------:R-:W-:-:S03]  /*32f60*/  ISETP.GE.U32.AND P3, PT, R27, 0x7f800000, PT ;  /* 0x7f8000001b00780c */ /* 0x000fc60003f66070 */
[----:B------:R-:W3:Y:S01]  /*32f70*/  LDL.LU R13, [R1+0x15c] ;  /* 0x00015c00010d7983 */ /* 0x000ee20000300800 */
[----:B------:R-:W-:-:S03]  /*32f80*/  FSETP.NEU.AND P2, PT, R27, RZ, PT ;  /* 0x000000ff1b00720b */ /* 0x000fc60003f4d000 */
[----:B------:R-:W3:Y:S04]  /*32f90*/  LDL.LU R14, [R1] ;  /* 0x00000000010e7983 */ /* 0x000ee80000300800 */
[----:B------:R-:W3:Y:S02]  /*32fa0*/  LDL.LU R15, [R1+0x18] ;  /* 0x00001800010f7983 */ /* 0x000ee40000300800 */
[----:B------:R-:W-:Y:S02]  /*32fb0*/  @P3 IMAD.MOV.U32 R4, RZ, RZ, 0x7f800000 ;  /* 0x7f800000ff043424 */ /* 0x000fe400078e00ff */
[----:B------:R1:W-:Y:S04]  /*32fc0*/  STS.128 [R3+0x1080], R16 ;  /* 0x0010801003007388 */ /* 0x0003e80000000c00 */
[----:B-1----:R-:W3:Y:S04]  /*32fd0*/  LDL.LU R18, [R1+0x4] ;  /* 0x0000040001127983 */ /* 0x002ee80000300800 */
[----:B------:R-:W3:Y:S01]  /*32fe0*/  LDL.LU R19, [R1+0x180] ;  /* 0x0001800001137983 */ /* 0x000ee20000300800 */
[----:B--2---:R-:W-:-:S03]  /*32ff0*/  @P3 FFMA.FTZ R12, R27, R4, +INF ;  /* 0x7f8000001b0c3423 */ /* 0x004fc60000010004 */
[----:B------:R-:W2:Y:S01]  /*33000*/  LDL.LU R27, [R1+0xc40] ;  /* 0x000c4000011b7983 */ /* 0x000ea20000300800 */
[----:B------:R-:W-:-:S03]  /*33010*/  F2FP.BF16.PACK_AB R16, R22, R20 ;  /* 0x000000141610723e */ /* 0x000fc600000010ff */
[----:B------:R-:W2:Y:S04]  /*33020*/  LDL.LU R20, [R1+0x8] ;  /* 0x0000080001147983 */ /* 0x000ea80000300800 */
[----:B------:R-:W2:Y:S01]  /*33030*/  LDL.LU R22, [R1+0x17c] ;  /* 0x00017c0001167983 */ /* 0x000ea20000300800 */
[----:B------:R-:W-:-:S03]  /*33040*/  F2FP.BF16.PACK_AB R4, R2, R0 ;  /* 0x000000000204723e */ /* 0x000fc600000010ff */
[----:B------:R1:W-:Y:S01]  /*33050*/  @P3 STL [R1+0x224], R12 ;  /* 0x0002240c01003387 */ /* 0x0003e20000100800 */
[----:B------:R-:W-:Y:S02]  /*33060*/  F2FP.BF16.PACK_AB R17, R26, R24 ;  /* 0x000000181a11723e */ /* 0x000fe400000010ff */
[----:B-1----:R-:W-:Y:S02]  /*33070*/  F2FP.BF16.PACK_AB R12, R23, R21 ;  /* 0x00000015170c723e */ /* 0x002fe400000010ff */
[----:B------:R-:W2:Y:S04]  /*33080*/  LDL.LU R21, [R1+0x16c] ;  /* 0x00016c0001157983 */ /* 0x000ea80000300800 */
[----:B------:R-:W2:Y:S04]  /*33090*/  LDL.LU R23, [R1+0x170] ;  /* 0x0001700001177983 */ /* 0x000ea80000300800 */
[----:B------:R-:W2:Y:S01]  /*330a0*/  LDL.LU R2, [R1+0x18c] ;  /* 0x00018c0001027983 */ /* 0x000ea20000300800 */
[----:B---3--:R-:W-:-:S02]  /*330b0*/  F2FP.BF16.PACK_AB R6, R19, R6 ;  /* 0x000000061306723e */ /* 0x008fc400000010ff */
[----:B----4-:R-:W-:Y:S01]  /*330c0*/  F2FP.BF16.PACK_AB R19, R7, R29 ;  /* 0x0000001d0713723e */ /* 0x010fe200000010ff */
[----:B------:R-:W3:Y:S04]  /*330d0*/  LDL.LU R0, [R1+0x184] ;  /* 0x0001840001007983 */ /* 0x000ee80000300800 */
[----:B------:R-:W-:Y:S04]  /*330e0*/  STL [R1+0xba8], R28 ;  /* 0x000ba81c01007387 */ /* 0x000fe80000100800 */
[----:B------:R-:W4:Y:S04]  /*330f0*/  LDL.LU R7, [R1+0x190] ;  /* 0x0001900001077983 */ /* 0x000f280000300800 */
[----:B------:R-:W4:Y:S01]  /*33100*/  LDL.LU R29, [R1+0x188] ;  /* 0x00018800011d7983 */ /* 0x000f220000300800 */
[----:B------:R-:W-:-:S02]  /*33110*/  F2FP.BF16.PACK_AB R8, R13, R8 ;  /* 0x000000080d08723e */ /* 0x000fc400000010ff */
[----:B------:R-:W-:Y:S01]  /*33120*/  F2FP.BF16.PACK_AB R15, R15, R11 ;  /* 0x0000000b0f0f723e */ /* 0x000fe200000010ff */
[----:B------:R-:W-:Y:S01]  /*33130*/  BAR.SYNC.DEFER_BLOCKING 0x0 ;  /* 0x0000000000007b1d */ /* 0x000fe20000010000 */
[----:B--2---:R-:W-:-:S05]  /*33140*/  F2FP.BF16.PACK_AB R18, R18, R27 ;  /* 0x0000001b1212723e */ /* 0x004fca00000010ff */
[----:B------:R-:W-:Y:S04]  /*33150*/  STL.64 [R1+0xc38], R18 ;  /* 0x000c381201007387 */ /* 0x000fe80000100a00 */
[----:B------:R-:W-:Y:S04]  /*33160*/  STL.64 [R1+0xc30], R16 ;  /* 0x000c301001007387 */ /* 0x000fe80000100a00 */
[----:B------:R-:W2:Y:S01]  /*33170*/  LDL.LU R27, [R1+0xd0] ;  /* 0x0000d000011b7983 */ /* 0x000ea20000300800 */
[----:B------:R-:W-:-:S03]  /*33180*/  F2FP.BF16.PACK_AB R13, R28, R25 ;  /* 0x000000191c0d723e */ /* 0x000fc600000010ff */
[----:B--2---:R-:W-:Y:S04]  /*33190*/  STL [R1+0xc10], R27 ;  /* 0x000c101b01007387 */ /* 0x004fe80000100800 */
[----:B------:R-:W2:Y:S04]  /*331a0*/  LDL.LU R25, [R1+0xc8] ;  /* 0x0000c80001197983 */ /* 0x000ea80000300800 */
[----:B--2---:R-:W-:Y:S04]  /*331b0*/  STL [R1+0xc14], R25 ;  /* 0x000c141901007387 */ /* 0x004fe80000100800 */
[----:B------:R-:W2:Y:S01]  /*331c0*/  LDL.LU R26, [R1+0x1d0] ;  /* 0x0001d000011a7983 */ /* 0x000ea20000300800 */
[----:B------:R-:W-:-:S03]  /*331d0*/  F2FP.BF16.PACK_AB R9, R21, R9 ;  /* 0x000000091509723e */ /* 0x000fc600000010ff */
[----:B--2---:R-:W-:Y:S04]  /*331e0*/  STL [R1+0xc18], R26 ;  /* 0x000c181a01007387 */ /* 0x004fe80000100800 */
[----:B------:R-:W2:Y:S01]  /*331f0*/  LDL.LU R21, [R1+0x1c8] ;  /* 0x0001c80001157983 */ /* 0x000ea20000300800 */
[----:B------:R-:W-:Y:S02]  /*33200*/  F2FP.BF16.PACK_AB R5, R23, R5 ;  /* 0x000000051705723e */ /* 0x000fe400000010ff */
[----:B------:R-:W-:Y:S02]  /*33210*/  F2FP.BF16.PACK_AB R10, R22, R10 ;  /* 0x0000000a160a723e */ /* 0x000fe400000010ff */
[----:B------:R-:W1:Y:S01]  /*33220*/  S2R R22, SR_TID.X ;  /* 0x0000000000167919 */ /* 0x000e620000002100 */
[----:B------:R-:W-:-:S03]  /*33230*/  F2FP.BF16.PACK_AB R14, R20, R14 ;  /* 0x0000000e140e723e */ /* 0x000fc600000010ff */
[----:B--2---:R-:W-:Y:S04]  /*33240*/  STL [R1+0xc1c], R21 ;  /* 0x000c1c1501007387 */ /* 0x004fe80000100800 */
[----:B------:R-:W2:Y:S01]  /*33250*/  LDL.LU R23, [R1+0x1d4] ;  /* 0x0001d40001177983 */ /* 0x000ea20000300800 */
[C---:B-1----:R-:W-:Y:S02]  /*33260*/  LOP3.LUT R20, R22.reuse, 0x1ff, RZ, 0xc0, !PT ;  /* 0x000001ff16147812 */ /* 0x042fe400078ec0ff */
[----:B------:R-:W-:-:S04]  /*33270*/  SHF.L.U32 R22, R22, 0xc, RZ ;  /* 0x0000000c16167819 */ /* 0x000fc800000006ff */
[----:B------:R-:W-:-:S05]  /*33280*/  LOP3.LUT R22, R22, 0x6000, RZ, 0xc0, !PT ;  /* 0x0000600016167812 */ /* 0x000fca00078ec0ff */
[----:B------:R-:W-:-:S05]  /*33290*/  IMAD R22, R20, 0x10, R22 ;  /* 0x0000001014167824 */ /* 0x000fca00078e0216 */
[----:B------:R-:W1:Y:S04]  /*332a0*/  LDS.128 R16, [R22] ;  /* 0x0000000016107984 */ /* 0x000e680000000c00 */
[----:B--2---:R-:W-:Y:S04]  /*332b0*/  STL [R1+0xc20], R23 ;  /* 0x000c201701007387 */ /* 0x004fe80000100800 */
[----:B------:R-:W2:Y:S04]  /*332c0*/  LDL.LU R20, [R1+0x1cc] ;  /* 0x0001cc0001147983 */ /* 0x000ea80000300800 */
[----:B--2---:R2:W-:Y:S04]  /*332d0*/  STL [R1+0xc24], R20 ;  /* 0x000c241401007387 */ /* 0x0045e80000100800 */
[----:B--2---:R-:W2:Y:S04]  /*332e0*/  LDL.LU R20, [R1+0x19c] ;  /* 0x00019c0001147983 */ /* 0x004ea80000300800 */
[----:B--2---:R2:W-:Y:S04]  /*332f0*/  STL [R1+0xc28], R20 ;  /* 0x000c281401007387 */ /* 0x0045e80000100800 */
[----:B--2---:R-:W2:Y:S01]  /*33300*/  LDL.LU R20, [R1+0xa0] ;  /* 0x0000a00001147983 */ /* 0x004ea20000300800 */
[----:B---3--:R-:W-:-:S02]  /*33310*/  F2FP.BF16.PACK_AB R11, R2, R0 ;  /* 0x00000000020b723e */ /* 0x008fc400000010ff */
[C---:B------:R-:W-:Y:S02]  /*33320*/  LOP3.LUT R24, R22.reuse, 0x20, RZ, 0x3c, !PT ;  /* 0x0000002016187812 */ /* 0x040fe400078e3cff */
[----:B----4-:R-:W-:Y:S02]  /*33330*/  F2FP.BF16.PACK_AB R7, R7, R29 ;  /* 0x0000001d0707723e */ /* 0x010fe400000010ff */
[C---:B------:R-:W-:Y:S02]  /*33340*/  LOP3.LUT R29, R22.reuse, 0x40, RZ, 0x3c, !PT ;  /* 0x00000040161d7812 */ /* 0x040fe400078e3cff */
[----:B------:R-:W-:Y:S01]  /*33350*/  LOP3.LUT R28, R22, 0x60, RZ, 0x3c, !PT ;  /* 0x00000060161c7812 */ /* 0x000fe200078e3cff */
[----:B--2---:R2:W-:Y:S04]  /*33360*/  STL [R1+0xc2c], R20 ;  /* 0x000c2c1401007387 */ /* 0x0045e80000100800 */
[----:B--2---:R-:W2:Y:S04]  /*33370*/  LDL.LU R20, [R1+0x9c] ;  /* 0x00009c0001147983 */ /* 0x004ea80000300800 */
[----:B------:R-:W3:Y:S04]  /*33380*/  LDL.LU R23, [R1+0x1a0] ;  /* 0x0001a00001177983 */ /* 0x000ee80000300800 */
[----:B------:R-:W4:Y:S04]  /*33390*/  LDL.LU R21, [R1+0xac] ;  /* 0x0000ac0001157983 */ /* 0x000f280000300800 */
[----:B------:R-:W2:Y:S04]  /*333a0*/  LDL.LU R26, [R1+0xb0] ;  /* 0x0000b000011a7983 */ /* 0x000ea80000300800 */
[----:B------:R-:W2:Y:S04]  /*333b0*/  LDL.LU R25, [R1+0x1ac] ;  /* 0x0001ac0001197983 */ /* 0x000ea80000300800 */
[----:B------:R-:W2:Y:S04]  /*333c0*/  LDL.LU R27, [R1+0x1b0] ;  /* 0x0001b000011b7983 */ /* 0x000ea80000300800 */
[----:B------:R-:W2:Y:S04]  /*333d0*/  LDL.LU R2, [R1+0xbc] ;  /* 0x0000bc0001027983 */ /* 0x000ea80000300800 */
[----:B------:R-:W2:Y:S04]  /*333e0*/  LDL.LU R0, [R1+0xc0] ;  /* 0x0000c00001007983 */ /* 0x000ea80000300800 */
[----:B-1----:R-:W-:Y:S04]  /*333f0*/  STL.64 [R1+0x30], R16 ;  /* 0x0000301001007387 */ /* 0x002fe80000100a00 */
[----:B------:R-:W-:Y:S04]  /*33400*/  STL.64 [R1+0x38], R18 ;  /* 0x0000381201007387 */ /* 0x000fe80000100a00 */
[----:B------:R-:W1:Y:S04]  /*33410*/  LDS.128 R16, [R24] ;  /* 0x0000000018107984 */ /* 0x000e680000000c00 */
[----:B-1----:R-:W-:Y:S04]  /*33420*/  STL.64 [R1+0x20], R16 ;  /* 0x0000201001007387 */ /* 0x002fe80000100a00 */
[----:B------:R-:W-:Y:S04]  /*33430*/  STL.64 [R1+0x28], R18 ;  /* 0x0000281201007387 */ /* 0x000fe80000100a00 */
[----:B------:R-:W1:Y:S04]  /*33440*/  LDS.128 R16, [R29] ;  /* 0x000000001d107984 */ /* 0x000e680000000c00 */
[----:B-1----:R-:W-:Y:S04]  /*33450*/  STL.64 [R1+0x10], R16 ;  /* 0x0000101001007387 */ /* 0x002fe80000100a00 */
[----:B------:R-:W-:Y:S04]  /*33460*/  STL.64 [R1+0x18], R18 ;  /* 0x0000181201007387 */ /* 0x000fe80000100a00 */
[----:B------:R-:W1:Y:S04]  /*33470*/  LDS.128 R16, [R28] ;  /* 0x000000001c107984 */ /* 0x000e680000000c00 */
[----:B------:R-:W-:Y:S06]  /*33480*/  BAR.SYNC.DEFER_BLOCKING 0x0 ;  /* 0x0000000000007b1d */ /* 0x000fec0000010000 */
[----:B-1----:R-:W-:Y:S04]  /*33490*/  STL.64 [R1], R16 ;  /* 0x0000001001007387 */ /* 0x002fe80000100a00 */
[----:B------:R1:W-:Y:S04]  /*334a0*/  STL.64 [R1+0x8], R18 ;  /* 0x0000081201007387 */ /* 0x0003e80000100a00 */
[----:B-1----:R-:W2:Y:S04]  /*334b0*/  LDL.LU.64 R18, [R1+0xc38] ;  /* 0x000c380001127983 */ /* 0x002ea80000300a00 */
[----:B------:R-:W2:Y:S04]  /*334c0*/  LDL.LU.64 R16, [R1+0xc30] ;  /* 0x000c300001107983 */ /* 0x000ea80000300a00 */
[----:B------:R-:W-:Y:S04]  /*334d0*/  STS.128 [R3+0x1000], R12 ;  /* 0x0010000c03007388 */ /* 0x000fe80000000c00 */
[----:B------:R-:W-:Y:S04]  /*334e0*/  STS.128 [R3+0x80], R8 ;  /* 0x0000800803007388 */ /* 0x000fe80000000c00 */
[----:B------:R-:W-:Y:S04]  /*334f0*/  STS.128 [R3+0x1080], R4 ;  /* 0x0010800403007388 */ /* 0x000fe80000000c00 */
[----:B--2---:R1:W-:Y:S04]  /*33500*/  STS.128 [R3], R16 ;  /* 0x0000001003007388 */ /* 0x0043e80000000c00 */
[----:B-1----:R-:W3:Y:S04]  /*33510*/  LDL.LU R16, [R1+0x198] ;  /* 0x0001980001107983 */ /* 0x002ee80000300800 */
        /* <DEDUP_REMOVED lines=12> */
[----:B------:R-:W4:Y:S04]  /*335e0*/  LDL.LU R5, [R1+0xa4] ;  /* 0x0000a40001057983 */ /* 0x000f280000300800 */
[----:B------:R-:W3:Y:S04]  /*335f0*/  LDL.LU R6, [R1+0xb4] ;  /* 0x0000b40001067983 */ /* 0x000ee80000300800 */
[----:B------:R-:W3:Y:S04]  /*33600*/  LDL.LU R7, [R1+0x1bc] ;  /* 0x0001bc0001077983 */ /* 0x000ee80000300800 */
[----:B------:R-:W-:Y:S01]  /*33610*/  BAR.SYNC.DEFER_BLOCKING 0x0 ;  /* 0x0000000000007b1d */ /* 0x000fe20000010000 */
[----:B--2---:R-:W-:-:S05]  /*33620*/  F2FP.BF16.PACK_AB R4, R20, R4 ;  /* 0x000000041404723e */ /* 0x004fca00000010ff */
[----:B------:R-:W2:Y:S02]  /*33630*/  LDL.LU R20, [R1+0xc2c] ;  /* 0x000c2c0001147983 */ /* 0x000ea40000300800 */
[----:B--2---:R-:W-:Y:S02]  /*33640*/  F2FP.BF16.PACK_AB R8, R20, R8 ;  /* 0x000000081408723e */ /* 0x004fe400000010ff */
[----:B------:R-:W2:Y:S01]  /*33650*/  LDL.LU R20, [R1+0xc28] ;  /* 0x000c280001147983 */ /* 0x000ea20000300800 */
[----:B---3--:R-:W-:Y:S02]  /*33660*/  F2FP.BF16.PACK_AB R16, R23, R16 ;  /* 0x000000101710723e */ /* 0x008fe400000010ff */
[----:B----4-:R-:W-:Y:S02]  /*33670*/  F2FP.BF16.PACK_AB R5, R21, R5 ;  /* 0x000000051505723e */ /* 0x010fe400000010ff */
[----:B------:R-:W-:Y:S02]  /*33680*/  F2FP.BF16.PACK_AB R9, R26, R9 ;  /* 0x000000091a09723e */ /* 0x000fe400000010ff */
[----:B------:R-:W-:-:S02]  /*33690*/  F2FP.BF16.PACK_AB R13, R25, R13 ;  /* 0x0000000d190d723e */ /* 0x000fc400000010ff */
[----:B------:R-:W-:Y:S02]  /*336a0*/  F2FP.BF16.PACK_AB R17, R27, R17 ;  /* 0x000000111b11723e */ /* 0x000fe400000010ff */
[----:B--2---:R-:W-:Y:S02]  /*336b0*/  F2FP.BF16.PACK_AB R12, R20, R12 ;  /* 0x0000000c140c723e */ /* 0x004fe400000010ff */
[----:B------:R-:W2:Y:S04]  /*336c0*/  LDL.LU R20, [R1+0xc24] ;  /* 0x000c240001147983 */ /* 0x000ea80000300800 */
[----:B------:R-:W2:Y:S04]  /*336d0*/  LDL.LU R23, [R1+0xc20] ;  /* 0x000c200001177983 */ /* 0x000ea80000300800 */
[----:B------:R-:W3:Y:S04]  /*336e0*/  LDL.LU R21, [R1+0xc1c] ;  /* 0x000c1c0001157983 */ /* 0x000ee80000300800 */
[----:B------:R-:W3:Y:S04]  /*336f0*/  LDL.LU R26, [R1+0xc18] ;  /* 0x000c1800011a7983 */ /* 0x000ee80000300800 */
[----:B------:R-:W4:Y:S04]  /*33700*/  LDL.LU R25, [R1+0xc14] ;  /* 0x000c140001197983 */ /* 0x000f280000300800 */
[----:B------:R-:W4:Y:S01]  /*33710*/  LDL.LU R27, [R1+0xc10] ;  /* 0x000c1000011b7983 */ /* 0x000f220000300800 */
[----:B------:R-:W-:-:S02]  /*33720*/  F2FP.BF16.PACK_AB R14, R7, R14 ;  /* 0x0000000e070e723e */ /* 0x000fc400000010ff */
[----:B------:R-:W-:Y:S02]  /*33730*/  F2FP.BF16.PACK_AB R7, R15, R19 ;  /* 0x000000130f07723e */ /* 0x000fe400000010ff */
[----:B------:R-:W-:Y:S02]  /*33740*/  F2FP.BF16.PACK_AB R18, R11, R18 ;  /* 0x000000120b12723e */ /* 0x000fe400000010ff */
[----:B------:R-:W-:Y:S02]  /*33750*/  F2FP.BF16.PACK_AB R6, R2, R6 ;  /* 0x000000060206723e */ /* 0x000fe400000010ff */
[----:B------:R-:W4:Y:S01]  /*33760*/  LDL.LU R2, [R1+0xc0c] ;  /* 0x000c0c0001027983 */ /* 0x000f220000300800 */
[----:B------:R-:W-:-:S03]  /*33770*/  F2FP.BF16.PACK_AB R10, R0, R10 ;  /* 0x0000000a000a723e */ /* 0x000fc600000010ff */
[----:B------:R-:W4:Y:S01]  /*33780*/  LDL.LU R0, [R1+0xc08] ;  /* 0x000c080001007983 */ /* 0x000f220000300800 */
[----:B--2---:R-:W-:Y:S02]  /*33790*/  F2FP.BF16.PACK_AB R19, R23, R20 ;  /* 0x000000141713723e */ /* 0x004fe400000010ff */
[----:B---3--:R-:W-:Y:S02]  /*337a0*/  F2FP.BF16.PACK_AB R15, R26, R21 ;  /* 0x000000151a0f723e */ /* 0x008fe400000010ff */
[----:B------:R-:W1:Y:S01]  /*337b0*/  LDS.128 R20, [R22] ;  /* 0x0000000016147984 */ /* 0x000e620000000c00 */
[----:B----4-:R-:W-:-:S03]  /*337c0*/  F2FP.BF16.PACK_AB R11, R27, R25 ;  /* 0x000000191b0b723e */ /* 0x010fc600000010ff */
[----:B------:R-:W2:Y:S04]  /*337d0*/  LDS.128 R24, [R24] ;  /* 0x0000000018187984 */ /* 0x000ea80000000c00 */
[----:B-1----:R-:W-:Y:S04]  /*337e0*/  STL [R1+0xbbc], R20 ;  /* 0x000bbc1401007387 */ /* 0x002fe80000100800 */
[----:B------:R-:W-:Y:S04]  /*337f0*/  STL [R1+0xbb8], R21 ;  /* 0x000bb81501007387 */ /* 0x000fe80000100800 */
[----:B------:R-:W-:Y:S04]  /*33800*/  STL [R1+0xbb4], R22 ;  /* 0x000bb41601007387 */ /* 0x000fe80000100800 */
[----:B------:R-:W-:Y:S04]  /*33810*/  STL [R1+0xbb0], R23 ;  /* 0x000bb01701007387 */ /* 0x000fe80000100800 */
[----:B------:R-:W1:Y:S04]  /*33820*/  LDS.128 R20, [R29] ;  /* 0x000000001d147984 */ /* 0x000e680000000c00 */
[----:B--2---:R-:W-:Y:S04]  /*33830*/  STL [R1+0xbcc], R24 ;  /* 0x000bcc1801007387 */ /* 0x004fe80000100800 */
[----:B------:R-:W-:Y:S04]  /*33840*/  STL [R1+0xbc8], R25 ;  /* 0x000bc81901007387 */ /* 0x000fe80000100800 */
[----:B------:R-:W-:Y:S04]  /*33850*/  STL [R1+0xbc4], R26 ;  /* 0x000bc41a01007387 */ /* 0x000fe80000100800 */
[----:B------:R-:W-:Y:S04]  /*33860*/  STL [R1+0xbc0], R27 ;  /* 0x000bc01b01007387 */ /* 0x000fe80000100800 */
[----:B------:R-:W2:Y:S04]  /*33870*/  LDS.128 R24, [R28] ;  /* 0x000000001c187984 */ /* 0x000ea80000000c00 */
[----:B------:R-:W-:Y:S01]  /*33880*/  BAR.SYNC.DEFER_BLOCKING 0x0 ;  /* 0x0000000000007b1d */ /* 0x000fe20000010000 */
[----:B-1----:R-:W-:-:S05]  /*33890*/  MOV R29, R22 ;  /* 0x00000016001d7202 */ /* 0x002fca0000000f00 */
[----:B------:R-:W-:Y:S04]  /*338a0*/  STL.64 [R1+0x40], R20 ;  /* 0x0000401401007387 */ /* 0x000fe80000100a00 */
[----:B------:R-:W-:Y:S04]  /*338b0*/  STL [R1+0x4c], R23 ;  /* 0x00004c1701007387 */ /* 0x000fe80000100800 */
[----:B------:R1:W-:Y:S04]  /*338c0*/  STL [R1+0xbd0], R29 ;  /* 0x000bd01d01007387 */ /* 0x0003e80000100800 */
[----:B--2---:R2:W-:Y:S01]  /*338d0*/  STL [R1+0x5c], R27 ;  /* 0x00005c1b01007387 */ /* 0x0045e20000100800 */
[----:B------:R-:W-:-:S03]  /*338e0*/  IMAD.MOV.U32 R28, RZ, RZ, R26 ;  /* 0x000000ffff1c7224 */ /* 0x000fc600078e001a */
[----:B-1----:R-:W3:Y:S01]  /*338f0*/  LDL.LU R29, [R1+0x1f8] ;  /* 0x0001f800011d7983 */ /* 0x002ee20000300800 */
[----:B------:R-:W-:Y:S01]  /*33900*/  MOV R23, R25 ;  /* 0x0000001900177202 */ /* 0x000fe20000000f00 */
[----:B------:R-:W-:Y:S02]  /*33910*/  IMAD.MOV.U32 R22, RZ, RZ, R24 ;  /* 0x000000ffff167224 */ /* 0x000fe400078e0018 */
[----:B--2---:R-:W2:Y:S04]  /*33920*/  LDL.LU R27, [R1+0x20c] ;  /* 0x00020c00011b7983 */ /* 0x004ea80000300800 */
[----:B------:R-:W2:Y:S04]  /*33930*/  LDL.LU R26, [R1+0x208] ;  /* 0x00020800011a7983 */ /* 0x000ea80000300800 */
[----:B------:R-:W4:Y:S04]  /*33940*/  LDL.LU R25, [R1+0x204] ;  /* 0x0002040001197983 */ /* 0x000f280000300800 */
[----:B------:R-:W4:Y:S04]  /*33950*/  LDL.LU R24, [R1+0x200] ;  /* 0x0002000001187983 */ /* 0x000f280000300800 */
[----:B--2---:R1:W-:Y:S04]  /*33960*/  STL.64 [R1+0xbf0], R26 ;  /* 0x000bf01a01007387 */ /* 0x0043e80000100a00 */
[----:B-1----:R-:W2:Y:S04]  /*33970*/  LDL.LU R26, [R1+0x13c] ;  /* 0x00013c00011a7983 */ /* 0x002ea80000300800 */
[----:B------:R-:W2:Y:S04]  /*33980*/  LDL.LU R27, [R1+0x12c] ;  /* 0x00012c00011b7983 */ /* 0x000ea80000300800 */
[----:B----4-:R1:W-:Y:S04]  /*33990*/  STL.64 [R1+0xbe8], R24 ;  /* 0x000be81801007387 */ /* 0x0103e80000100a00 */
[----:B-1----:R-:W4:Y:S04]  /*339a0*/  LDL.LU R24, [R1+0x108] ;  /* 0x0001080001187983 */ /* 0x002f280000300800 */
[----:B------:R-:W2:Y:S04]  /*339b0*/  LDL.LU R25, [R1+0x124] ;  /* 0x0001240001197983 */ /* 0x000ea80000300800 */
[----:B------:R-:W2:Y:S04]  /*339c0*/  LDL.LU R21, [R1+0x214] ;  /* 0x0002140001157983 */ /* 0x000ea80000300800 */
[----:B------:R-:W2:Y:S04]  /*339d0*/  LDL.LU R20, [R1+0x210] ;  /* 0x0002100001147983 */ /* 0x000ea80000300800 */
[----:B------:R1:W-:Y:S04]  /*339e0*/  STL [R1+0xbdc], R28 ;  /* 0x000bdc1c01007387 */ /* 0x0003e80000100800 */
[----:B-1----:R-:W2:Y:S04]  /*339f0*/  LDL.LU R28, [R1+0x1ec] ;  /* 0x0001ec00011c7983 */ /* 0x002ea80000300800 */
[----:B------:R1:W-:Y:S04]  /*33a00*/  STL [R1+0xbd8], R23 ;  /* 0x000bd81701007387 */ /* 0x0003e80000100800 */
[----:B-1----:R-:W2:Y:S04]  /*33a10*/  LDL.LU R23, [R1+0x1fc] ;  /* 0x0001fc0001177983 */ /* 0x002ea80000300800 */
[----:B------:R1:W-:Y:S04]  /*33a20*/  STL [R1+0xbd4], R22 ;  /* 0x000bd41601007387 */ /* 0x0003e80000100800 */
[----:B-1----:R-:W2:Y:S04]  /*33a30*/  LDL.LU R22, [R1+0x1f4] ;  /* 0x0001f40001167983 */ /* 0x002ea80000300800 */
[----:B------:R-:W-:Y:S04]  /*33a40*/  STS.128 [R3], R4 ;  /* 0x0000000403007388 */ /* 0x000fe80000000c00 */
[----:B------:R-:W-:Y:S04]  /*33a50*/  STS.128 [R3+0x1000], R8 ;  /* 0x0010000803007388 */ /* 0x000fe80000000c00 */
[----:B------:R-:W-:Y:S04]  /*33a60*/  STS.128 [R3+0x80], R12 ;  /* 0x0000800c03007388 */ /* 0x000fe80000000c00 */
[----:B------:R-:W-:Y:S04]  /*33a70*/  STS.128 [R3+0x1080], R16 ;  /* 0x0010801003007388 */ /* 0x000fe80000000c00 */
[----:B------:R-:W-:Y:S06]  /*33a80*/  BAR.SYNC.DEFER_BLOCKING 0x0 ;  /* 0x0000000000007b1d */ /* 0x000fec0000010000 */
[----:B--2---:R1:W-:Y:S04]  /*33a90*/  STL.64 [R1+0xc00], R22 ;  /* 0x000c001601007387 */ /* 0x0043e80000100a00 */
[----:B-1----:R-:W2:Y:S04]  /*33aa0*/  LDL.LU R22, [R1+0x114] ;  /* 0x0001140001167983 */ /* 0x002ea80000300800 */
[----:B------:R-:W2:Y:S04]  /*33ab0*/  LDL.LU R23, [R1+0x130] ;  /* 0x0001300001177983 */ /* 0x000ea80000300800 */
[----:B------:R1:W-:Y:S04]  /*33ac0*/  STL.64 [R1+0xbf8], R20 ;  /* 0x000bf81401007387 */ /* 0x0003e80000100a00 */
[----:B-1----:R-:W4:Y:S04]  /*33ad0*/  LDL.LU R20, [R1+0x118] ;  /* 0x0001180001147983 */ /* 0x002f280000300800 */
[----:B------:R-:W2:Y:S04]  /*33ae0*/  LDL.LU R21, [R1+0x120] ;  /* 0x0001200001157983 */ /* 0x000ea80000300800 */
[----:B------:R-:W2:Y:S04]  /*33af0*/  LDL.LU R4, [R1+0xd4] ;  /* 0x0000d40001047983 */ /* 0x000ea80000300800 */
[----:B------:R-:W2:Y:S04]  /*33b00*/  LDL.LU R5, [R1+0xf0] ;  /* 0x0000f00001057983 */ /* 0x000ea80000300800 */
[----:B------:R-:W2:Y:S04]  /*33b10*/  LDL.LU R6, [R1+0x100] ;  /* 0x0001000001067983 */ /* 0x000ea80000300800 */
[----:B------:R-:W2:Y:S04]  /*33b20*/  LDL.LU R7, [R1+0xf8] ;  /* 0x0000f80001077983 */ /* 0x000ea80000300800 */
[----:B------:R-:W2:Y:S04]  /*33b30*/  LDL.LU R8, [R1+0xe0] ;  /* 0x0000e00001087983 */ /* 0x000ea80000300800 */
[----:B------:R-:W3:Y:S04]  /*33b40*/  LDL.LU R9, [R1+0xe4] ;  /* 0x0000e40001097983 */ /* 0x000ee80000300800 */
[----:B------:R-:W3:Y:S04]  /*33b50*/  LDL.LU R10, [R1+0xdc] ;  /* 0x0000dc00010a7983 */ /* 0x000ee80000300800 */
[----:B------:R-:W4:Y:S04]  /*33b60*/  LDL.LU R11, [R1+0xfc] ;  /* 0x0000fc00010b7983 */ /* 0x000f280000300800 */
[----:B------:R-:W4:Y:S04]  /*33b70*/  LDL.LU R12, [R1+0x1d8] ;  /* 0x0001d800010c7983 */ /* 0x000f280000300800 */
[----:B------:R-:W4:Y:S04]  /*33b80*/  LDL.LU R13, [R1+0x1f0] ;  /* 0x0001f000010d7983 */ /* 0x000f280000300800 */
[----:B------:R-:W4:Y:S04]  /*33b90*/  LDL.LU R15, [R1+0x1e8] ;  /* 0x0001e800010f7983 */ /* 0x000f280000300800 */
[----:B------:R-:W4:Y:S04]  /*33ba0*/  LDL.LU R17, [R1+0x1e4] ;  /* 0x0001e40001117983 */ /* 0x000f280000300800 */
[----:B------:R-:W4:Y:S04]  /*33bb0*/  LDL.LU R18, [R1+0x1dc] ;  /* 0x0001dc0001127983 */ /* 0x000f280000300800 */
[----:B------:R1:W-:Y:S04]  /*33bc0*/  STL [R1+0xbe0], R19 ;  /* 0x000be01301007387 */ /* 0x0003e80000100800 */
[----:B-1----:R-:W4:Y:S01]  /*33bd0*/  LDL.LU R19, [R1+0x1e0] ;  /* 0x0001e00001137983 */ /* 0x002f220000300800 */
[----:B--2---:R-:W-:-:S02]  /*33be0*/  F2FP.BF16.PACK_AB R4, R8, R4 ;  /* 0x000000040804723e */ /* 0x004fc400000010ff */
[----:B---3--:R-:W-:Y:S02]  /*33bf0*/  F2FP.BF16.PACK_AB R8, R9, R10 ;  /* 0x0000000a0908723e */ /* 0x008fe400000010ff */
[----:B------:R-:W-:Y:S02]  /*33c00*/  F2FP.BF16.PACK_AB R9, R6, R7 ;  /* 0x000000070609723e */ /* 0x000fe400000010ff */
[----:B----4-:R-:W-:Y:S02]  /*33c10*/  F2FP.BF16.PACK_AB R6, R20, R24 ;  /* 0x000000181406723e */ /* 0x010fe400000010ff */
[----:B------:R-:W1:Y:S01]  /*33c20*/  S2R R24, SR_TID.X ;  /* 0x0000000000187919 */ /* 0x000e620000002100 */
[----:B------:R-:W-:Y:S02]  /*33c30*/  F2FP.BF16.PACK_AB R5, R11, R5 ;  /* 0x000000050b05723e */ /* 0x000fe400000010ff */
[----:B------:R-:W-:Y:S02]  /*33c40*/  F2FP.BF16.PACK_AB R7, R23, R25 ;  /* 0x000000191707723e */ /* 0x000fe400000010ff */
[----:B------:R-:W-:-:S02]  /*33c50*/  F2FP.BF16.PACK_AB R11, R26, R27 ;  /* 0x0000001b1a0b723e */ /* 0x000fc400000010ff */
[----:B------:R-:W-:Y:S02]  /*33c60*/  F2FP.BF16.PACK_AB R10, R21, R22 ;  /* 0x00000016150a723e */ /* 0x000fe400000010ff */
[C---:B-1----:R-:W-:Y:S02]  /*33c70*/  LOP3.LUT R23, R24.reuse, 0x1ff, RZ, 0xc0, !PT ;  /* 0x000001ff18177812 */ /* 0x042fe400078ec0ff */
[C---:B------:R-:W-:Y:S02]  /*33c80*/  SHF.L.U32 R27, R24.reuse, 0xc, RZ ;  /* 0x0000000c181b7819 */ /* 0x040fe400000006ff */
[C---:B------:R-:W-:Y:S02]  /*33c90*/  SHF.L.U32 R26, R24.reuse, 0xc, RZ ;  /* 0x0000000c181a7819 */ /* 0x040fe400000006ff */
[C---:B------:R-:W-:Y:S02]  /*33ca0*/  SHF.L.U32 R25, R24.reuse, 0xc, RZ ;  /* 0x0000000c18197819 */ /* 0x040fe400000006ff */
[----:B------:R-:W-:-:S04]  /*33cb0*/  SHF.L.U32 R24, R24, 0xc, RZ ;  /* 0x0000000c18187819 */ /* 0x000fc800000006ff */
[----:B------:R-:W-:Y:S02]  /*33cc0*/  LOP3.LUT R24, R24, 0x6000, RZ, 0xc0, !PT ;  /* 0x0000600018187812 */ /* 0x000fe400078ec0ff */
[----:B------:R-:W-:Y:S02]  /*33cd0*/  LOP3.LUT R27, R27, 0x6000, RZ, 0xc0, !PT ;  /* 0x000060001b1b7812 */ /* 0x000fe400078ec0ff */
[----:B------:R-:W-:Y:S01]  /*33ce0*/  LOP3.LUT R26, R26, 0x6000, RZ, 0xc0, !PT ;  /* 0x000060001a1a7812 */ /* 0x000fe200078ec0ff */
[----:B------:R-:W-:Y:S01]  /*33cf0*/  IMAD R24, R23, 0x10, R24 ;  /* 0x0000001017187824 */ /* 0x000fe200078e0218 */
[----:B------:R-:W-:Y:S01]  /*33d00*/  LOP3.LUT R25, R25, 0x6000, RZ, 0xc0, !PT ;  /* 0x0000600019197812 */ /* 0x000fe200078ec0ff */
[C---:B------:R-:W-:Y:S02]  /*33d10*/  IMAD R27, R23.reuse, 0x10, R27 ;  /* 0x00000010171b7824 */ /* 0x040fe400078e021b */
[C---:B------:R-:W-:Y:S02]  /*33d20*/  IMAD R26, R23.reuse, 0x10, R26 ;  /* 0x00000010171a7824 */ /* 0x040fe400078e021a */
[----:B------:R-:W-:-:S02]  /*33d30*/  IMAD R25, R23, 0x10, R25 ;  /* 0x0000001017197824 */ /* 0x000fc400078e0219 */
[----:B------:R-:W1:Y:S03]  /*33d40*/  LDS.128 R20, [R24] ;  /* 0x0000000018147984 */ /* 0x000e660000000c00 */
[----:B------:R-:W-:Y:S01]  /*33d50*/  LOP3.LUT R25, R25, 0x20, RZ, 0x3c, !PT ;  /* 0x0000002019197812 */ /* 0x000fe200078e3cff */
[----:B-1----:R-:W-:Y:S04]  /*33d60*/  STL.64 [R1+0x1b0], R20 ;  /* 0x0001b01401007387 */ /* 0x002fe80000100a00 */
[----:B------:R-:W-:Y:S04]  /*33d70*/  STL.64 [R1+0x1b8], R22 ;  /* 0x0001b81601007387 */ /* 0x000fe80000100a00 */
[----:B------:R-:W1:Y:S01]  /*33d80*/  LDS.128 R20, [R25] ;  /* 0x0000000019147984 */ /* 0x000e620000000c00 */
[----:B------:R-:W-:-:S02]  /*33d90*/  LOP3.LUT R26, R26, 0x40, RZ, 0x3c, !PT ;  /* 0x000000401a1a7812 */ /* 0x000fc400078e3cff */
[----:B------:R-:W-:Y:S01]  /*33da0*/  LOP3.LUT R27, R27, 0x60, RZ, 0x3c, !PT ;  /* 0x000000601b1b7812 */ /* 0x000fe200078e3cff */
[----:B-1----:R-:W-:Y:S04]  /*33db0*/  STL.64 [R1+0x1a0], R20 ;  /* 0x0001a01401007387 */ /* 0x002fe80000100a00 */
[----:B------:R-:W-:Y:S04]  /*33dc0*/  STL.64 [R1+0x1a8], R22 ;  /* 0x0001a81601007387 */ /* 0x000fe80000100a00 */
[----:B------:R-:W1:Y:S04]  /*33dd0*/  LDS.128 R20, [R26] ;  /* 0x000000001a147984 */ /* 0x000e680000000c00 */
[----:B------:R-:W2:Y:S01]  /*33de0*/  LDS.128 R24, [R27] ;  /* 0x000000001b187984 */ /* 0x000ea20000000c00 */
[----:B------:R-:W-:-:S03]  /*33df0*/  F2FP.BF16.PACK_AB R12, R19, R12 ;  /* 0x0000000c130c723e */ /* 0x000fc600000010ff */
[----:B------:R-:W3:Y:S04]  /*33e00*/  S2R R14, SR_TID.X ;  /* 0x00000000000e7919 */ /* 0x000ee80000002100 */
[----:B------:R-:W-:Y:S06]  /*33e10*/  BAR.SYNC.DEFER_BLOCKING 0x0 ;  /* 0x0000000000007b1d */ /* 0x000fec0000010000 */
[----:B-1----:R-:W-:Y:S04]  /*33e20*/  STL.64 [R1+0x190], R20 ;  /* 0x0001901401007387 */ /* 0x002fe80000100a00 */
[----:B------:R1:W-:Y:S04]  /*33e30*/  STL.64 [R1+0x198], R22 ;  /* 0x0001981601007387 */ /* 0x0003e80000100a00 */
[----:B-1----:R-:W4:Y:S04]  /*33e40*/  LDL.LU.64 R22, [R1+0xc00] ;  /* 0x000c000001167983 */ /* 0x002f280000300a00 */
[----:B------:R-:W4:Y:S04]  /*33e50*/  LDL.LU.64 R20, [R1+0xbf8] ;  /* 0x000bf80001147983 */ /* 0x000f280000300a00 */
[----:B--2---:R-:W-:Y:S04]  /*33e60*/  STL.64 [R1+0x180], R24 ;  /* 0x0001801801007387 */ /* 0x004fe80000100a00 */
[----:B------:R1:W-:Y:S04]  /*33e70*/  STL.64 [R1+0x188], R26 ;  /* 0x0001881a01007387 */ /* 0x0003e80000100a00 */
[----:B-1----:R-:W2:Y:S04]  /*33e80*/  LDL.LU.64 R26, [R1+0xbf0] ;  /* 0x000bf000011a7983 */ /* 0x002ea80000300a00 */
[----:B------:R-:W2:Y:S04]  /*33e90*/  LDL.LU.64 R24, [R1+0xbe8] ;  /* 0x000be80001187983 */ /* 0x000ea80000300a00 */
[----:B------:R-:W2:Y:S01]  /*33ea0*/  LDL.LU R19, [R1+0x30] ;  /* 0x0000300001137983 */ /* 0x000ea20000300800 */
[----:B---3--:R-:W-:-:S04]  /*33eb0*/  SHF.R.U32.HI R14, RZ, 0x8, R14 ;  /* 0x00000008ff0e7819 */ /* 0x008fc8000001160e */
[----:B------:R-:W-:Y:S01]  /*33ec0*/  SGXT.U32 R14, R14, 0x1 ;  /* 0x000000010e0e781a */ /* 0x000fe20000000000 */
[----:B------:R1:W-:Y:S01]  /*33ed0*/  STS.128 [R3+0x1000], R8 ;  /* 0x0010000803007388 */ /* 0x0003e20000000c00 */
[----:B------:R-:W-:-:S03]  /*33ee0*/  F2FP.BF16.PACK_AB R13, R13, R15 ;  /* 0x0000000f0d0d723e */ /* 0x000fc600000010ff */
[----:B------:R3:W-:Y:S01]  /*33ef0*/  STS.128 [R3], R4 ;  /* 0x0000000403007388 */ /* 0x0007e20000000c00 */
[----:B-1----:R-:W-:Y:S01]  /*33f00*/  IMAD R11, R14, c[0x0][0x1c8], RZ ;  /* 0x000072000e0b7a24 */ /* 0x002fe200078e02ff */
[----:B---3--:R-:W-:Y:S02]  /*33f10*/  F2FP.BF16.PACK_AB R4, R17, R18 ;  /* 0x000000121104723e */ /* 0x008fe400000010ff */
[----:B------:R-:W-:Y:S02]  /*33f20*/  MOV R17, c[0x0][0x1c8] ;  /* 0x0000720000117a02 */ /* 0x000fe40000000f00 */
[----:B------:R-:W-:-:S03]  /*33f30*/  LEA R10, P3, R11, R0, 0x1 ;  /* 0x000000000b0a7211 */ /* 0x000fc600078608ff */
[----:B------:R-:W-:Y:S01]  /*33f40*/  IMAD R9, R17, 0x2, R11 ;  /* 0x0000000211097824 */ /* 0x000fe200078e020b */
[----:B------:R-:W-:Y:S02]  /*33f50*/  LEA.HI.X.SX32 R11, R11, R2, 0x1, P3 ;  /* 0x000000020b0b7211 */ /* 0x000fe400018f0eff */
[----:B----4-:R-:W-:Y:S02]  /*33f60*/  F2FP.BF16.PACK_AB R5, R22, R28 ;  /* 0x0000001c1605723e */ /* 0x010fe400000010ff */
[----:B------:R-:W-:Y:S01]  /*33f70*/  F2FP.BF16.PACK_AB R14, R23, R29 ;  /* 0x0000001d170e723e */ /* 0x000fe200000010ff */
[----:B------:R-:W3:Y:S01]  /*33f80*/  LDL.LU R28, [R1+0x20] ;  /* 0x00002000011c7983 */ /* 0x000ee20000300800 */
[----:B------:R-:W-:-:S03]  /*33f90*/  F2FP.BF16.PACK_AB R7, R21, R20 ;  /* 0x000000141507723e */ /* 0x000fc600000010ff */
[----:B------:R-:W4:Y:S04]  /*33fa0*/  LDL.LU R23, [R1+0x10] ;  /* 0x0000100001177983 */ /* 0x000f280000300800 */
[----:B------:R-:W4:Y:S04]  /*33fb0*/  LDL.LU R22, [R1+0x34] ;  /* 0x0000340001167983 */ /* 0x000f280000300800 */
[----:B------:R-:W4:Y:S01]  /*33fc0*/  LDL.LU R29, [R1+0x24] ;  /* 0x00002400011d7983 */ /* 0x000f220000300800 */
[----:B--2---:R-:W-:Y:S02]  /*33fd0*/  F2FP.BF16.PACK_AB R15, R27, R26 ;  /* 0x0000001a1b0f723e */ /* 0x004fe400000010ff */
[----:B------:R-:W-:-:S03]  /*33fe0*/  F2FP.BF16.PACK_AB R6, R25, R24 ;  /* 0x000000181906723e */ /* 0x000fc600000010ff */
[----:B------:R-:W-:Y:S04]  /*33ff0*/  STS.128 [R3+0x80], R12 ;  /* 0x0000800c03007388 */ /* 0x000fe80000000c00 */
[----:B------:R-:W-:Y:S04]  /*34000*/  STS.128 [R3+0x1080], R4 ;  /* 0x0010800403007388 */ /* 0x000fe80000000c00 */
[----:B------:R-:W-:Y:S06]  /*34010*/  BAR.SYNC.DEFER_BLOCKING 0x0 ;  /* 0x0000000000007b1d */ /* 0x000fec0000010000 */
[----:B------:R-:W2:Y:S04]  /*34020*/  LDL.LU R24, [R1+0x14] ;  /* 0x0000140001187983 */ /* 0x000ea80000300800 */
[----:B------:R-:W2:Y:S04]  /*34030*/  LDL.LU R25, [R1+0x4] ;  /* 0x0000040001197983 */ /* 0x000ea80000300800 */
[----:B------:R-:W2:Y:S04]  /*34040*/  LDL.LU R26, [R1+0x38] ;  /* 0x00003800011a7983 */ /* 0x000ea80000300800 */
[----:B------:R-:W2:Y:S04]  /*34050*/  LDL.LU R27, [R1+0x28] ;  /* 0x00002800011b7983 */ /* 0x000ea80000300800 */
[----:B------:R-:W2:Y:S04]  /*34060*/  LDL.LU R20, [R1+0x18] ;  /* 0x0000180001147983 */ /* 0x000ea80000300800 */
[----:B------:R-:W2:Y:S04]  /*34070*/  LDL.LU R21, [R1+0x8] ;  /* 0x0000080001157983 */ /* 0x000ea80000300800 */
[----:B------:R-:W2:Y:S04]  /*34080*/  LDL.LU R18, [R1+0xc] ;  /* 0x00000c0001127983 */ /* 0x000ea80000300800 */
[----:B------:R1:W-:Y:S04]  /*34090*/  STG.E.U16 [R10.64], R19 ;  /* 0x000000130a007986 */ /* 0x0003e8000c101504 */
[----:B-1----:R-:W2:Y:S01]  /*340a0*/  LDL.LU R11, [R1] ;  /* 0x00000000010b7983 */ /* 0x002ea20000300800 */
[----:B------:R-:W-:-:S02]  /*340b0*/  LEA R12, R17, R9, 0x1 ;  /* 0x00000009110c7211 */ /* 0x000fc400078e08ff */
[-C--:B------:R-:W-:Y:S02]  /*340c0*/  LEA R8, P4, R9, R0.reuse, 0x1 ;  /* 0x0000000009087211 */ /* 0x080fe400078808ff */
[C---:B------:R-:W-:Y:S01]  /*340d0*/  LEA R6, P3, R12.reuse, R0, 0x1 ;  /* 0x000000000c067211 */ /* 0x040fe200078608ff */
[----:B------:R-:W-:Y:S01]  /*340e0*/  IMAD R3, R17, 0x2, R12 ;  /* 0x0000000211037824 */ /* 0x000fe200078e020c */
[-C--:B------:R-:W-:Y:S02]  /*340f0*/  LEA.HI.X.SX32 R9, R9, R2.reuse, 0x1, P4 ;  /* 0x0000000209097211 */ /* 0x080fe400020f0eff */
[----:B------:R-:W-:Y:S02]  /*34100*/  LEA.HI.X.SX32 R7, R12, R2, 0x1, P3 ;  /* 0x000000020c077211 */ /* 0x000fe400018f0eff */
[----:B------:R-:W-:Y:S02]  /*34110*/  LEA R10, R17, R3, 0x1 ;  /* 0x00000003110a7211 */ /* 0x000fe400078e08ff */
[----:B------:R-:W-:-:S04]  /*34120*/  LEA R4, P3, R3, R0, 0x1 ;  /* 0x0000000003047211 */ /* 0x000fc800078608ff */
[----:B------:R-:W-:Y:S01]  /*34130*/  LEA.HI.X.SX32 R5, R3, R2, 0x1, P3 ;  /* 0x0000000203057211 */ /* 0x000fe200018f0eff */
[----:B---3--:R1:W-:Y:S04]  /*34140*/  STG.E.U16 [R8.64], R28 ;  /* 0x0000001c08007986 */ /* 0x0083e8000c101504 */
[----:B----4-:R3:W-:Y:S01]  /*34150*/  STG.E.U16 [R6.64], R23 ;  /* 0x0000001706007986 */ /* 0x0107e2000c101504 */
[----:B-1----:R-:W-:Y:S01]  /*34160*/  LEA R8, P3, R10, R0, 0x1 ;  /* 0x000000000a087211 */ /* 0x002fe200078608ff */
[----:B---3--:R-:W-:-:S03]  /*34170*/  IMAD R6, R17, 0x2, R10 ;  /* 0x0000000211067824 */ /* 0x008fc600078e020a */
[----:B------:R-:W-:Y:S02]  /*34180*/  LEA.HI.X.SX32 R9, R10, R2, 0x1, P3 ;  /* 0x000000020a097211 */ /* 0x000fe400018f0eff */
[----:B------:R-:W-:Y:S02]  /*34190*/  PRMT R7, R19, 0x7632, R7 ;  /* 0x0000763213077816 */ /* 0x000fe40000000007 */
[----:B------:R-:W-:Y:S01]  /*341a0*/  LEA R3, R17, R6, 0x1 ;  /* 0x0000000611037211 */ /* 0x000fe200078e08ff */
[----:B------:R-:W3:Y:S01]  /*341b0*/  LDL.LU R19, [R1+0xbe0] ;  /* 0x000be00001137983 */ /* 0x000ee20000300800 */
[----:B------:R-:W-:-:S03]  /*341c0*/  PRMT R10, R23, 0x7632, R10 ;  /* 0x00007632170a7816 */ /* 0x000fc6000000000a */
[----:B--2---:R1:W-:Y:S04]  /*341d0*/  STG.E.U16 [R4.64], R11 ;  /* 0x0000000b04007986 */ /* 0x0043e8000c101504 */
[----:B------:R2:W-:Y:S01]  /*341e0*/  STG.E.U16 [R8.64], R7 ;  /* 0x0000000708007986 */ /* 0x0005e2000c101504 */
[----:B-1----:R-:W-:-:S04]  /*341f0*/  LEA R4, P3, R6, R0, 0x1 ;  /* 0x0000000006047211 */ /* 0x002fc800078608ff */
[----:B------:R-:W-:Y:S01]  /*34200*/  LEA.HI.X.SX32 R5, R6, R2, 0x1, P3 ;  /* 0x0000000206057211 */ /* 0x000fe200018f0eff */
[----:B--2---:R-:W-:Y:S01]  /*34210*/  IMAD R7, R17, 0x2, R3 ;  /* 0x0000000211077824 */ /* 0x004fe200078e0203 */
[----:B------:R-:W-:Y:S02]  /*34220*/  PRMT R6, R28, 0x7632, R6 ;  /* 0x000076321c067816 */ /* 0x000fe40000000006 */
[C---:B------:R-:W-:Y:S01]  /*34230*/  LEA R8, P3, R3.reuse, R0, 0x1 ;  /* 0x0000000003087211 */ /* 0x040fe200078608ff */
[----:B------:R-:W3:Y:S04]  /*34240*/  LDL.LU R28, [R1+0xbdc] ;  /* 0x000bdc00011c7983 */ /* 0x000ee80000300800 */
[----:B------:R1:W-:Y:S01]  /*34250*/  STG.E.U16 [R4.64], R6 ;  /* 0x0000000604007986 */ /* 0x0003e2000c101504 */
[----:B------:R-:W-:-:S03]  /*34260*/  LEA.HI.X.SX32 R9, R3, R2, 0x1, P3 ;  /* 0x0000000203097211 */ /* 0x000fc600018f0eff */
[----:B------:R-:W2:Y:S01]  /*34270*/  LDL.LU R23, [R1+0xbd8] ;  /* 0x000bd80001177983 */ /* 0x000ea20000300800 */
[----:B-1----:R-:W-:Y:S02]  /*34280*/  LEA R5, R17, R7, 0x1 ;  /* 0x0000000711057211 */ /* 0x002fe400078e08ff */
[----:B------:R-:W-:Y:S01]  /*34290*/  LEA R6, P3, R7, R0, 0x1 ;  /* 0x0000000007067211 */ /* 0x000fe200078608ff */
[----:B------:R1:W-:Y:S02]  /*342a0*/  STG.E.U16 [R8.64], R10 ;  /* 0x0000000a08007986 */ /* 0x0003e4000c101504 */
[----:B------:R-:W-:Y:S01]  /*342b0*/  IMAD R3, R17, 0x2, R5 ;  /* 0x0000000211037824 */ /* 0x000fe200078e0205 */
[----:B------:R-:W-:Y:S02]  /*342c0*/  LEA.HI.X.SX32 R7, R7, R2, 0x1, P3 ;  /* 0x0000000207077211 */ /* 0x000fe400018f0eff */
[----:B------:R-:W-:Y:S02]  /*342d0*/  LEA R4, P4, R5, R0, 0x1 ;  /* 0x0000000005047211 */ /* 0x000fe400078808ff */
[----:B-1----:R-:W-:-:S02]  /*342e0*/  PRMT R9, R11, 0x7632, R9 ;  /* 0x000076320b097816 */ /* 0x002fc40000000009 */
[----:B------:R-:W-:Y:S02]  /*342f0*/  LEA R8, P3, R3, R0, 0x1 ;  /* 0x0000000003087211 */ /* 0x000fe400078608ff */
[----:B------:R-:W-:Y:S01]  /*34300*/  LEA R11, R17, R3, 0x1 ;  /* 0x00000003110b7211 */ /* 0x000fe200078e08ff */
[----:B------:R1:W-:Y:S01]  /*34310*/  STG.E.U16 [R6.64], R9 ;  /* 0x0000000906007986 */ /* 0x0003e2000c101504 */
[----:B------:R-:W-:-:S03]  /*34320*/  LEA.HI.X.SX32 R5, R5, R2, 0x1, P4 ;  /* 0x0000000205057211 */ /* 0x000fc600020f0eff */
[----:B------:R-:W-:Y:S02]  /*34330*/  IMAD R10, R17, 0x2, R11 ;  /* 0x00000002110a7824 */ /* 0x000fe400078e020b */
[----:B------:R4:W-:Y:S01]  /*34340*/  STG.E.U16 [R4.64], R22 ;  /* 0x0000001604007986 */ /* 0x0009e2000c101504 */
[----:B-1----:R-:W-:Y:S02]  /*34350*/  LEA.HI.X.SX32 R9, R3, R2, 0x1, P3 ;  /* 0x0000000203097211 */ /* 0x002fe400018f0eff */
[----:B------:R-:W-:Y:S02]  /*34360*/  LEA R6, P3, R11, R0, 0x1 ;  /* 0x000000000b067211 */ /* 0x000fe400078608ff */
[----:B------:R-:W-:Y:S02]  /*34370*/  LEA R3, R17, R10, 0x1 ;  /* 0x0000000a11037211 */ /* 0x000fe400078e08ff */
[----:B------:R-:W-:Y:S02]  /*34380*/  LEA.HI.X.SX32 R7, R11, R2, 0x1, P3 ;  /* 0x000000020b077211 */ /* 0x000fe400018f0eff */
[C---:B----4-:R-:W-:Y:S01]  /*34390*/  LEA R4, P3, R10.reuse, R0, 0x1 ;  /* 0x000000000a047211 */ /* 0x050fe200078608ff */
[----:B------:R1:W-:Y:S03]  /*343a0*/  STG.E.U16 [R8.64], R29 ;  /* 0x0000001d08007986 */ /* 0x0003e6000c101504 */
[----:B------:R-:W-:Y:S01]  /*343b0*/  LEA.HI.X.SX32 R5, R10, R2, 0x1, P3 ;  /* 0x000000020a057211 */ /* 0x000fe200018f0eff */
[----:B------:R4:W-:Y:S01]  /*343c0*/  STG.E.U16 [R6.64], R24 ;  /* 0x0000001806007986 */ /* 0x0009e2000c101504 */
[----:B------:R-:W-:-:S02]  /*343d0*/  PRMT R10, R22, 0x7632, R10 ;  /* 0x00007632160a7816 */ /* 0x000fc4000000000a */
[----:B-1----:R-:W-:Y:S01]  /*343e0*/  LEA R8, P3, R3, R0, 0x1 ;  /* 0x0000000003087211 */ /* 0x002fe200078608ff */
[----:B----4-:R-:W-:-:S03]  /*343f0*/  IMAD R7, R17, 0x2, R3 ;  /* 0x0000000211077824 */ /* 0x010fc600078e0203 */
[----:B------:R-:W-:Y:S01]  /*34400*/  LEA.HI.X.SX32 R9, R3, R2, 0x1, P3 ;  /* 0x0000000203097211 */ /* 0x000fe200018f0eff */
[----:B------:R1:W-:Y:S01]  /*34410*/  STG.E.U16 [R4.64], R25 ;  /* 0x0000001904007986 */ /* 0x0003e2000c101504 */
[----:B------:R-:W-:-:S03]  /*34420*/  LEA R6, P3, R7, R0, 0x1 ;  /* 0x0000000007067211 */ /* 0x000fc600078608ff */
[----:B------:R-:W4:Y:S01]  /*34430*/  LDL.LU R22, [R1+0xbd4] ;  /* 0x000bd40001167983 */ /* 0x000f220000300800 */
[----:B------:R-:W-:Y:S02]  /*34440*/  LEA R3, R17, R7, 0x1 ;  /* 0x0000000711037211 */ /* 0x000fe400078e08ff */
[----:B------:R-:W-:Y:S01]  /*34450*/  LEA.HI.X.SX32 R7, R7, R2, 0x1, P3 ;  /* 0x0000000207077211 */ /* 0x000fe200018f0eff */
[----:B------:R0:W-:Y:S01]  /*34460*/  STG.E.U16 [R8.64], R10 ;  /* 0x0000000a08007986 */ /* 0x0001e2000c101504 */
[----:B-1----:R-:W-:-:S04]  /*34470*/  LEA R4, P3, R3, R0, 0x1 ;  /* 0x0000000003047211 */ /* 0x002fc800078608ff */
[----:B------:R-:W-:Y:S01]  /*34480*/  LEA.HI.X.SX32 R5, R3, R2, 0x1, P3 ;  /* 0x0000000203057211 */ /* 0x000fe200018f0eff */
[----:B0-----:R-:W-:Y:S01]  /*34490*/  IMAD R9, R17, 0x2, R3 ;  /* 0x0000000211097824 */ /* 0x001fe200078e0203 */
[----:B------:R-:W-:Y:S02]  /*344a0*/  PRMT R10, R29, 0x7632, R10 ;  /* 0x000076321d0a7816 */ /* 0x000fe4000000000a */
[----:B------:R-:W-:Y:S01]  /*344b0*/  PRMT R11, R24, 0x7632, R11 ;  /* 0x00007632180b7816 */ /* 0x000fe2000000000b */
[----:B------:R-:W2:Y:S01]  /*344c0*/  LDL.LU R29, [R1+0xbd0] ;  /* 0x000bd000011d7983 */ /* 0x000ea20000300800 */
[----:B------:R-:W-:Y:S02]  /*344d0*/  LEA R3, R17, R9, 0x1 ;  /* 0x0000000911037211 */ /* 0x000fe400078e08ff */
[C---:B------:R-:W-:Y:S01]  /*344e0*/  LEA R8, P3, R9.reuse, R0, 0x1 ;  /* 0x0000000009087211 */ /* 0x040fe200078608ff */
[----:B------:R0:W-:Y:S03]  /*344f0*/  STG.E.U16 [R6.64], R10 ;  /* 0x0000000a06007986 */ /* 0x0001e6000c101504 */
[----:B------:R-:W-:Y:S01]  /*34500*/  LEA.HI.X.SX32 R9, R9, R2, 0x1, P3 ;  /* 0x0000000209097211 */ /* 0x000fe200018f0eff */
[----:B------:R1:W-:Y:S04]  /*34510*/  STG.E.U16 [R4.64], R11 ;  /* 0x0000000b04007986 */ /* 0x0003e8000c101504 */
[----:B------:R-:W2:Y:S01]  /*34520*/  LDL.LU R24, [R1+0xbcc] ;  /* 0x000bcc0001187983 */ /* 0x000ea20000300800 */
[----:B0-----:R-:W-:Y:S01]  /*34530*/  IMAD R7, R17, 0x2, R3 ;  /* 0x0000000211077824 */ /* 0x001fe200078e0203 */
[----:B-1----:R-:W-:-:S02]  /*34540*/  PRMT R11, R25, 0x7632, R11 ;  /* 0x00007632190b7816 */ /* 0x002fc4000000000b */
[-C--:B------:R-:W-:Y:S01]  /*34550*/  LEA R4, P3, R3, R0.reuse, 0x1 ;  /* 0x0000000003047211 */ /* 0x080fe200078608ff */
[----:B------:R-:W2:Y:S01]  /*34560*/  LDL.LU R25, [R1+0xbc8] ;  /* 0x000bc80001197983 */ /* 0x000ea20000300800 */
[----:B------:R-:W-:Y:S02]  /*34570*/  LEA R10, R17, R7, 0x1 ;  /* 0x00000007110a7211 */ /* 0x000fe400078e08ff */
[----:B------:R-:W-:Y:S01]  /*34580*/  LEA R6, P4, R7, R0, 0x1 ;  /* 0x0000000007067211 */ /* 0x000fe200078808ff */
[----:B------:R0:W-:Y:S01]  /*34590*/  STG.E.U16 [R8.64], R11 ;  /* 0x0000000b08007986 */ /* 0x0001e2000c101504 */
[-C--:B------:R-:W-:Y:S01]  /*345a0*/  LEA.HI.X.SX32 R5, R3, R2.reuse, 0x1, P3 ;  /* 0x0000000203057211 */ /* 0x080fe200018f0eff */
[----:B------:R-:W-:Y:S01]  /*345b0*/  IMAD R3, R17, 0x2, R10 ;  /* 0x0000000211037824 */ /* 0x000fe200078e020a */
[----:B------:R-:W-:-:S03]  /*345c0*/  LEA.HI.X.SX32 R7, R7, R2, 0x1, P4 ;  /* 0x0000000207077211 */ /* 0x000fc600020f0eff */
[----:B------:R1:W-:Y:S01]  /*345d0*/  STG.E.U16 [R4.64], R26 ;  /* 0x0000001a04007986 */ /* 0x0003e2000c101504 */
[----:B0-----:R-:W-:-:S03]  /*345e0*/  LEA R8, P3, R10, R0, 0x1 ;  /* 0x000000000a087211 */ /* 0x001fc600078608ff */
[----:B------:R0:W-:Y:S01]  /*345f0*/  STG.E.U16 [R6.64], R27 ;  /* 0x0000001b06007986 */ /* 0x0001e2000c101504 */
[----:B------:R-:W-:Y:S02]  /*34600*/  LEA.HI.X.SX32 R9, R10, R2, 0x1, P3 ;  /* 0x000000020a097211 */ /* 0x000fe400018f0eff */
[----:B-1----:R-:W-:-:S03]  /*34610*/  LEA R4, P3, R3, R0, 0x1 ;  /* 0x0000000003047211 */ /* 0x002fc600078608ff */
[----:B------:R1:W-:Y:S01]  /*34620*/  STG.E.U16 [R8.64], R20 ;  /* 0x0000001408007986 */ /* 0x0003e2000c101504 */
[----:B------:R-:W-:Y:S02]  /*34630*/  LEA.HI.X.SX32 R5, R3, R2, 0x1, P3 ;  /* 0x0000000203057211 */ /* 0x000fe400018f0eff */
[----:B0-----:R-:W-:-:S05]  /*34640*/  LEA R6, R17, R3, 0x1 ;  /* 0x0000000311067211 */ /* 0x001fca00078e08ff */
[C-C-:B------:R-:W-:Y:S01]  /*34650*/  IMAD R3, R17.reuse, 0x2, R6.reuse ;  /* 0x0000000211037824 */ /* 0x140fe200078e0206 */
[C---:B-1----:R-:W-:Y:S01]  /*34660*/  LEA R8, P3, R6.reuse, R0, 0x1 ;  /* 0x0000000006087211 */ /* 0x042fe200078608ff */
[----:B------:R0:W-:Y:S03]  /*34670*/  STG.E.U16 [R4.64], R21 ;  /* 0x0000001504007986 */ /* 0x0001e6000c101504 */
[----:B------:R-:W-:Y:S02]  /*34680*/  LEA R7, R17, R3, 0x1 ;  /* 0x0000000311077211 */ /* 0x000fe400078e08ff */
[----:B------:R-:W-:Y:S02]  /*34690*/  LEA.HI.X.SX32 R9, R6, R2, 0x1, P3 ;  /* 0x0000000206097211 */ /* 0x000fe400018f0eff */
[----:B------:R-:W-:Y:S02]  /*346a0*/  PRMT R6, R26, 0x7632, R6 ;  /* 0x000076321a067816 */ /* 0x000fe40000000006 */
[----:B------:R-:W-:Y:S01]  /*346b0*/  PRMT R10, R27, 0x7632, R10 ;  /* 0x000076321b0a7816 */ /* 0x000fe2000000000a */
[----:B------:R-:W2:Y:S01]  /*346c0*/  LDL.LU R26, [R1+0xbc4] ;  /* 0x000bc400011a7983 */ /* 0x000ea20000300800 */
[----:B0-----:R-:W-:-:S03]  /*346d0*/  LEA R4, P3, R3, R0, 0x1 ;  /* 0x0000000003047211 */ /* 0x001fc600078608ff */
[----:B------:R0:W-:Y:S01]  /*346e0*/  STG.E.U16 [R8.64], R6 ;  /* 0x0000000608007986 */ /* 0x0001e2000c101504 */
[----:B------:R-:W-:Y:S01]  /*346f0*/  LEA.HI.X.SX32 R5, R3, R2, 0x1, P3 ;  /* 0x0000000203057211 */ /* 0x000fe200018f0eff */
[----:B------:R-:W-:Y:S01]  /*34700*/  IMAD R3, R17, 0x2, R7 ;  /* 0x0000000211037824 */ /* 0x000fe200078e0207 */
[----:B------:R-:W-:Y:S01]  /*34710*/  PRMT R11, R21, 0x7632, R11 ;  /* 0x00007632150b7816 */ /* 0x000fe2000000000b */
[----:B------:R-:W2:Y:S01]  /*34720*/  LDL.LU R27, [R1+0xbc0] ;  /* 0x000bc000011b7983 */ /* 0x000ea20000300800 */
[----:B0-----:R-:W-:-:S03]  /*34730*/  LEA R6, P3, R7, R0, 0x1 ;  /* 0x0000000007067211 */ /* 0x001fc600078608ff */
[----:B------:R0:W-:Y:S01]  /*34740*/  STG.E.U16 [R4.64], R10 ;  /* 0x0000000a04007986 */ /* 0x0001e2000c101504 */
[----:B------:R-:W-:Y:S02]  /*34750*/  LEA.HI.X.SX32 R7, R7, R2, 0x1, P3 ;  /* 0x0000000207077211 */ /* 0x000fe400018f0eff */
[C---:B0-----:R-:W-:Y:S02]  /*34760*/  LEA R4, P3, R3.reuse, R0, 0x1 ;  /* 0x0000000003047211 */ /* 0x041fe400078608ff */
[----:B------:R-:W-:Y:S02]  /*34770*/  PRMT R10, R20, 0x7632, R10 ;  /* 0x00007632140a7816 */ /* 0x000fe4000000000a */
[----:B------:R-:W-:Y:S01]  /*34780*/  LEA.HI.X.SX32 R5, R3, R2, 0x1, P3 ;  /* 0x0000000203057211 */ /* 0x000fe200018f0eff */
[----:B------:R-:W2:Y:S04]  /*34790*/  LDL.LU R20, [R1+0xbbc] ;  /* 0x000bbc0001147983 */ /* 0x000ea80000300800 */
[----:B------:R-:W2:Y:S04]  /*347a0*/  LDL.LU R21, [R1+0xbb8] ;  /* 0x000bb80001157983 */ /* 0x000ea80000300800 */
[----:B------:R0:W-:Y:S04]  /*347b0*/  STG.E.U16 [R6.64], R10 ;  /* 0x0000000a06007986 */ /* 0x0001e8000c101504 */
[----:B------:R1:W-:Y:S04]  /*347c0*/  STG.E.U16 [R4.64], R11 ;  /* 0x0000000b04007986 */ /* 0x0003e8000c101504 */
[----:B0-----:R-:W2:Y:S04]  /*347d0*/  LDL.LU R7, [R1+0x2c] ;  /* 0x00002c0001077983 */ /* 0x001ea80000300800 */
[----:B------:R-:W2:Y:S04]  /*347e0*/  LDL.LU R10, [R1+0x1c] ;  /* 0x00001c00010a7983 */ /* 0x000ea80000300800 */
[----:B-1----:R-:W2:Y:S01]  /*347f0*/  LDL.LU R11, [R1+0x3c] ;  /* 0x00003c00010b7983 */ /* 0x002ea20000300800 */
[----:B------:R-:W-:-:S04]  /*34800*/  LEA R9, R17, R3, 0x1 ;  /* 0x0000000311097211 */ /* 0x000fc800078e08ff */
[----:B------:R-:W-:Y:S01]  /*34810*/  LEA R8, P3, R9, R0, 0x1 ;  /* 0x0000000009087211 */ /* 0x000fe200078608ff */
[----:B------:R-:W-:-:S03]  /*34820*/  IMAD R3, R17, 0x2, R9 ;  /* 0x0000000211037824 */ /* 0x000fc600078e0209 */
[----:B------:R-:W-:Y:S02]  /*34830*/  LEA.HI.X.SX32 R9, R9, R2, 0x1, P3 ;  /* 0x0000000209097211 */ /* 0x000fe400018f0eff */
[----:B------:R-:W-:Y:S02]  /*34840*/  LEA R4, P3, R3, R0, 0x1 ;  /* 0x0000000003047211 */ /* 0x000fe400078608ff */
[----:B------:R-:W-:Y:S02]  /*34850*/  LEA R6, R17, R3, 0x1 ;  /* 0x0000000311067211 */ /* 0x000fe400078e08ff */
[----:B------:R-:W-:-:S03]  /*34860*/  LEA.HI.X.SX32 R5, R3, R2, 0x1, P3 ;  /* 0x0000000203057211 */ /* 0x000fc600018f0eff */
[----:B------:R-:W-:Y:S01]  /*34870*/  IMAD R3, R17, 0x2, R6 ;  /* 0x0000000211037824 */ /* 0x000fe200078e0206 */
[----:B------:R-:W-:Y:S01]  /*34880*/  PRMT R12, R18, 0x7632, R12 ;  /* 0x00007632120c7816 */ /* 0x000fe2000000000c */
[----:B--2---:R0:W-:Y:S01]  /*34890*/  STG.E.U16 [R8.64], R11 ;  /* 0x0000000b08007986 */ /* 0x0041e2000c101504 */
[----:B------:R-:W-:-:S03]  /*348a0*/  PRMT R14, R7, 0x7632, R14 ;  /* 0x00007632070e7816 */ /* 0x000fc6000000000e */
[----:B------:R1:W-:Y:S01]  /*348b0*/  STG.E.U16 [R4.64], R7 ;  /* 0x0000000704007986 */ /* 0x0003e2000c101504 */
[----:B0-----:R-:W-:-:S04]  /*348c0*/  LEA R8, P3, R6, R0, 0x1 ;  /* 0x0000000006087211 */ /* 0x001fc800078608ff */
[----:B------:R-:W-:Y:S02]  /*348d0*/  LEA.HI.X.SX32 R9, R6, R2, 0x1, P3 ;  /* 0x0000000206097211 */ /* 0x000fe400018f0eff */
[----:B------:R-:W-:Y:S02]  /*348e0*/  LEA R6, P3, R3, R0, 0x1 ;  /* 0x0000000003067211 */ /* 0x000fe400078608ff */
[----:B-1----:R-:W-:Y:S01]  /*348f0*/  LEA R4, R17, R3, 0x1 ;  /* 0x0000000311047211 */ /* 0x002fe200078e08ff */
[----:B------:R0:W-:Y:S01]  /*34900*/  STG.E.U16 [R8.64], R10 ;  /* 0x0000000a08007986 */ /* 0x0001e2000c101504 */
[----:B------:R-:W-:Y:S02]  /*34910*/  LEA.HI.X.SX32 R7, R3, R2, 0x1, P3 ;  /* 0x0000000203077211 */ /* 0x000fe400018f0eff */
[----:B------:R-:W-:Y:S02]  /*34920*/  PRMT R15, R11, 0x7632, R15 ;  /* 0x000076320b0f7816 */ /* 0x000fe4000000000f */
[----:B0-----:R-:W-:-:S04]  /*34930*/  LEA R8, P3, R4, R0, 0x1 ;  /* 0x0000000004087211 */ /* 0x001fc800078608ff */
[----:B------:R-:W-:Y:S01]  /*34940*/  LEA.HI.X.SX32 R9, R4, R2, 0x1, P3 ;  /* 0x0000000204097211 */ /* 0x000fe200018f0eff */
[----:B------:R0:W-:Y:S04]  /*34950*/  STG.E.U16 [R6.64], R18 ;  /* 0x0000001206007986 */ /* 0x0001e8000c101504 */
[----:B------:R1:W-:Y:S04]  /*34960*/  STG.E.U16 [R8.64], R15 ;  /* 0x0000000f08007986 */ /* 0x0003e8000c101504 */
[----:B0-----:R-:W2:Y:S04]  /*34970*/  LDL.LU R18, [R1+0x44] ;  /* 0x0000440001127983 */ /* 0x001ea80000300800 */
[----:B-1----:R-:W2:Y:S01]  /*34980*/  LDL.LU R15, [R1+0x40] ;  /* 0x00004000010f7983 */ /* 0x002ea20000300800 */
[----:B------:R-:W-:Y:S01]  /*34990*/  IMAD R5, R17, 0x2, R4 ;  /* 0x0000000211057824 */ /* 0x000fe200078e0204 */
[----:B------:R-:W-:-:S04]  /*349a0*/  PRMT R13, R10, 0x7632, R13 ;  /* 0x000076320a0d7816 */ /* 0x000fc8000000000d */
[----:B------:R-:W-:Y:S02]  /*349b0*/  LEA R3, R17, R5, 0x1 ;  /* 0x0000000511037211 */ /* 0x000fe400078e08ff */
[-C--:B------:R-:W-:Y:S02]  /*349c0*/  LEA R10, P4, R5, R0.reuse, 0x1 ;  /* 0x00000000050a7211 */ /* 0x080fe400078808ff */
[----:B------:R-:W-:Y:S01]  /*349d0*/  LEA R4, P3, R3, R0, 0x1 ;  /* 0x0000000003047211 */ /* 0x000fe200078608ff */
[----:B------:R-:W-:Y:S01]  /*349e0*/  IMAD R6, R17, 0x2, R3 ;  /* 0x0000000211067824 */ /* 0x000fe200078e0203 */
[-C--:B------:R-:W-:Y:S02]  /*349f0*/  LEA.HI.X.SX32 R11, R5, R2.reuse, 0x1, P4 ;  /* 0x00000002050b7211 */ /* 0x080fe400020f0eff */
[----:B------:R-:W-:Y:S02]  /*34a00*/  LEA.HI.X.SX32 R5, R3, R2, 0x1, P3 ;  /* 0x0000000203057211 */ /* 0x000fe400018f0eff */
[----:B------:R-:W-:-:S02]  /*34a10*/  LEA R3, R17, R6, 0x1 ;  /* 0x0000000611037211 */ /* 0x000fc400078e08ff */
[----:B------:R-:W-:-:S03]  /*34a20*/  LEA R8, P3, R6, R0, 0x1 ;  /* 0x0000000006087211 */ /* 0x000fc600078608ff */
[----:B------:R-:W-:Y:S01]  /*34a30*/  IMAD R7, R17, 0x2, R3 ;  /* 0x0000000211077824 */ /* 0x000fe200078e0203 */
[----:B------:R0:W-:Y:S01]  /*34a40*/  STG.E.U16 [R10.64], R14 ;  /* 0x0000000e0a007986 */ /* 0x0001e2000c101504 */
[----:B------:R-:W-:-:S03]  /*34a50*/  LEA.HI.X.SX32 R9, R6, R2, 0x1, P3 ;  /* 0x0000000206097211 */ /* 0x000fc600018f0eff */
[----:B------:R1:W-:Y:S04]  /*34a60*/  STG.E.U16 [R4.64], R13 ;  /* 0x0000000d04007986 */ /* 0x0003e8000c101504 */
[----:B------:R3:W-:Y:S01]  /*34a70*/  STG.E.U16 [R8.64], R12 ;  /* 0x0000000c08007986 */ /* 0x0007e2000c101504 */
[----:B0-----:R-:W-:Y:S02]  /*34a80*/  LEA R10, R17, R7, 0x1 ;  /* 0x00000007110a7211 */ /* 0x001fe400078e08ff */
[----:B-1----:R-:W-:-:S04]  /*34a90*/  LEA R4, P3, R3, R0, 0x1 ;  /* 0x0000000003047211 */ /* 0x002fc800078608ff */
[----:B------:R-:W-:Y:S01]  /*34aa0*/  LEA.HI.X.SX32 R5, R3, R2, 0x1, P3 ;  /* 0x0000000203057211 */ /* 0x000fe200018f0eff */
[----:B------:R-:W-:Y:S01]  /*34ab0*/  IMAD R3, R17, 0x2, R10 ;  /* 0x0000000211037824 */ /* 0x000fe200078e020a */
[CC--:B---3--:R-:W-:Y:S02]  /*34ac0*/  LEA R8, P3, R10.reuse, R0.reuse, 0x1 ;  /* 0x000000000a087211 */ /* 0x0c8fe400078608ff */
[C---:B------:R-:W-:Y:S01]  /*34ad0*/  LEA R6, P4, R7.reuse, R0, 0x1 ;  /* 0x0000000007067211 */ /* 0x040fe200078808ff */
[----:B------:R0:W-:Y:S01]  /*34ae0*/  STG.E.U16 [R4.64], R20 ;  /* 0x0000001404007986 */ /* 0x0001e2000c101504 */
[-C--:B------:R-:W-:Y:S02]  /*34af0*/  LEA.HI.X.SX32 R9, R10, R2.reuse, 0x1, P3 ;  /* 0x000000020a097211 */ /* 0x080fe400018f0eff */
[----:B------:R-:W-:Y:S02]  /*34b00*/  LEA.HI.X.SX32 R7, R7, R2, 0x1, P4 ;  /* 0x0000000207077211 */ /* 0x000fe400020f0eff */
[----:B0-----:R-:W-:-:S03]  /*34b10*/  LEA R4, P3, R3, R0, 0x1 ;  /* 0x0000000003047211 */ /* 0x001fc600078608ff */
[----:B------:R0:W-:Y:S01]  /*34b20*/  STG.E.U16 [R6.64], R24 ;  /* 0x0000001806007986 */ /* 0x0001e2000c101504 */
[----:B------:R-:W-:Y:S02]  /*34b30*/  LEA.HI.X.SX32 R5, R3, R2, 0x1, P3 ;  /* 0x0000000203057211 */ /* 0x000fe400018f0eff */
[----:B------:R-:W-:Y:S02]  /*34b40*/  PRMT R10, R24, 0x7632, R10 ;  /* 0x00007632180a7816 */ /* 0x000fe4000000000a */
[----:B----4-:R-:W-:Y:S01]  /*34b50*/  PRMT R11, R22, 0x7632, R11 ;  /* 0x00007632160b7816 */ /* 0x010fe2000000000b */
[----:B0-----:R-:W3:Y:S01]  /*34b60*/  LDL.LU R24, [R1+0x4c] ;  /* 0x00004c0001187983 */ /* 0x001ee20000300800 */
[----:B------:R-:W-:-:S03]  /*34b70*/  LEA R6, R17, R3, 0x1 ;  /* 0x0000000311067211 */ /* 0x000fc600078e08ff */
[----:B--2---:R-:W-:Y:S04]  /*34b80*/  STG.E.U16 [R8.64], R15 ;  /* 0x0000000f08007986 */ /* 0x004fe8000c101504 */
[----:B------:R0:W-:Y:S04]  /*34b90*/  STG.E.U16 [R4.64], R22 ;  /* 0x0000001604007986 */ /* 0x0001e8000c101504 */
[----:B0-----:R-:W2:Y:S01]  /*34ba0*/  LDL.LU R22, [R1+0xbb4] ;  /* 0x000bb40001167983 */ /* 0x001ea20000300800 */
[----:B------:R-:W-:Y:S01]  /*34bb0*/  IMAD R7, R17, 0x2, R6 ;  /* 0x0000000211077824 */ /* 0x000fe200078e0206 */
[----:B------:R-:W-:-:S04]  /*34bc0*/  LEA R8, P3, R6, R0, 0x1 ;  /* 0x0000000006087211 */ /* 0x000fc800078608ff */
[----:B------:R-:W-:Y:S02]  /*34bd0*/  LEA R4, P4, R7, R0, 0x1 ;  /* 0x0000000007047211 */ /* 0x000fe400078808ff */
[----:B------:R-:W-:Y:S02]  /*34be0*/  LEA R3, R17, R7, 0x1 ;  /* 0x0000000711037211 */ /* 0x000fe400078e08ff */
[-C--:B------:R-:W-:Y:S02]  /*34bf0*/  LEA.HI.X.SX32 R9, R6, R2.reuse, 0x1, P3 ;  /* 0x0000000206097211 */ /* 0x080fe400018f0eff */
[----:B------:R-:W-:Y:S02]  /*34c00*/  PRMT R6, R20, 0x7632, R6 ;  /* 0x0000763214067816 */ /* 0x000fe40000000006 */
[----:B------:R-:W-:Y:S01]  /*34c10*/  LEA.HI.X.SX32 R5, R7, R2, 0x1, P4 ;  /* 0x0000000207057211 */ /* 0x000fe200020f0eff */
[C---:B------:R-:W-:Y:S02]  /*34c20*/  IMAD R7, R17.reuse, 0x2, R3 ;  /* 0x0000000211077824 */ /* 0x040fe400078e0203 */
[----:B------:R0:W-:Y:S04]  /*34c30*/  STG.E.U16 [R8.64], R6 ;  /* 0x0000000608007986 */ /* 0x0001e8000c101504 */
[----:B------:R1:W-:Y:S01]  /*34c40*/  STG.E.U16 [R4.64], R10 ;  /* 0x0000000a04007986 */ /* 0x0003e2000c101504 */
[----:B0-----:R-:W-:-:S02]  /*34c50*/  LEA R9, R17, R7, 0x1 ;  /* 0x0000000711097211 */ /* 0x001fc400078e08ff */
[----:B-1----:R-:W-:Y:S02]  /*34c60*/  LEA R4, P3, R3, R0, 0x1 ;  /* 0x0000000003047211 */ /* 0x002fe400078608ff */
[----:B------:R-:W-:Y:S02]  /*34c70*/  PRMT R10, R15, 0x7632, R10 ;  /* 0x000076320f0a7816 */ /* 0x000fe4000000000a */
[----:B------:R-:W-:Y:S01]  /*34c80*/  LEA.HI.X.SX32 R5, R3, R2, 0x1, P3 ;  /* 0x0000000203057211 */ /* 0x000fe200018f0eff */
[----:B------:R-:W-:Y:S01]  /*34c90*/  IMAD R3, R17, 0x2, R9 ;  /* 0x0000000211037824 */ /* 0x000fe200078e0209 */
[----:B------:R-:W-:-:S03]  /*34ca0*/  LEA R6, P4, R7, R0, 0x1 ;  /* 0x0000000007067211 */ /* 0x000fc600078808ff */
[----:B------:R0:W-:Y:S01]  /*34cb0*/  STG.E.U16 [R4.64], R10 ;  /* 0x0000000a04007986 */ /* 0x0001e2000c101504 */
[----:B------:R-:W-:Y:S02]  /*34cc0*/  LEA.HI.X.SX32 R7, R7, R2, 0x1, P4 ;  /* 0x0000000207077211 */ /* 0x000fe400020f0eff */
[----:B------:R-:W-:-:S03]  /*34cd0*/  LEA R8, P3, R9, R0, 0x1 ;  /* 0x0000000009087211 */ /* 0x000fc600078608ff */
[----:B------:R1:W-:Y:S01]  /*34ce0*/  STG.E.U16 [R6.64], R11 ;  /* 0x0000000b06007986 */ /* 0x0003e2000c101504 */
[----:B0-----:R-:W-:Y:S02]  /*34cf0*/  LEA R5, R17, R3, 0x1 ;  /* 0x0000000311057211 */ /* 0x001fe400078e08ff */
[----:B------:R-:W-:-:S03]  /*34d00*/  LEA.HI.X.SX32 R9, R9, R2, 0x1, P3 ;  /* 0x0000000209097211 */ /* 0x000fc600018f0eff */
[----:B-1----:R-:W-:Y:S01]  /*34d10*/  IMAD R11, R17, 0x2, R5 ;  /* 0x00000002110b7824 */ /* 0x002fe200078e0205 */
[-C--:B------:R-:W-:Y:S02]  /*34d20*/  LEA R6, P3, R3, R0.reuse, 0x1 ;  /* 0x0000000003067211 */ /* 0x080fe400078608ff */
[----:B------:R-:W-:Y:S02]  /*34d30*/  LEA R4, P4, R5, R0, 0x1 ;  /* 0x0000000005047211 */ /* 0x000fe400078808ff */
[----:B------:R-:W-:Y:S02]  /*34d40*/  LEA R13, R17, R11, 0x1 ;  /* 0x0000000b110d7211 */ /* 0x000fe400078e08ff */
[-C--:B------:R-:W-:Y:S02]  /*34d50*/  LEA.HI.X.SX32 R7, R3, R2.reuse, 0x1, P3 ;  /* 0x0000000203077211 */ /* 0x080fe400018f0eff */
[----:B------:R-:W-:Y:S01]  /*34d60*/  LEA.HI.X.SX32 R5, R5, R2, 0x1, P4 ;  /* 0x0000000205057211 */ /* 0x000fe200020f0eff */
[----:B------:R-:W-:Y:S01]  /*34d70*/  IMAD R3, R17, 0x2, R13 ;  /* 0x0000000211037824 */ /* 0x000fe200078e020d */
[C---:B------:R-:W-:Y:S01]  /*34d80*/  LEA R10, P3, R11.reuse, R0, 0x1 ;  /* 0x000000000b0a7211 */ /* 0x040fe200078608ff */
[----:B------:R-:W-:Y:S03]  /*34d90*/  STG.E.U16 [R8.64], R21 ;  /* 0x0000001508007986 */ /* 0x000fe6000c101504 */
[----:B------:R-:W-:Y:S01]  /*34da0*/  LEA.HI.X.SX32 R11, R11, R2, 0x1, P3 ;  /* 0x000000020b0b7211 */ /* 0x000fe200018f0eff */
[----:B------:R0:W-:Y:S01]  /*34db0*/  STG.E.U16 [R6.64], R25 ;  /* 0x0000001906007986 */ /* 0x0001e2000c101504 */
[----:B------:R-:W-:-:S03]  /*34dc0*/  LEA R12, P4, R3, R0, 0x1 ;  /* 0x00000000030c7211 */ /* 0x000fc600078808ff */
[----:B------:R1:W-:Y:S04]  /*34dd0*/  STG.E.U16 [R4.64], R18 ;  /* 0x0000001204007986 */ /* 0x0003e8000c101504 */
[----:B------:R4:W-:Y:S01]  /*34de0*/  STG.E.U16 [R10.64], R23 ;  /* 0x000000170a007986 */ /* 0x0009e2000c101504 */
[----:B0-----:R-:W-:Y:S02]  /*34df0*/  LEA R7, R17, R3, 0x1 ;  /* 0x0000000311077211 */ /* 0x001fe400078e08ff */
[----:B-1----:R-:W-:-:S03]  /*34e00*/  LEA R4, P3, R13, R0, 0x1 ;  /* 0x000000000d047211 */ /* 0x002fc600078608ff */
[----:B------:R-:W-:Y:S01]  /*34e10*/  IMAD R8, R17, 0x2, R7 ;  /* 0x0000000211087824 */ /* 0x000fe200078e0207 */
[-C--:B------:R-:W-:Y:S02]  /*34e20*/  LEA.HI.X.SX32 R5, R13, R2.reuse, 0x1, P3 ;  /* 0x000000020d057211 */ /* 0x080fe400018f0eff */
[----:B----4-:R-:W-:Y:S02]  /*34e30*/  PRMT R11, R21, 0x7632, R11 ;  /* 0x00007632150b7816 */ /* 0x010fe4000000000b */
[----:B------:R-:W-:Y:S02]  /*34e40*/  LEA.HI.X.SX32 R13, R3, R2, 0x1, P4 ;  /* 0x00000002030d7211 */ /* 0x000fe400020f0eff */
[----:B------:R-:W-:Y:S01]  /*34e50*/  PRMT R3, R25, 0x7632, R3 ;  /* 0x0000763219037816 */ /* 0x000fe20000000003 */
[----:B------:R-:W-:Y:S01]  /*34e60*/  STG.E.U16 [R4.64], R11 ;  /* 0x0000000b04007986 */ /* 0x000fe2000c101504 */
[----:B------:R-:W-:-:S03]  /*34e70*/  LEA R9, R17, R8, 0x1 ;  /* 0x0000000811097211 */ /* 0x000fc600078e08ff */
[----:B------:R0:W-:Y:S01]  /*34e80*/  STG.E.U16 [R12.64], R3 ;  /* 0x000000030c007986 */ /* 0x0001e2000c101504 */
[C---:B------:R-:W-:Y:S01]  /*34e90*/  LEA R14, P4, R8.reuse, R0, 0x1 ;  /* 0x00000000080e7211 */ /* 0x040fe200078808ff */
[----:B------:R-:W-:Y:S01]  /*34ea0*/  IMAD R6, R17, 0x2, R9 ;  /* 0x0000000211067824 */ /* 0x000fe200078e0209 */
[----:B------:R-:W-:Y:S02]  /*34eb0*/  MOV R25, c[0x0][0x1c8] ;  /* 0x0000720000197a02 */ /* 0x000fe40000000f00 */
[----:B------:R-:W-:Y:S02]  /*34ec0*/  PRMT R16, R23, 0x7632, R16 ;  /* 0x0000763217107816 */ /* 0x000fe40000000010 */
[----:B------:R-:W-:Y:S02]  /*34ed0*/  LEA.HI.X.SX32 R15, R8, R2, 0x1, P4 ;  /* 0x00000002080f7211 */ /* 0x000fe400020f0eff */
[----:B0-----:R-:W-:Y:S02]  /*34ee0*/  LEA R12, P3, R7, R0, 0x1 ;  /* 0x00000000070c7211 */ /* 0x001fe400078608ff */
[----:B------:R-:W-:Y:S01]  /*34ef0*/  PRMT R11, R18, 0x7632, R11 ;  /* 0x00007632120b7816 */ /* 0x000fe2000000000b */
[----:B------:R-:W-:Y:S01]  /*34f00*/  IMAD R10, R25, 0x2, R6 ;  /* 0x00000002190a7824 */ /* 0x000fe200078e0206 */
[----:B------:R-:W-:Y:S01]  /*34f10*/  LEA.HI.X.SX32 R13, R7, R2, 0x1, P3 ;  /* 0x00000002070d7211 */ /* 0x000fe200018f0eff */
[----:B------:R-:W4:Y:S01]  /*34f20*/  LDL.LU R23, [R1+0xbb0] ;  /* 0x000bb00001177983 */ /* 0x000f220000300800 */
[----:B------:R-:W-:-:S03]  /*34f30*/  LEA R8, P3, R9, R0, 0x1 ;  /* 0x0000000009087211 */ /* 0x000fc600078608ff */
[----:B------:R0:W-:Y:S01]  /*34f40*/  STG.E.U16 [R12.64], R11 ;  /* 0x0000000b0c007986 */ /* 0x0001e2000c101504 */
[----:B------:R-:W-:-:S03]  /*34f50*/  LEA.HI.X.SX32 R9, R9, R2, 0x1, P3 ;  /* 0x0000000209097211 */ /* 0x000fc600018f0eff */
[----:B------:R1:W-:Y:S01]  /*34f60*/  STG.E.U16 [R14.64], R16 ;  /* 0x000000100e007986 */ /* 0x0003e2000c101504 */
[C---:B------:R-:W-:Y:S02]  /*34f70*/  LEA R5, R25.reuse, R10, 0x1 ;  /* 0x0000000a19057211 */ /* 0x040fe400078e08ff */
[-C--:B0-----:R-:W-:Y:S02]  /*34f80*/  LEA R12, P4, R10, R0.reuse, 0x1 ;  /* 0x000000000a0c7211 */ /* 0x081fe400078808ff */
[----:B-1----:R-:W-:Y:S01]  /*34f90*/  LEA R14, P3, R6, R0, 0x1 ;  /* 0x00000000060e7211 */ /* 0x002fe200078608ff */
[C---:B------:R-:W-:Y:S01]  /*34fa0*/  IMAD R3, R25.reuse, 0x2, R5 ;  /* 0x0000000219037824 */ /* 0x040fe200078e0205 */
[-C--:B------:R-:W-:Y:S02]  /*34fb0*/  LEA.HI.X.SX32 R13, R10, R2.reuse, 0x1, P4 ;  /* 0x000000020a0d7211 */ /* 0x080fe400020f0eff */
[----:B------:R-:W-:Y:S02]  /*34fc0*/  LEA.HI.X.SX32 R15, R6, R2, 0x1, P3 ;  /* 0x00000002060f7211 */ /* 0x000fe400018f0eff */
[----:B------:R-:W-:-:S02]  /*34fd0*/  LEA R4, R25, R3, 0x1 ;  /* 0x0000000319047211 */ /* 0x000fc400078e08ff */
[----:B------:R-:W-:Y:S01]  /*34fe0*/  PRMT R19, R28, 0x7632, R19 ;  /* 0x000076321c137816 */ /* 0x000fe20000000013 */
[----:B--2---:R0:W-:Y:S04]  /*34ff0*/  STG.E.U16 [R8.64], R22 ;  /* 0x0000001608007986 */ /* 0x0041e8000c101504 */
[----:B------:R-:W-:Y:S04]  /*35000*/  STG.E.U16 [R14.64], R26 ;  /* 0x0000001a0e007986 */ /* 0x000fe8000c101504 */
[----:B------:R1:W-:Y:S01]  /*35010*/  STG.E.U16 [R12.64], R29 ;  /* 0x0000001d0c007986 */ /* 0x0003e2000c101504 */
[----:B0-----:R-:W-:-:S04]  /*35020*/  LEA R8, P3, R5, R0, 0x1 ;  /* 0x0000000005087211 */ /* 0x001fc800078608ff */
[----:B------:R-:W-:Y:S02]  /*35030*/  LEA.HI.X.SX32 R9, R5, R2, 0x1, P3 ;  /* 0x0000000205097211 */ /* 0x000fe400018f0eff */
[----:B-1----:R-:W-:-:S03]  /*35040*/  LEA R12, P3, R3, R0, 0x1 ;  /* 0x00000000030c7211 */ /* 0x002fc600078608ff */
[----:B------:R0:W-:Y:S01]  /*35050*/  STG.E.U16 [R8.64], R28 ;  /* 0x0000001c08007986 */ /* 0x0001e2000c101504 */
[----:B------:R-:W-:Y:S02]  /*35060*/  LEA.HI.X.SX32 R13, R3, R2, 0x1, P3 ;  /* 0x00000002030d7211 */ /* 0x000fe400018f0eff */
[----:B------:R-:W-:Y:S02]  /*35070*/  PRMT R5, R22, 0x7632, R5 ;  /* 0x0000763216057816 */ /* 0x000fe40000000005 */
[----:B------:R-:W-:Y:S01]  /*35080*/  PRMT R15, R26, 0x7632, R15 ;  /* 0x000076321a0f7816 */ /* 0x000fe2000000000f */
[----:B------:R-:W2:Y:S01]  /*35090*/  LDL.LU R22, [R1+0x5c] ;  /* 0x00005c0001167983 */ /* 0x000ea20000300800 */
[----:B0-----:R-:W-:-:S04]  /*350a0*/  LEA R8, P3, R4, R0, 0x1 ;  /* 0x0000000004087211 */ /* 0x001fc800078608ff */
[----:B------:R-:W-:Y:S01]  /*350b0*/  LEA.HI.X.SX32 R9, R4, R2, 0x1, P3 ;  /* 0x0000000204097211 */ /* 0x000fe200018f0eff */
[----:B------:R-:W-:Y:S04]  /*350c0*/  STG.E.U16 [R12.64], R5 ;  /* 0x000000050c007986 */ /* 0x000fe8000c101504 */
[----:B------:R0:W-:Y:S02]  /*350d0*/  STG.E.U16 [R8.64], R15 ;  /* 0x0000000f08007986 */ /* 0x0001e4000c101504 */
[----:B0-----:R-:W-:Y:S02]  /*350e0*/  PRMT R15, R29, 0x7632, R15 ;  /* 0x000076321d0f7816 */ /* 0x001fe4000000000f */
[----:B------:R-:W2:Y:S04]  /*350f0*/  LDL.LU R29, [R1+0xbac] ;  /* 0x000bac00011d7983 */ /* 0x000ea80000300800 */
[----:B------:R-:W2:Y:S01]  /*35100*/  LDL.LU R28, [R1+0xba8] ;  /* 0x000ba800011c7983 */ /* 0x000ea20000300800 */
[----:B------:R-:W-:-:S05]  /*35110*/  IMAD R7, R25, 0x2, R4 ;  /* 0x0000000219077824 */ /* 0x000fca00078e0204 */
[----:B------:R-:W-:Y:S02]  /*35120*/  LEA R11, R25, R7, 0x1 ;  /* 0x00000007190b7211 */ /* 0x000fe400078e08ff */
[----:B------:R-:W-:-:S03]  /*35130*/  LEA R12, P3, R7, R0, 0x1 ;  /* 0x00000000070c7211 */ /* 0x000fc600078608ff */
[----:B------:R-:W-:Y:S01]  /*35140*/  IMAD R17, R25, 0x2, R11 ;  /* 0x0000000219117824 */ /* 0x000fe200078e020b */
[----:B------:R-:W-:Y:S02]  /*35150*/  LEA.HI.X.SX32 R13, R7, R2, 0x1, P3 ;  /* 0x00000002070d7211 */ /* 0x000fe400018f0eff */
[----:B------:R-:W-:Y:S02]  /*35160*/  LEA R8, P3, R11, R0, 0x1 ;  /* 0x000000000b087211 */ /* 0x000fe400078608ff */
[----:B------:R-:W-:Y:S02]  /*35170*/  LEA R18, R25, R17, 0x1 ;  /* 0x0000001119127211 */ /* 0x000fe400078e08ff */
[----:B------:R-:W-:Y:S02]  /*35180*/  LEA.HI.X.SX32 R9, R11, R2, 0x1, P3 ;  /* 0x000000020b097211 */ /* 0x000fe400018f0eff */
[----:B------:R-:W-:Y:S01]  /*35190*/  LEA R16, P3, R17, R0, 0x1 ;  /* 0x0000000011107211 */ /* 0x000fe200078608ff */
[----:B------:R-:W-:Y:S01]  /*351a0*/  IMAD R14, R25, 0x2, R18 ;  /* 0x00000002190e7824 */ /* 0x000fe200078e0212 */
[----:B------:R-:W-:Y:S02]  /*351b0*/  STG.E.U16 [R12.64], R15 ;  /* 0x0000000f0c007986 */ /* 0x000fe4000c101504 */
[----:B------:R-:W-:-:S02]  /*351c0*/  LEA.HI.X.SX32 R17, R17, R2, 0x1, P3 ;  /* 0x0000000211117211 */ /* 0x000fc400018f0eff */
[----:B------:R0:W-:Y:S01]  /*351d0*/  STG.E.U16 [R8.64], R19 ;  /* 0x0000001308007986 */ /* 0x0001e2000c101504 */
[----:B------:R-:W-:Y:S02]  /*351e0*/  LEA R10, R25, R14, 0x1 ;  /* 0x0000000e190a7211 */ /* 0x000fe400078e08ff */
[----:B0-----:R-:W-:-:S03]  /*351f0*/  LEA R8, P3, R18, R0, 0x1 ;  /* 0x0000000012087211 */ /* 0x001fc600078608ff */
[----:B------:R-:W-:Y:S01]  /*35200*/  IMAD R6, R25, 0x2, R10 ;  /* 0x0000000219067824 */ /* 0x000fe200078e020a */
[----:B------:R-:W-:-:S04]  /*35210*/  LEA.HI.X.SX32 R9, R18, R2, 0x1, P3 ;  /* 0x0000000212097211 */ /* 0x000fc800018f0eff */
[----:B------:R-:W-:-:S05]  /*35220*/  LEA R3, R25, R6, 0x1 ;  /* 0x0000000619037211 */ /* 0x000fca00078e08ff */
[----:B------:R-:W-:Y:S01]  /*35230*/  IMAD R4, R25, 0x2, R3 ;  /* 0x0000000219047824 */ /* 0x000fe200078e0203 */
[----:B----4-:R0:W-:Y:S02]  /*35240*/  STG.E.U16 [R16.64], R23 ;  /* 0x0000001710007986 */ /* 0x0101e4000c101504 */
[----:B0-----:R-:W-:-:S04]  /*35250*/  LEA R16, P3, R14, R0, 0x1 ;  /* 0x000000000e107211 */ /* 0x001fc800078608ff */
[----:B------:R-:W-:Y:S02]  /*35260*/  LEA.HI.X.SX32 R17, R14, R2, 0x1, P3 ;  /* 0x000000020e117211 */ /* 0x000fe400018f0eff */
[C---:B------:R-:W-:Y:S01]  /*35270*/  LEA R18, P3, R10.reuse, R0, 0x1 ;  /* 0x000000000a127211 */ /* 0x040fe200078608ff */
[----:B------:R0:W-:Y:S03]  /*35280*/  STG.E.U16 [R8.64], R27 ;  /* 0x0000001b08007986 */ /* 0x0001e6000c101504 */
[----:B------:R-:W-:Y:S01]  /*35290*/  LEA.HI.X.SX32 R19, R10, R2, 0x1, P3 ;  /* 0x000000020a137211 */ /* 0x000fe200018f0eff */
[----:B---3--:R1:W-:Y:S01]  /*352a0*/  STG.E.U16 [R16.64], R24 ;  /* 0x0000001810007986 */ /* 0x0083e2000c101504 */
[----:B------:R-:W-:Y:S02]  /*352b0*/  LEA R5, R25, R4, 0x1 ;  /* 0x0000000419057211 */ /* 0x000fe400078e08ff */
[----:B0-----:R-:W-:-:S04]  /*352c0*/  LEA R8, P3, R6, R0, 0x1 ;  /* 0x0000000006087211 */ /* 0x001fc800078608ff */
[----:B------:R-:W-:Y:S02]  /*352d0*/  LEA.HI.X.SX32 R9, R6, R2, 0x1, P3 ;  /* 0x0000000206097211 */ /* 0x000fe400018f0eff */
[----:B-1----:R-:W-:Y:S02]  /*352e0*/  LEA R16, P4, R4, R0, 0x1 ;  /* 0x0000000004107211 */ /* 0x002fe400078808ff */
[----:B------:R-:W-:Y:S02]  /*352f0*/  PRMT R14, R24, 0x7632, R14 ;  /* 0x00007632180e7816 */ /* 0x000fe4000000000e */
[----:B------:R-:W-:Y:S02]  /*35300*/  LEA.HI.X.SX32 R17, R4, R2, 0x1, P4 ;  /* 0x0000000204117211 */ /* 0x000fe400020f0eff */
[----:B--2---:R-:W-:Y:S01]  /*35310*/  PRMT R21, R22, 0x7632, R21 ;  /* 0x0000763216157816 */ /* 0x004fe20000000015 */
[----:B------:R0:W-:Y:S02]  /*35320*/  STG.E.U16 [R18.64], R22 ;  /* 0x0000001612007986 */ /* 0x0001e4000c101504 */
[----:B0-----:R-:W-:-:S02]  /*35330*/  LEA R22, P3, R3, R0, 0x1 ;  /* 0x0000000003167211 */ /* 0x001fc400078608ff */
[----:B------:R-:W2:Y:S01]  /*35340*/  LDL.LU R19, [R1+0x1b0] ;  /* 0x0001b00001137983 */ /* 0x000ea20000300800 */
[----:B------:R-:W-:Y:S02]  /*35350*/  PRMT R29, R23, 0x7632, R29 ;  /* 0x00007632171d7816 */ /* 0x000fe4000000001d */
[----:B------:R-:W-:Y:S02]  /*35360*/  LEA.HI.X.SX32 R23, R3, R2, 0x1, P3 ;  /* 0x0000000203177211 */ /* 0x000fe400018f0eff */
[----:B------:R-:W-:Y:S01]  /*35370*/  PRMT R28, R27, 0x7632, R28 ;  /* 0x000076321b1c7816 */ /* 0x000fe2000000001c */
[----:B------:R0:W-:Y:S04]  /*35380*/  STG.E.U16 [R8.64], R29 ;  /* 0x0000001d08007986 */ /* 0x0001e8000c101504 */
[----:B------:R1:W-:Y:S01]  /*35390*/  STG.E.U16 [R22.64], R28 ;  /* 0x0000001c16007986 */ /* 0x0003e2000c101504 */
[----:B0-----:R-:W-:-:S03]  /*353a0*/  LEA R8, P3, R5, R0, 0x1 ;  /* 0x0000000005087211 */ /* 0x001fc600078608ff */
[----:B-1----:R-:W3:Y:S01]  /*353b0*/  LDL.LU R22, [R1+0x1a0] ;  /* 0x0001a00001167983 */ /* 0x002ee20000300800 */
[----:B------:R-:W-:-:S03]  /*353c0*/  LEA.HI.X.SX32 R9, R5, R2, 0x1, P3 ;  /* 0x0000000205097211 */ /* 0x000fc600018f0eff */
[----:B------:R-:W4:Y:S04]  /*353d0*/  LDL.LU R23, [R1+0x190] ;  /* 0x0001900001177983 */ /* 0x000f280000300800 */
[----:B------:R-:W-:Y:S04]  /*353e0*/  STG.E.U16 [R16.64], R14 ;  /* 0x0000000e10007986 */ /* 0x000fe8000c101504 */
[----:B------:R0:W-:Y:S04]  /*353f0*/  STG.E.U16 [R8.64], R21 ;  /* 0x0000001508007986 */ /* 0x0001e8000c101504 */
[----:B0-----:R-:W4:Y:S01]  /*35400*/  LDL R21, [R1+0x180] ;  /* 0x0001800001157983 */ /* 0x001f220000100800 */
[----:B------:R-:W-:-:S05]  /*35410*/  IMAD R7, R25, 0x2, R5 ;  /* 0x0000000219077824 */ /* 0x000fca00078e0205 */
[----:B------:R-:W-:-:S05]  /*35420*/  LEA R11, R25, R7, 0x1 ;  /* 0x00000007190b7211 */ /* 0x000fca00078e08ff */
[----:B------:R-:W-:-:S05]  /*35430*/  IMAD R15, R25, 0x2, R11 ;  /* 0x00000002190f7824 */ /* 0x000fca00078e020b */
[----:B------:R-:W-:-:S05]  /*35440*/  LEA R12, R25, R15, 0x1 ;  /* 0x0000000f190c7211 */ /* 0x000fca00078e08ff */
[----:B------:R-:W-:-:S05]  /*35450*/  IMAD R13, R25, 0x2, R12 ;  /* 0x00000002190d7824 */ /* 0x000fca00078e020c */
[----:B------:R-:W-:Y:S01]  /*35460*/  LEA R20, R25, R13, 0x1 ;  /* 0x0000000d19147211 */ /* 0x000fe200078e08ff */
[----:B------:R-:W-:-:S04]  /*35470*/  IMAD.MOV.U32 R10, RZ, RZ, c[0x0][0x1c8] ;  /* 0x00007200ff0a7624 */ /* 0x000fc800078e00ff */
[----:B------:R-:W-:-:S05]  /*35480*/  IMAD R26, R25, 0x2, R20 ;  /* 0x00000002191a7824 */ /* 0x000fca00078e0214 */
[----:B------:R-:W-:-:S04]  /*35490*/  LEA R25, R25, R26, 0x1 ;  /* 0x0000001a19197211 */ /* 0x000fc800078e08ff */
[----:B------:R-:W-:Y:S02]  /*354a0*/  LEA R27, R10, R25, 0x1 ;  /* 0x000000190a1b7211 */ /* 0x000fe400078e08ff */
[----:B------:R-:W-:-:S03]  /*354b0*/  LEA R16, P3, R7, R0, 0x1 ;  /* 0x0000000007107211 */ /* 0x000fc600078608ff */
[----:B------:R-:W-:Y:S01]  /*354c0*/  IMAD R24, R10, 0x2, R27 ;  /* 0x000000020a187824 */ /* 0x000fe200078e021b */
[----:B------:R-:W-:-:S04]  /*354d0*/  LEA.HI.X.SX32 R17, R7, R2, 0x1, P3 ;  /* 0x0000000207117211 */ /* 0x000fc800018f0eff */
[----:B------:R-:W-:Y:S02]  /*354e0*/  LEA R18, R10, R24, 0x1 ;  /* 0x000000180a127211 */ /* 0x000fe400078e08ff */
[----:B------:R-:W-:-:S03]  /*354f0*/  LEA R14, P3, R15, R0, 0x1 ;  /* 0x000000000f0e7211 */ /* 0x000fc600078608ff */
[----:B------:R-:W-:Y:S01]  /*35500*/  IMAD R3, R10, 0x2, R18 ;  /* 0x000000020a037824 */ /* 0x000fe200078e0212 */
[----:B------:R-:W-:Y:S02]  /*35510*/  LEA R10, P4, R11, R0, 0x1 ;  /* 0x000000000b0a7211 */ /* 0x000fe400078808ff */
[-C--:B------:R-:W-:Y:S02]  /*35520*/  LEA.HI.X.SX32 R15, R15, R2.reuse, 0x1, P3 ;  /* 0x000000020f0f7211 */ /* 0x080fe400018f0eff */
[----:B------:R-:W-:Y:S01]  /*35530*/  LEA.HI.X.SX32 R11, R11, R2, 0x1, P4 ;  /* 0x000000020b0b7211 */ /* 0x000fe200020f0eff */
[----:B--2---:R0:W-:Y:S02]  /*35540*/  STG.E.U16 [R16.64], R19 ;  /* 0x0000001310007986 */ /* 0x0041e4000c101504 */
[----:B0-----:R-:W-:-:S04]  /*35550*/  LEA R16, P3, R12, R0, 0x1 ;  /* 0x000000000c107211 */ /* 0x001fc800078608ff */
[----:B------:R-:W-:Y:S02]  /*35560*/  LEA.HI.X.SX32 R17, R12, R2, 0x1, P3 ;  /* 0x000000020c117211 */ /* 0x000fe400018f0eff */
[----:B------:R-:W-:-:S04]  /*35570*/  LEA R12, P3, R13, R0, 0x1 ;  /* 0x000000000d0c7211 */ /* 0x000fc800078608ff */
[----:B------:R-:W-:Y:S01]  /*35580*/  LEA.HI.X.SX32 R13, R13, R2, 0x1, P3 ;  /* 0x000000020d0d7211 */ /* 0x000fe200018f0eff */
[----:B---3--:R-:W-:Y:S04]  /*35590*/  STG.E.U16 [R10.64], R22 ;  /* 0x000000160a007986 */ /* 0x008fe8000c101504 */
[----:B----4-:R0:W-:Y:S02]  /*355a0*/  STG.E.U16 [R14.64], R23 ;  /* 0x000000170e007986 */ /* 0x0101e4000c101504 */
[----:B0-----:R-:W-:Y:S02]  /*355b0*/  PRMT R15, R19, 0x7632, R15 ;  /* 0x00007632130f7816 */ /* 0x001fe4000000000f */
[C---:B------:R-:W-:Y:S01]  /*355c0*/  LEA R14, P3, R20.reuse, R0, 0x1 ;  /* 0x00000000140e7211 */ /* 0x040fe200078608ff */
[----:B------:R-:W-:Y:S04]  /*355d0*/  STG.E.U16 [R16.64], R21 ;  /* 0x0000001510007986 */ /* 0x000fe8000c101504 */
[----:B------:R0:W-:Y:S02]  /*355e0*/  STG.E.U16 [R12.64], R15 ;  /* 0x0000000f0c007986 */ /* 0x0001e4000c101504 */
[----:B0-----:R-:W-:-:S02]  /*355f0*/  LEA.HI.X.SX32 R15, R20, R2, 0x1, P3 ;  /* 0x00000002140f7211 */ /* 0x001fc400018f0eff */
[----:B------:R-:W-:-:S04]  /*35600*/  LEA R16, P3, R26, R0, 0x1 ;  /* 0x000000001a107211 */ /* 0x000fc800078608ff */
[----:B------:R-:W-:Y:S02]  /*35610*/  LEA.HI.X.SX32 R17, R26, R2, 0x1, P3 ;  /* 0x000000021a117211 */ /* 0x000fe400018f0eff */
[----:B------:R-:W2:Y:S01]  /*35620*/  LDL.LU R26, [R1+0x180] ;  /* 0x00018000011a7983 */ /* 0x000ea20000300800 */
[----:B------:R-:W-:-:S05]  /*35630*/  MOV R29, c[0x0][0x1c8] ;  /* 0x00007200001d7a02 */ /* 0x000fca0000000f00 */
[----:B------:R-:W-:-:S05]  /*35640*/  IMAD R4, R29, 0x2, R3 ;  /* 0x000000021d047824 */ /* 0x000fca00078e0203 */
[----:B------:R-:W-:-:S05]  /*35650*/  LEA R5, R29, R4, 0x1 ;  /* 0x000000041d057211 */ /* 0x000fca00078e08ff */
        /* <DEDUP_REMOVED lines=8> */
[----:B------:R-:W-:Y:S01]  /*356e0*/  IMAD R20, R29, 0x2, R21 ;  /* 0x000000021d147824 */ /* 0x000fe200078e0215 */
[----:B------:R-:W-:-:S04]  /*356f0*/  PRMT R13, R22, 0x7632, R13 ;  /* 0x00007632160d7816 */ /* 0x000fc8000000000d */
[----:B------:R-:W-:Y:S02]  /*35700*/  LEA R22, R29, R20, 0x1 ;  /* 0x000000141d167211 */ /* 0x000fe400078e08ff */
[----:B------:R-:W-:Y:S02]  /*35710*/  PRMT R28, R23, 0x7632, R28 ;  /* 0x00007632171c7816 */ /* 0x000fe4000000001c */
[----:B------:R-:W-:Y:S01]  /*35720*/  LEA R12, P3, R25, R0, 0x1 ;  /* 0x00000000190c7211 */ /* 0x000fe200078608ff */
[----:B------:R-:W-:Y:S01]  /*35730*/  IMAD R23, R29, 0x2, R22 ;  /* 0x000000021d177824 */ /* 0x000fe200078e0216 */
[----:B------:R0:W-:Y:S04]  /*35740*/  STG.E.U16 [R14.64], R13 ;  /* 0x0000000d0e007986 */ /* 0x0001e8000c101504 */
[----:B------:R1:W-:Y:S01]  /*35750*/  STG.E.U16 [R16.64], R28 ;  /* 0x0000001c10007986 */ /* 0x0003e2000c101504 */
[----:B0-----:R-:W-:-:S02]  /*35760*/  LEA.HI.X.SX32 R13, R25, R2, 0x1, P3 ;  /* 0x00000002190d7211 */ /* 0x001fc400018f0eff */
[----:B------:R-:W-:Y:S02]  /*35770*/  LEA R25, R29, R23, 0x1 ;  /* 0x000000171d197211 */ /* 0x000fe400078e08ff */
[CC--:B-1----:R-:W-:Y:S01]  /*35780*/  LEA R16, P3, R27.reuse, R0.reuse, 0x1 ;  /* 0x000000001b107211 */ /* 0x0c2fe200078608ff */
[----:B------:R-:W3:Y:S01]  /*35790*/  LDL R28, [R1+0x194] ;  /* 0x00019400011c7983 */ /* 0x000ee20000100800 */
[----:B------:R-:W-:Y:S02]  /*357a0*/  LEA R14, P4, R24, R0, 0x1 ;  /* 0x00000000180e7211 */ /* 0x000fe400078808ff */
[----:B------:R-:W-:Y:S02]  /*357b0*/  LEA.HI.X.SX32 R17, R27, R2, 0x1, P3 ;  /* 0x000000021b117211 */ /* 0x000fe400018f0eff */
[----:B--2---:R-:W-:Y:S01]  /*357c0*/  PRMT R15, R26, 0x7632, R15 ;  /* 0x000076321a0f7816 */ /* 0x004fe2000000000f */
[----:B------:R-:W-:-:S04]  /*357d0*/  IMAD R26, R29, 0x2, R25 ;  /* 0x000000021d1a7824 */ /* 0x000fc800078e0219 */
[----:B------:R0:W-:Y:S01]  /*357e0*/  STG.E.U16 [R12.64], R15 ;  /* 0x0000000f0c007986 */ /* 0x0001e2000c101504 */
[----:B------:R-:W-:-:S03]  /*357f0*/  LEA R27, R29, R26, 0x1 ;  /* 0x0000001a1d1b7211 */ /* 0x000fc600078e08ff */
[----:B0-----:R-:W2:Y:S01]  /*35800*/  LDL R13, [R1+0x1b4] ;  /* 0x0001b400010d7983 */ /* 0x001ea20000100800 */
[----:B------:R-:W-:Y:S01]  /*35810*/  LEA.HI.X.SX32 R15, R24, R2, 0x1, P4 ;  /* 0x00000002180f7211 */ /* 0x000fe200020f0eff */
[----:B------:R-:W-:Y:S02]  /*35820*/  IMAD R24, R29, 0x2, R27 ;  /* 0x000000021d187824 */ /* 0x000fe400078e021b */
[----:B------:R0:W-:Y:S04]  /*35830*/  STL.64 [R1+0xb98], R26 ;  /* 0x000b981a01007387 */ /* 0x0001e80000100a00 */
[----:B0-----:R-:W4:Y:S01]  /*35840*/  LDL R27, [R1+0x1a4] ;  /* 0x0001a400011b7983 */ /* 0x001f220000100800 */
[----:B------:R-:W-:-:S03]  /*35850*/  LEA R12, P3, R18, R0, 0x1 ;  /* 0x00000000120c7211 */ /* 0x000fc600078608ff */
[----:B------:R-:W-:Y:S01]  /*35860*/  STL.64 [R1+0xba0], R24 ;  /* 0x000ba01801007387 */ /* 0x000fe20000100a00 */
[----:B------:R-:W-:-:S03]  /*35870*/  LEA R26, P4, R5, R0, 0x1 ;  /* 0x00000000051a7211 */ /* 0x000fc600078808ff */
[----:B--2---:R0:W-:Y:S02]  /*35880*/  STG.E.U16 [R16.64], R13 ;  /* 0x0000000d10007986 */ /* 0x0041e4000c101504 */
[----:B0-----:R-:W-:Y:S02]  /*35890*/  LEA R16, R29, R24, 0x1 ;  /* 0x000000181d107211 */ /* 0x001fe400078e08ff */
[----:B------:R-:W-:Y:S02]  /*358a0*/  LEA.HI.X.SX32 R13, R18, R2, 0x1, P3 ;  /* 0x00000002120d7211 */ /* 0x000fe400018f0eff */
[C---:B------:R-:W-:Y:S01]  /*358b0*/  LEA R24, P3, R3.reuse, R0, 0x1 ;  /* 0x0000000003187211 */ /* 0x040fe200078608ff */
[----:B----4-:R0:W-:Y:S03]  /*358c0*/  STG.E.U16 [R14.64], R27 ;  /* 0x0000001b0e007986 */ /* 0x0101e6000c101504 */
[----:B------:R-:W-:Y:S01]  /*358d0*/  LEA.HI.X.SX32 R25, R3, R2, 0x1, P3 ;  /* 0x0000000203197211 */ /* 0x000fe200018f0eff */
[----:B0-----:R-:W-:-:S05]  /*358e0*/  IMAD R14, R29, 0x2, R16 ;  /* 0x000000021d0e7824 */ /* 0x001fca00078e0210 */
[----:B------:R-:W-:Y:S01]  /*358f0*/  LEA R3, R29, R14, 0x1 ;  /* 0x0000000e1d037211 */ /* 0x000fe200078e08ff */
[----:B------:R0:W-:Y:S04]  /*35900*/  STL [R1+0xb90], R14 ;  /* 0x000b900e01007387 */ /* 0x0001e80000100800 */
[----:B------:R1:W-:Y:S01]  /*35910*/  STL.64 [R1+0x178], R24 ;  /* 0x0001781801007387 */ /* 0x0003e20000100a00 */
[----:B------:R-:W-:Y:S02]  /*35920*/  LEA.HI.X.SX32 R27, R5, R2, 0x1, P4 ;  /* 0x00000002051b7211 */ /* 0x000fe400020f0eff */
[----:B0-----:R-:W-:-:S04]  /*35930*/  LEA R14, P3, R4, R0, 0x1 ;  /* 0x00000000040e7211 */ /* 0x001fc800078608ff */
[----:B------:R-:W-:Y:S02]  /*35940*/  LEA.HI.X.SX32 R15, R4, R2, 0x1, P3 ;  /* 0x00000002040f7211 */ /* 0x000fe400018f0eff */
[C---:B-1----:R-:W-:Y:S01]  /*35950*/  LEA R24, P5, R6.reuse, R0, 0x1 ;  /* 0x0000000006187211 */ /* 0x042fe200078a08ff */
[----:B---3--:R0:W-:Y:S03]  /*35960*/  STG.E.U16 [R12.64], R28 ;  /* 0x0000001c0c007986 */ /* 0x0081e6000c101504 */
[----:B------:R-:W-:Y:S01]  /*35970*/  LEA.HI.X.SX32 R25, R6, R2, 0x1, P5 ;  /* 0x0000000206197211 */ /* 0x000fe200028f0eff */
[----:B------:R-:W-:Y:S04]  /*35980*/  STL.64 [R1+0x168], R14 ;  /* 0x0001680e01007387 */ /* 0x000fe80000100a00 */
[----:B------:R1:W-:Y:S01]  /*35990*/  STL.64 [R1+0x160], R26 ;  /* 0x0001601a01007387 */ /* 0x0003e20000100a00 */
[----:B0-----:R-:W-:-:S03]  /*359a0*/  IMAD R12, R29, 0x2, R3 ;  /* 0x000000021d0c7824 */ /* 0x001fc600078e0203 */
[----:B------:R0:W-:Y:S01]  /*359b0*/  STL.64 [R1+0x158], R24 ;  /* 0x0001581801007387 */ /* 0x0001e20000100a00 */
[----:B-1----:R-:W-:Y:S02]  /*359c0*/  LEA R26, P3, R7, R0, 0x1 ;  /* 0x00000000071a7211 */ /* 0x002fe400078608ff */
[----:B------:R-:W-:Y:S02]  /*359d0*/  LEA R4, R29, R12, 0x1 ;  /* 0x0000000c1d047211 */ /* 0x000fe400078e08ff */
[C---:B0-----:R-:W-:Y:S02]  /*359e0*/  LEA R24, P4, R8.reuse, R0, 0x1 ;  /* 0x0000000008187211 */ /* 0x041fe400078808ff */
[-C--:B------:R-:W-:Y:S02]  /*359f0*/  LEA.HI.X.SX32 R27, R7, R2.reuse, 0x1, P3 ;  /* 0x00000002071b7211 */ /* 0x080fe400018f0eff */
[----:B------:R-:W-:Y:S01]  /*35a00*/  LEA.HI.X.SX32 R25, R8, R2, 0x1, P4 ;  /* 0x0000000208197211 */ /* 0x000fe200020f0eff */
[----:B------:R-:W-:Y:S01]  /*35a10*/  IMAD R13, R29, 0x2, R4 ;  /* 0x000000021d0d7824 */ /* 0x000fe200078e0204 */
[C---:B------:R-:W-:Y:S01]  /*35a20*/  LEA R14, P5, R9.reuse, R0, 0x1 ;  /* 0x00000000090e7211 */ /* 0x040fe200078a08ff */
[----:B------:R0:W-:Y:S04]  /*35a30*/  STL.64 [R1+0x130], R26 ;  /* 0x0001301a01007387 */ /* 0x0001e80000100a00 */
[----:B------:R1:W-:Y:S01]  /*35a40*/  STL.64 [R1+0x128], R24 ;  /* 0x0001281801007387 */ /* 0x0003e20000100a00 */
[----:B------:R-:W-:-:S02]  /*35a50*/  LEA.HI.X.SX32 R15, R9, R2, 0x1, P5 ;  /* 0x00000002090f7211 */ /* 0x000fc400028f0eff */
[----:B------:R-:W-:Y:S02]  /*35a60*/  LEA R9, R29, R13, 0x1 ;  /* 0x0000000d1d097211 */ /* 0x000fe400078e08ff */
[CC--:B0-----:R-:W-:Y:S02]  /*35a70*/  LEA R26, P4, R11.reuse, R0.reuse, 0x1 ;  /* 0x000000000b1a7211 */ /* 0x0c1fe400078808ff */
[C---:B-1----:R-:W-:Y:S01]  /*35a80*/  LEA R24, P3, R10.reuse, R0, 0x1 ;  /* 0x000000000a187211 */ /* 0x042fe200078608ff */
[----:B------:R0:W-:Y:S01]  /*35a90*/  STL.64 [R1+0x120], R14 ;  /* 0x0001200e01007387 */ /* 0x0001e20000100a00 */
[-C--:B------:R-:W-:Y:S02]  /*35aa0*/  LEA.HI.X.SX32 R27, R11, R2.reuse, 0x1, P4 ;  /* 0x000000020b1b7211 */ /* 0x080fe400020f0eff */
[----:B------:R-:W-:Y:S01]  /*35ab0*/  LEA.HI.X.SX32 R25, R10, R2, 0x1, P3 ;  /* 0x000000020a197211 */ /* 0x000fe200018f0eff */
[----:B------:R-:W-:Y:S04]  /*35ac0*/  STL [R1+0xb8c], R9 ;  /* 0x000b8c0901007387 */ /* 0x000fe80000100800 */
[----:B------:R1:W-:Y:S01]  /*35ad0*/  STL.64 [R1+0x118], R24 ;  /* 0x0001181801007387 */ /* 0x0003e20000100a00 */
[----:B0-----:R-:W-:-:S03]  /*35ae0*/  LEA R14, P5, R19, R0, 0x1 ;  /* 0x00000000130e7211 */ /* 0x001fc600078a08ff */
[----:B-1----:R-:W2:Y:S04]  /*35af0*/  LDL.LU.64 R24, [R1+0xba0] ;  /* 0x000ba00001187983 */ /* 0x002ea80000300a00 */
[----:B------:R0:W-:Y:S01]  /*35b00*/  STL.64 [R1+0x150], R26 ;  /* 0x0001501a01007387 */ /* 0x0001e20000100a00 */
[----:B------:R-:W-:Y:S02]  /*35b10*/  LEA.HI.X.SX32 R15, R19, R2, 0x1, P5 ;  /* 0x00000002130f7211 */ /* 0x000fe400028f0eff */
[----:B0-----:R-:W-:-:S04]  /*35b20*/  LEA R26, P3, R21, R0, 0x1 ;  /* 0x00000000151a7211 */ /* 0x001fc800078608ff */
[----:B------:R-:W-:Y:S01]  /*35b30*/  LEA.HI.X.SX32 R27, R21, R2, 0x1, P3 ;  /* 0x00000002151b7211 */ /* 0x000fe200018f0eff */
[----:B------:R-:W-:Y:S04]  /*35b40*/  STL.64 [R1+0x170], R14 ;  /* 0x0001700e01007387 */ /* 0x000fe80000100a00 */
[----:B------:R0:W-:Y:S04]  /*35b50*/  STL.64 [R1+0x148], R26 ;  /* 0x0001481a01007387 */ /* 0x0001e80000100a00 */
[----:B0-----:R-:W3:Y:S01]  /*35b60*/  LDL.LU.64 R26, [R1+0xb98] ;  /* 0x000b9800011a7983 */ /* 0x001ee20000300a00 */
[----:B------:R-:W-:-:S04]  /*35b70*/  LEA R14, P4, R20, R0, 0x1 ;  /* 0x00000000140e7211 */ /* 0x000fc800078808ff */
[----:B------:R-:W-:Y:S02]  /*35b80*/  LEA.HI.X.SX32 R15, R20, R2, 0x1, P4 ;  /* 0x00000002140f7211 */ /* 0x000fe400020f0eff */
[CC--:B------:R-:W-:Y:S02]  /*35b90*/  LEA R8, P5, R22.reuse, R0.reuse, 0x1 ;  /* 0x0000000016087211 */ /* 0x0c0fe400078a08ff */
[----:B------:R-:W-:Y:S01]  /*35ba0*/  LEA R20, P3, R23, R0, 0x1 ;  /* 0x0000000017147211 */ /* 0x000fe200078608ff */
[----:B------:R2:W-:Y:S01]  /*35bb0*/  STL.64 [R1+0x140], R14 ;  /* 0x0001400e01007387 */ /* 0x0005e20000100a00 */
[----:B------:R-:W-:Y:S01]  /*35bc0*/  IMAD R7, R29, 0x2, R9 ;  /* 0x000000021d077824 */ /* 0x000fe200078e0209 */
[-C--:B------:R-:W-:Y:S02]  /*35bd0*/  LEA.HI.X.SX32 R9, R22, R2.reuse, 0x1, P5 ;  /* 0x0000000216097211 */ /* 0x080fe400028f0eff */
[----:B------:R-:W-:-:S03]  /*35be0*/  LEA.HI.X.SX32 R21, R23, R2, 0x1, P3 ;  /* 0x0000000217157211 */ /* 0x000fc600018f0eff */
[----:B------:R3:W-:Y:S04]  /*35bf0*/  STL.64 [R1+0x138], R8 ;  /* 0x0001380801007387 */ /* 0x0007e80000100a00 */
[----:B------:R-:W-:Y:S01]  /*35c00*/  STL.64 [R1+0x110], R20 ;  /* 0x0001101401007387 */ /* 0x000fe20000100a00 */
[----:B--2---:R-:W-:-:S04]  /*35c10*/  LEA R14, P4, R25, R0, 0x1 ;  /* 0x00000000190e7211 */ /* 0x004fc800078808ff */
[----:B------:R-:W-:-:S05]  /*35c20*/  LEA.HI.X.SX32 R15, R25, R2, 0x1, P4 ;  /* 0x00000002190f7211 */ /* 0x000fca00020f0eff */
[----:B------:R0:W-:Y:S01]  /*35c30*/  STL.64 [R1+0x108], R14 ;  /* 0x0001080e01007387 */ /* 0x0001e20000100a00 */
[CC--:B---3--:R-:W-:Y:S02]  /*35c40*/  LEA R8, P5, R26.reuse, R0.reuse, 0x1 ;  /* 0x000000001a087211 */ /* 0x0c8fe400078a08ff */
[C---:B0-----:R-:W-:Y:S02]  /*35c50*/  LEA R14, P3, R27.reuse, R0, 0x1 ;  /* 0x000000001b0e7211 */ /* 0x041fe400078608ff */
[-C--:B------:R-:W-:Y:S02]  /*35c60*/  LEA.HI.X.SX32 R9, R26, R2.reuse, 0x1, P5 ;  /* 0x000000021a097211 */ /* 0x080fe400028f0eff */
[----:B------:R-:W-:-:S03]  /*35c70*/  LEA.HI.X.SX32 R15, R27, R2, 0x1, P3 ;  /* 0x000000021b0f7211 */ /* 0x000fc600018f0eff */
[----:B------:R0:W-:Y:S04]  /*35c80*/  STL.64 [R1+0x100], R8 ;  /* 0x0001000801007387 */ /* 0x0001e80000100a00 */
[----:B------:R1:W-:Y:S01]  /*35c90*/  STL.64 [R1+0xf8], R14 ;  /* 0x0000f80e01007387 */ /* 0x0003e20000100a00 */
[----:B0-----:R-:W-:-:S03]  /*35ca0*/  LEA R8, P4, R24, R0, 0x1 ;  /* 0x0000000018087211 */ /* 0x001fc600078808ff */
[----:B-1----:R-:W2:Y:S01]  /*35cb0*/  LDL.LU R14, [R1+0xb90] ;  /* 0x000b9000010e7983 */ /* 0x002ea20000300800 */
[----:B------:R-:W-:-:S05]  /*35cc0*/  LEA.HI.X.SX32 R9, R24, R2, 0x1, P4 ;  /* 0x0000000218097211 */ /* 0x000fca00020f0eff */
[----:B------:R0:W-:Y:S04]  /*35cd0*/  STL.64 [R1+0xf0], R8 ;  /* 0x0000f00801007387 */ /* 0x0001e80000100a00 */
[----:B0-----:R-:W3:Y:S01]  /*35ce0*/  LDL.LU R9, [R1+0xb8c] ;  /* 0x000b8c0001097983 */ /* 0x001ee20000300800 */
[----:B------:R-:W-:-:S05]  /*35cf0*/  LEA R19, R29, R7, 0x1 ;  /* 0x000000071d137211 */ /* 0x000fca00078e08ff */
[----:B------:R-:W-:Y:S01]  /*35d00*/  IMAD R11, R29, 0x2, R19 ;  /* 0x000000021d0b7824 */ /* 0x000fe200078e0213 */
[----:B------:R-:W-:-:S04]  /*35d10*/  LEA R22, P5, R16, R0, 0x1 ;  /* 0x0000000010167211 */ /* 0x000fc800078a08ff */
[----:B------:R-:W-:Y:S02]  /*35d20*/  LEA R17, R29, R11, 0x1 ;  /* 0x0000000b1d117211 */ /* 0x000fe400078e08ff */
[----:B------:R-:W-:-:S03]  /*35d30*/  LEA.HI.X.SX32 R23, R16, R2, 0x1, P5 ;  /* 0x0000000210177211 */ /* 0x000fc600028f0eff */
[----:B------:R-:W-:Y:S01]  /*35d40*/  IMAD R18, R29, 0x2, R17 ;  /* 0x000000021d127824 */ /* 0x000fe200078e0211 */
[----:B------:R-:W-:Y:S01]  /*35d50*/  LEA R24, P4, R3, R0, 0x1 ;  /* 0x0000000003187211 */ /* 0x000fe200078808ff */
[----:B------:R0:W-:Y:S03]  /*35d60*/  STL.64 [R1+0xe8], R22 ;  /* 0x0000e81601007387 */ /* 0x0001e60000100a00 */
[----:B------:R-:W-:Y:S02]  /*35d70*/  LEA R20, R29, R18, 0x1 ;  /* 0x000000121d147211 */ /* 0x000fe400078e08ff */
[----:B------:R-:W-:Y:S02]  /*35d80*/  LEA.HI.X.SX32 R25, R3, R2, 0x1, P4 ;  /* 0x0000000203197211 */ /* 0x000fe400020f0eff */
[----:B0-----:R-:W-:Y:S01]  /*35d90*/  LEA R22, P5, R12, R0, 0x1 ;  /* 0x000000000c167211 */ /* 0x001fe200078a08ff */
[----:B------:R-:W-:-:S03]  /*35da0*/  IMAD R5, R29, 0x2, R20 ;  /* 0x000000021d057824 */ /* 0x000fc600078e0214 */
[----:B------:R-:W-:Y:S02]  /*35db0*/  LEA.HI.X.SX32 R23, R12, R2, 0x1, P5 ;  /* 0x000000020c177211 */ /* 0x000fe400028f0eff */
[----:B------:R-:W-:-:S05]  /*35dc0*/  LEA R10, R29, R5, 0x1 ;  /* 0x000000051d0a7211 */ /* 0x000fca00078e08ff */
[----:B------:R-:W-:-:S05]  /*35dd0*/  IMAD R15, R29, 0x2, R10 ;  /* 0x000000021d0f7824 */ /* 0x000fca00078e020a */
[----:B------:R-:W-:-:S05]  /*35de0*/  LEA R6, R29, R15, 0x1 ;  /* 0x0000000f1d067211 */ /* 0x000fca00078e08ff */
[----:B------:R-:W-:-:S05]  /*35df0*/  IMAD R8, R29, 0x2, R6 ;  /* 0x000000021d087824 */ /* 0x000fca00078e0206 */
[----:B------:R-:W-:Y:S02]  /*35e00*/  LEA R12, R29, R8, 0x1 ;  /* 0x000000081d0c7211 */ /* 0x000fe400078e08ff */
[----:B--2---:R-:W-:-:S04]  /*35e10*/  LEA R26, P3, R14, R0, 0x1 ;  /* 0x000000000e1a7211 */ /* 0x004fc800078608ff */
[----:B------:R-:W-:-:S05]  /*35e20*/  LEA.HI.X.SX32 R27, R14, R2, 0x1, P3 ;  /* 0x000000020e1b7211 */ /* 0x000fca00018f0eff */
[----:B------:R0:W-:Y:S04]  /*35e30*/  STL.64 [R1+0xe0], R26 ;  /* 0x0000e01a01007387 */ /* 0x0001e80000100a00 */
[----:B------:R1:W-:Y:S04]  /*35e40*/  STL.64 [R1+0xd8], R24 ;  /* 0x0000d81801007387 */ /* 0x0003e80000100a00 */
[----:B------:R3:W-:Y:S01]  /*35e50*/  STL.64 [R1+0xd0], R22 ;  /* 0x0000d01601007387 */ /* 0x0007e20000100a00 */
[-C--:B0-----:R-:W-:Y:S02]  /*35e60*/  LEA R26, P3, R4, R0.reuse, 0x1 ;  /* 0x00000000041a7211 */ /* 0x081fe400078608ff */
[----:B-1----:R-:W-:-:S02]  /*35e70*/  LEA R24, P4, R13, R0, 0x1 ;  /* 0x000000000d187211 */ /* 0x002fc400078808ff */
[----:B------:R-:W-:Y:S02]  /*35e80*/  LEA.HI.X.SX32 R27, R4, R2, 0x1, P3 ;  /* 0x00000002041b7211 */ /* 0x000fe400018f0eff */
[----:B---3--:R-:W-:Y:S02]  /*35e90*/  LEA R22, P5, R9, R0, 0x1 ;  /* 0x0000000009167211 */ /* 0x008fe400078a08ff */
[-C--:B------:R-:W-:Y:S02]  /*35ea0*/  LEA.HI.X.SX32 R25, R13, R2.reuse, 0x1, P4 ;  /* 0x000000020d197211 */ /* 0x080fe400020f0eff */
[----:B------:R-:W-:Y:S01]  /*35eb0*/  LEA.HI.X.SX32 R23, R9, R2, 0x1, P5 ;  /* 0x0000000209177211 */ /* 0x000fe200028f0eff */
[----:B------:R0:W-:Y:S04]  /*35ec0*/  STL.64 [R1+0xc8], R26 ;  /* 0x0000c81a01007387 */ /* 0x0001e80000100a00 */
[----:B------:R1:W-:Y:S04]  /*35ed0*/  STL.64 [R1+0xc0], R24 ;  /* 0x0000c01801007387 */ /* 0x0003e80000100a00 */
[----:B------:R2:W-:Y:S01]  /*35ee0*/  STL.64 [R1+0xb8], R22 ;  /* 0x0000b81601007387 */ /* 0x0005e20000100a00 */
[----:B0-----:R-:W-:-:S02]  /*35ef0*/  LEA R26, P3, R7, R0, 0x1 ;  /* 0x00000000071a7211 */ /* 0x001fc400078608ff */
[----:B-1----:R-:W-:Y:S02]  /*35f00*/  LEA R24, P4, R19, R0, 0x1 ;  /* 0x0000000013187211 */ /* 0x002fe400078808ff */
[----:B------:R-:W-:Y:S02]  /*35f10*/  LEA.HI.X.SX32 R27, R7, R2, 0x1, P3 ;  /* 0x00000002071b7211 */ /* 0x000fe400018f0eff */
[----:B--2---:R-:W-:Y:S02]  /*35f20*/  LEA R22, P5, R11, R0, 0x1 ;  /* 0x000000000b167211 */ /* 0x004fe400078a08ff */
[-C--:B------:R-:W-:Y:S02]  /*35f30*/  LEA.HI.X.SX32 R25, R19, R2.reuse, 0x1, P4 ;  /* 0x0000000213197211 */ /* 0x080fe400020f0eff */
[----:B------:R-:W-:Y:S01]  /*35f40*/  LEA.HI.X.SX32 R23, R11, R2, 0x1, P5 ;  /* 0x000000020b177211 */ /* 0x000fe200028f0eff */
[----:B------:R0:W-:Y:S04]  /*35f50*/  STL.64 [R1+0xb0], R26 ;  /* 0x0000b01a01007387 */ /* 0x0001e80000100a00 */
[----:B------:R-:W-:Y:S04]  /*35f60*/  STL.64 [R1+0xa8], R24 ;  /* 0x0000a81801007387 */ /* 0x000fe80000100a00 */
[----:B------:R1:W-:Y:S01]  /*35f70*/  STL.64 [R1+0xa0], R22 ;  /* 0x0000a01601007387 */ /* 0x0003e20000100a00 */
[----:B0-----:R-:W-:Y:S01]  /*35f80*/  LEA R26, P3, R17, R0, 0x1 ;  /* 0x00000000111a7211 */ /* 0x001fe200078608ff */
[----:B------:R-:W-:-:S03]  /*35f90*/  IMAD R4, R29, 0x2, R12 ;  /* 0x000000021d047824 */ /* 0x000fc600078e020c */
[----:B------:R-:W-:Y:S02]  /*35fa0*/  LEA.HI.X.SX32 R27, R17, R2, 0x1, P3 ;  /* 0x00000002111b7211 */ /* 0x000fe400018f0eff */
[-C--:B-1----:R-:W-:Y:S02]  /*35fb0*/  LEA R22, P5, R20, R0.reuse, 0x1 ;  /* 0x0000000014167211 */ /* 0x082fe400078a08ff */
[----:B------:R-:W-:Y:S02]  /*35fc0*/  LEA R24, P4, R18, R0, 0x1 ;  /* 0x0000000012187211 */ /* 0x000fe400078808ff */
[----:B------:R-:W-:Y:S01]  /*35fd0*/  LEA.HI.X.SX32 R23, R20, R2, 0x1, P5 ;  /* 0x0000000214177211 */ /* 0x000fe200028f0eff */
[----:B------:R-:W-:Y:S01]  /*35fe0*/  STL.64 [R1+0x98], R26 ;  /* 0x0000981a01007387 */ /* 0x000fe20000100a00 */
[----:B------:R-:W-:Y:S02]  /*35ff0*/  LEA R7, R29, R4, 0x1 ;  /* 0x000000041d077211 */ /* 0x000fe400078e08ff */
[----:B------:R-:W-:Y:S01]  /*36000*/  LEA.HI.X.SX32 R25, R18, R2, 0x1, P4 ;  /* 0x0000000212197211 */ /* 0x000fe200020f0eff */
[----:B------:R0:W-:Y:S01]  /*36010*/  STL.64 [R1+0x88], R22 ;  /* 0x0000881601007387 */ /* 0x0001e20000100a00 */
[----:B------:R-:W-:-:S02]  /*36020*/  LEA R18, P4, R10, R0, 0x1 ;  /* 0x000000000a127211 */ /* 0x000fc400078808ff */
[----:B------:R-:W-:Y:S01]  /*36030*/  LEA R16, P5, R15, R0, 0x1 ;  /* 0x000000000f107211 */ /* 0x000fe200078a08ff */
[----:B------:R-:W-:Y:S01]  /*36040*/  IMAD R11, R29, 0x2, R7 ;  /* 0x000000021d0b7824 */ /* 0x000fe200078e0207 */
[----:B------:R-:W-:Y:S02]  /*36050*/  LEA.HI.X.SX32 R19, R10, R2, 0x1, P4 ;  /* 0x000000020a137211 */ /* 0x000fe400020f0eff */
[----:B0-----:R-:W-:Y:S02]  /*36060*/  LEA R22, P3, R5, R0, 0x1 ;  /* 0x0000000005167211 */ /* 0x001fe400078608ff */
[-C--:B------:R-:W-:Y:S02]  /*36070*/  LEA.HI.X.SX32 R17, R15, R2.reuse, 0x1, P5 ;  /* 0x000000020f117211 */ /* 0x080fe400028f0eff */
[----:B------:R-:W-:Y:S01]  /*36080*/  LEA.HI.X.SX32 R23, R5, R2, 0x1, P3 ;  /* 0x0000000205177211 */ /* 0x000fe200018f0eff */
[----:B------:R-:W-:Y:S01]  /*36090*/  STL.64 [R1+0x90], R24 ;  /* 0x0000901801007387 */ /* 0x000fe20000100a00 */
[----:B------:R-:W-:-:S02]  /*360a0*/  LEA R3, R29, R11, 0x1 ;  /* 0x0000000b1d037211 */ /* 0x000fc400078e08ff */
[C---:B------:R-:W-:Y:S01]  /*360b0*/  LEA R20, P3, R6.reuse, R0, 0x1 ;  /* 0x0000000006147211 */ /* 0x040fe200078608ff */
[----:B------:R-:W-:Y:S04]  /*360c0*/  STL.64 [R1+0x80], R22 ;  /* 0x0000801601007387 */ /* 0x000fe80000100a00 */
[----:B------:R0:W-:Y:S01]  /*360d0*/  STL.64 [R1+0x78], R18 ;  /* 0x0000781201007387 */ /* 0x0001e20000100a00 */
[----:B------:R-:W-:-:S03]  /*360e0*/  LEA.HI.X.SX32 R21, R6, R2, 0x1, P3 ;  /* 0x0000000206157211 */ /* 0x000fc600018f0eff */
[----:B------:R1:W-:Y:S01]  /*360f0*/  STL.64 [R1+0x70], R16 ;  /* 0x0000701001007387 */ /* 0x0003e20000100a00 */
[C---:B------:R-:W-:Y:S01]  /*36100*/  IMAD R9, R29.reuse, 0x2, R3 ;  /* 0x000000021d097824 */ /* 0x040fe200078e0203 */
[-C--:B0-----:R-:W-:Y:S02]  /*36110*/  LEA R18, P4, R8, R0.reuse, 0x1 ;  /* 0x0000000008127211 */ /* 0x081fe400078808ff */
[----:B-1----:R-:W-:Y:S02]  /*36120*/  LEA R16, P5, R12, R0, 0x1 ;  /* 0x000000000c107211 */ /* 0x002fe400078a08ff */
[-C--:B------:R-:W-:Y:S02]  /*36130*/  LEA.HI.X.SX32 R19, R8, R2.reuse, 0x1, P4 ;  /* 0x0000000208137211 */ /* 0x080fe400020f0eff */
[----:B------:R-:W-:Y:S01]  /*36140*/  LEA.HI.X.SX32 R17, R12, R2, 0x1, P5 ;  /* 0x000000020c117211 */ /* 0x000fe200028f0eff */
[----:B------:R-:W-:Y:S01]  /*36150*/  STL.64 [R1+0x68], R20 ;  /* 0x0000681401007387 */ /* 0x000fe20000100a00 */
[----:B------:R-:W-:-:S03]  /*36160*/  LEA R10, R29, R9, 0x1 ;  /* 0x000000091d0a7211 */ /* 0x000fc600078e08ff */
[----:B------:R0:W-:Y:S04]  /*36170*/  STL.64 [R1+0x60], R18 ;  /* 0x0000601201007387 */ /* 0x0001e80000100a00 */
[----:B------:R1:W-:Y:S01]  /*36180*/  STL.64 [R1+0x58], R16 ;  /* 0x0000581001007387 */ /* 0x0003e20000100a00 */
[----:B------:R-:W-:Y:S01]  /*36190*/  IMAD R5, R29, 0x2, R10 ;  /* 0x000000021d057824 */ /* 0x000fe200078e020a */
[-C--:B------:R-:W-:Y:S02]  /*361a0*/  LEA R14, P5, R11, R0.reuse, 0x1 ;  /* 0x000000000b0e7211 */ /* 0x080fe400078a08ff */
[-C--:B0-----:R-:W-:Y:S02]  /*361b0*/  LEA R18, P3, R4, R0.reuse, 0x1 ;  /* 0x0000000004127211 */ /* 0x081fe400078608ff */
[----:B-1----:R-:W-:-:S02]  /*361c0*/  LEA R16, P4, R7, R0, 0x1 ;  /* 0x0000000007107211 */ /* 0x002fc400078808ff */
[-C--:B------:R-:W-:Y:S02]  /*361d0*/  LEA.HI.X.SX32 R19, R4, R2.reuse, 0x1, P3 ;  /* 0x0000000204137211 */ /* 0x080fe400018f0eff */
[-C--:B------:R-:W-:Y:S02]  /*361e0*/  LEA.HI.X.SX32 R17, R7, R2.reuse, 0x1, P4 ;  /* 0x0000000207117211 */ /* 0x080fe400020f0eff */
[----:B------:R-:W-:Y:S01]  /*361f0*/  LEA.HI.X.SX32 R15, R11, R2, 0x1, P5 ;  /* 0x000000020b0f7211 */ /* 0x000fe200028f0eff */
[----:B------:R-:W-:Y:S01]  /*36200*/  STL.64 [R1+0x50], R18 ;  /* 0x0000501201007387 */ /* 0x000fe20000100a00 */
[----:B------:R-:W-:-:S03]  /*36210*/  LEA R6, R29, R5, 0x1 ;  /* 0x000000051d067211 */ /* 0x000fc600078e08ff */
[----:B------:R0:W-:Y:S02]  /*36220*/  STL.64 [R1+0x48], R16 ;  /* 0x0000481001007387 */ /* 0x0001e40000100a00 */
[----:B------:R-:W-:Y:S02]  /*36230*/  IMAD R8, R29, 0x2, R6 ;  /* 0x000000021d087824 */ /* 0x000fe400078e0206 */
[----:B------:R1:W-:Y:S01]  /*36240*/  STL.64 [R1+0x40], R14 ;  /* 0x0000400e01007387 */ /* 0x0003e20000100a00 */
[-C--:B------:R-:W-:Y:S02]  /*36250*/  LEA R12, P5, R10, R0.reuse, 0x1 ;  /* 0x000000000a0c7211 */ /* 0x080fe400078a08ff */
[-C--:B0-----:R-:W-:Y:S02]  /*36260*/  LEA R16, P3, R3, R0.reuse, 0x1 ;  /* 0x0000000003107211 */ /* 0x081fe400078608ff */
[----:B-1----:R-:W-:Y:S02]  /*36270*/  LEA R14, P4, R9, R0, 0x1 ;  /* 0x00000000090e7211 */ /* 0x002fe400078808ff */
[----:B------:R-:W-:-:S02]  /*36280*/  LEA.HI.X.SX32 R17, R3, R2, 0x1, P3 ;  /* 0x0000000203117211 */ /* 0x000fc400018f0eff */
[----:B------:R-:W-:Y:S02]  /*36290*/  LEA.HI.X.SX32 R15, R9, R2, 0x1, P4 ;  /* 0x00000002090f7211 */ /* 0x000fe400020f0eff */
[----:B------:R-:W-:Y:S01]  /*362a0*/  LEA R4, R29, R8, 0x1 ;  /* 0x000000081d047211 */ /* 0x000fe200078e08ff */
[----:B------:R0:W-:Y:S01]  /*362b0*/  STL.64 [R1+0x38], R16 ;  /* 0x0000381001007387 */ /* 0x0001e20000100a00 */
[----:B------:R-:W-:-:S03]  /*362c0*/  LEA.HI.X.SX32 R13, R10, R2, 0x1, P5 ;  /* 0x000000020a0d7211 */ /* 0x000fc600028f0eff */
[----:B------:R1:W-:Y:S01]  /*362d0*/  STL.64 [R1+0x30], R14 ;  /* 0x0000300e01007387 */ /* 0x0003e20000100a00 */
[----:B------:R-:W-:-:S03]  /*362e0*/  IMAD R7, R29, 0x2, R4 ;  /* 0x000000021d077824 */ /* 0x000fc600078e0204 */
[----:B------:R2:W-:Y:S01]  /*362f0*/  STL.64 [R1+0x28], R12 ;  /* 0x0000280c01007387 */ /* 0x0005e20000100a00 */
[CC--:B0-----:R-:W-:Y:S02]  /*36300*/  LEA R16, P3, R5.reuse, R0.reuse, 0x1 ;  /* 0x0000000005107211 */ /* 0x0c1fe400078608ff */
[----:B-1----:R-:W-:Y:S02]  /*36310*/  LEA R14, P4, R6, R0, 0x1 ;  /* 0x00000000060e7211 */ /* 0x002fe400078808ff */
[----:B------:R-:W-:Y:S02]  /*36320*/  LEA.HI.X.SX32 R17, R5, R2, 0x1, P3 ;  /* 0x0000000205117211 */ /* 0x000fe400018f0eff */
[----:B--2---:R-:W-:Y:S02]  /*36330*/  LEA R12, P5, R8, R0, 0x1 ;  /* 0x00000000080c7211 */ /* 0x004fe400078a08ff */
[----:B------:R-:W-:Y:S01]  /*36340*/  LEA.HI.X.SX32 R15, R6, R2, 0x1, P4 ;  /* 0x00000002060f7211 */ /* 0x000fe200020f0eff */
[----:B------:R0:W-:Y:S01]  /*36350*/  STL.64 [R1+0x20], R16 ;  /* 0x0000201001007387 */ /* 0x0001e20000100a00 */
[----:B------:R-:W-:-:S02]  /*36360*/  LEA R9, R29, R7, 0x1 ;  /* 0x000000071d097211 */ /* 0x000fc400078e08ff */
[----:B------:R-:W-:Y:S02]  /*36370*/  LEA.HI.X.SX32 R13, R8, R2, 0x1, P5 ;  /* 0x00000002080d7211 */ /* 0x000fe400028f0eff */
[-C--:B------:R-:W-:Y:S01]  /*36380*/  LEA R10, P4, R7, R0.reuse, 0x1 ;  /* 0x00000000070a7211 */ /* 0x080fe200078808ff */
[----:B------:R-:W-:Y:S01]  /*36390*/  IMAD R3, R29, 0x2, R9 ;  /* 0x000000021d037824 */ /* 0x000fe200078e0209 */
[----:B0-----:R-:W2:Y:S04]  /*363a0*/  LDL.LU R17, [R1+0x194] ;  /* 0x0001940001117983 */ /* 0x001ea80000300800 */
[----:B------:R-:W3:Y:S04]  /*363b0*/  LDL.LU R23, [R1+0x184] ;  /* 0x0001840001177983 */ /* 0x000ee80000300800 */
[----:B------:R-:W-:Y:S01]  /*363c0*/  STL.64 [R1+0x18], R14 ;  /* 0x0000180e01007387 */ /* 0x000fe20000100a00 */
[----:B------:R-:W-:-:S03]  /*363d0*/  LEA R6, P5, R9, R0, 0x1 ;  /* 0x0000000009067211 */ /* 0x000fc600078a08ff */
[----:B------:R-:W4:Y:S01]  /*363e0*/  LDL.LU.64 R20, [R1+0x158] ;  /* 0x0001580001147983 */ /* 0x000f220000300a00 */
[----:B------:R-:W-:-:S03]  /*363f0*/  LEA.HI.X.SX32 R11, R7, R2, 0x1, P4 ;  /* 0x00000002070b7211 */ /* 0x000fc600020f0eff */
[----:B------:R0:W-:Y:S01]  /*36400*/  STL.64 [R1+0x10], R12 ;  /* 0x0000100c01007387 */ /* 0x0001e20000100a00 */
[----:B------:R-:W-:Y:S02]  /*36410*/  LEA R5, R29, R3, 0x1 ;  /* 0x000000031d057211 */ /* 0x000fe400078e08ff */
[----:B------:R-:W-:Y:S01]  /*36420*/  LEA.HI.X.SX32 R7, R9, R2, 0x1, P5 ;  /* 0x0000000209077211 */ /* 0x000fe200028f0eff */
[----:B------:R-:W3:Y:S01]  /*36430*/  LDL.LU R16, [R1+0x1b8] ;  /* 0x0001b80001107983 */ /* 0x000ee20000300800 */
[----:B0-----:R-:W-:-:S03]  /*36440*/  LEA R12, P3, R4, R0, 0x1 ;  /* 0x00000000040c7211 */ /* 0x001fc600078608ff */
[----:B------:R0:W-:Y:S01]  /*36450*/  STL.64 [R1], R10 ;  /* 0x0000000a01007387 */ /* 0x0001e20000100a00 */
[----:B------:R-:W-:Y:S01]  /*36460*/  LEA.HI.X.SX32 R13, R4, R2, 0x1, P3 ;  /* 0x00000002040d7211 */ /* 0x000fe200018f0eff */
[----:B------:R-:W-:Y:S01]  /*36470*/  IMAD R8, R29, 0x2, R5 ;  /* 0x000000021d087824 */ /* 0x000fe200078e0205 */
[-C--:B------:R-:W-:Y:S02]  /*36480*/  LEA R24, P3, R3, R0.reuse, 0x1 ;  /* 0x0000000003187211 */ /* 0x080fe400078608ff */
[----:B------:R-:W-:Y:S02]  /*36490*/  LEA R26, P4, R5, R0, 0x1 ;  /* 0x00000000051a7211 */ /* 0x000fe400078808ff */
[----:B------:R-:W-:Y:S01]  /*364a0*/  LEA.HI.X.SX32 R25, R3, R2, 0x1, P3 ;  /* 0x0000000203197211 */ /* 0x000fe200018f0eff */
[----:B0-----:R-:W3:Y:S04]  /*364b0*/  LDL.LU.64 R10, [R1+0x130] ;  /* 0x00013000010a7983 */ /* 0x001ee80000300a00 */
[----:B------:R-:W-:Y:S01]  /*364c0*/  STL.64 [R1+0x8], R12 ;  /* 0x0000080c01007387 */ /* 0x000fe20000100a00 */
[----:B------:R-:W-:-:S03]  /*364d0*/  LEA R4, P5, R8, R0, 0x1 ;  /* 0x0000000008047211 */ /* 0x000fc600078a08ff */
[----:B------:R0:W-:Y:S01]  /*364e0*/  STL.64 [R1+0xaa8], R6 ;  /* 0x000aa80601007387 */ /* 0x0001e20000100a00 */
[----:B------:R-:W-:Y:S02]  /*364f0*/  LEA.HI.X.SX32 R27, R5, R2, 0x1, P4 ;  /* 0x00000002051b7211 */ /* 0x000fe400020f0eff */
[----:B------:R-:W-:Y:S02]  /*36500*/  LEA R9, R29, R8, 0x1 ;  /* 0x000000081d097211 */ /* 0x000fe400078e08ff */
[----:B------:R-:W-:Y:S01]  /*36510*/  LEA.HI.X.SX32 R5, R8, R2, 0x1, P5 ;  /* 0x0000000208057211 */ /* 0x000fe200028f0eff */
[----:B0-----:R-:W3:Y:S04]  /*36520*/  LDL.LU.64 R6, [R1+0x160] ;  /* 0x0001600001067983 */ /* 0x001ee80000300a00 */
[----:B------:R-:W3:Y:S04]  /*36530*/  LDL.LU.64 R12, [R1+0x128] ;  /* 0x00012800010c7983 */ /* 0x000ee80000300a00 */
[----:B------:R-:W3:Y:S04]  /*36540*/  LDL.LU.64 R14, [R1+0x120] ;  /* 0x00012000010e7983 */ /* 0x000ee80000300a00 */
[----:B------:R-:W3:Y:S01]  /*36550*/  LDL.LU.64 R18, [R1+0x118] ;  /* 0x0001180001127983 */ /* 0x000ee20000300a00 */
[----:B------:R-:W-:-:S03]  /*36560*/  LEA R28, P6, R9, R0, 0x1 ;  /* 0x00000000091c7211 */ /* 0x000fc600078c08ff */
[----:B------:R-:W3:Y:S04]  /*36570*/  LDL R22, [R1+0x198] ;  /* 0x0001980001167983 */ /* 0x000ee80000100800 */
[----:B------:R0:W-:Y:S01]  /*36580*/  STL.64 [R1+0xab0], R24 ;  /* 0x000ab01801007387 */ /* 0x0001e20000100a00 */
[----:B------:R-:W-:-:S03]  /*36590*/  LEA.HI.X.SX32 R29, R9, R2, 0x1, P6 ;  /* 0x00000002091d7211 */ /* 0x000fc600030f0eff */
[----:B0-----:R-:W3:Y:S04]  /*365a0*/  LDL.LU.64 R24, [R1+0x168] ;  /* 0x0001680001187983 */ /* 0x001ee80000300a00 */
[----:B------:R0:W-:Y:S04]  /*365b0*/  STL.64 [R1+0xab8], R26 ;  /* 0x000ab81a01007387 */ /* 0x0001e80000100a00 */
[----:B0-----:R-:W3:Y:S04]  /*365c0*/  LDL.LU R26, [R1+0x1b4] ;  /* 0x0001b400011a7983 */ /* 0x001ee80000300800 */
[----:B------:R-:W4:Y:S04]  /*365d0*/  LDL.LU R27, [R1+0x1a4] ;  /* 0x0001a400011b7983 */ /* 0x000f280000300800 */
[----:B------:R-:W-:Y:S04]  /*365e0*/  STL.64 [R1+0xac0], R4 ;  /* 0x000ac00401007387 */ /* 0x000fe80000100a00 */
[----:B------:R-:W4:Y:S04]  /*365f0*/  LDL.LU.64 R8, [R1+0x178] ;  /* 0x0001780001087983 */ /* 0x000f280000300a00 */
[----:B------:R-:W-:Y:S01]  /*36600*/  STL.64 [R1+0xac8], R28 ;  /* 0x000ac81c01007387 */ /* 0x000fe20000100a00 */
[----:B--2---:R-:W-:-:S05]  /*36610*/  PRMT R2, R17, 0x7632, R2 ;  /* 0x0000763211027816 */ /* 0x004fca0000000002 */
[----:B------:R-:W-:Y:S01]  /*36620*/  STL [R1+0xb88], R2 ;  /* 0x000b880201007387 */ /* 0x000fe20000100800 */
[----:B---3--:R-:W-:Y:S02]  /*36630*/  PRMT R0, R26, 0x7632, R0 ;  /* 0x000076321a007816 */ /* 0x008fe40000000000 */
[----:B----4-:R-:W-:Y:S01]  /*36640*/  PRMT R3, R27, 0x7632, R3 ;  /* 0x000076321b037816 */ /* 0x010fe20000000003 */
[----:B------:R-:W-:Y:S04]  /*36650*/  STG.E.U16 [R8.64], R23 ;  /* 0x0000001708007986 */ /* 0x000fe8000c101504 */
[----:B------:R-:W-:Y:S04]  /*36660*/  STG.E.U16 [R24.64], R0 ;  /* 0x0000000018007986 */ /* 0x000fe8000c101504 */
[----:B------:R-:W-:Y:S04]  /*36670*/  STG.E.U16 [R6.64], R3 ;  /* 0x0000000306007986 */ /* 0x000fe8000c101504 */
[----:B------:R0:W-:Y:S04]  /*36680*/  STG.E.U16 [R20.64], R2 ;  /* 0x0000000214007986 */ /* 0x0001e8000c101504 */
[----:B0-----:R-:W2:Y:S01]  /*36690*/  LDL.LU R2, [R1+0x1a8] ;  /* 0x0001a80001027983 */ /* 0x001ea20000300800 */
[----:B------:R-:W-:-:S03]  /*366a0*/  PRMT R0, R23, 0x7632, R0 ;  /* 0x0000763217007816 */ /* 0x000fc60000000000 */
[----:B------:R-:W0:Y:S04]  /*366b0*/  S2R R23, SR_TID.X ;  /* 0x0000000000177919 */ /* 0x000e280000002100 */
[----:B------:R-:W-:Y:S01]  /*366c0*/  STG.E.U16 [R10.64], R0 ;  /* 0x000000000a007986 */ /* 0x000fe2000c101504 */
[C---:B0-----:R-:W-:Y:S01]  /*366d0*/  LOP3.LUT R6, R23.reuse, 0x1ff, RZ, 0xc0, !PT ;  /* 0x000001ff17067812 */ /* 0x041fe200078ec0ff */
[----:B------:R-:W-:-:S05]  /*366e0*/  IMAD.SHL.U32 R23, R23, 0x1000, RZ ;  /* 0x0000100017177824 */ /* 0x000fca00078e00ff */
[----:B------:R-:W-:-:S04]  /*366f0*/  LOP3.LUT R23, R23, 0x6000, RZ, 0xc0, !PT ;  /* 0x0000600017177812 */ /* 0x000fc800078ec0ff */
[----:B------:R-:W-:-:S05]  /*36700*/  LEA R23, R6, R23, 0x4 ;  /* 0x0000001706177211 */ /* 0x000fca00078e20ff */
[----:B------:R-:W0:Y:S04]  /*36710*/  LDS.128 R8, [R23] ;  /* 0x0000000017087984 */ /* 0x000e280000000c00 */
[----:B------:R-:W-:Y:S04]  /*36720*/  STG.E.U16 [R12.64], R16 ;  /* 0x000000100c007986 */ /* 0x000fe8000c101504 */
[----:B0-----:R-:W-:Y:S04]  /*36730*/  STL.64 [R1+0xb28], R8 ;  /* 0x000b280801007387 */ /* 0x001fe80000100a00 */
[----:B------:R-:W-:Y:S04]  /*36740*/  STL.64 [R1+0xaf8], R10 ;  /* 0x000af80a01007387 */ /* 0x000fe80000100a00 */
[----:B--2---:R-:W-:Y:S04]  /*36750*/  STG.E.U16 [R14.64], R2 ;  /* 0x000000020e007986 */ /* 0x004fe8000c101504 */
[----:B------:R0:W-:Y:S04]  /*36760*/  STG.E.U16 [R18.64], R22 ;  /* 0x0000001612007986 */ /* 0x0001e8000c101504 */
[----:B0-----:R-:W2:Y:S04]  /*36770*/  LDL.LU.64 R22, [R1+0x150] ;  /* 0x0001500001167983 */ /* 0x001ea80000300a00 */
[----:B------:R-:W3:Y:S04]  /*36780*/  LDL.LU.64 R10, [R1+0x170] ;  /* 0x00017000010a7983 */ /* 0x000ee80000300a00 */
[----:B------:R-:W4:Y:S04]  /*36790*/  LDL.LU.64 R28, [R1+0x140] ;  /* 0x00014000011c7983 */ /* 0x000f280000300a00 */
[----:B----4-:R0:W-:Y:S04]  /*367a0*/  STL.64 [R1+0xb78], R28 ;  /* 0x000b781c01007387 */ /* 0x0101e80000100a00 */
[----:B0-----:R-:W4:Y:S04]  /*367b0*/  LDL.LU.64 R28, [R1+0x148] ;  /* 0x00014800011c7983 */ /* 0x001f280000300a00 */
[----:B----4-:R0:W-:Y:S04]  /*367c0*/  STL [R1+0xb84], R28 ;  /* 0x000b841c01007387 */ /* 0x0101e80000100800 */
[----:B0-----:R-:W4:Y:S04]  /*367d0*/  LDL.LU R28, [R1+0x198] ;  /* 0x00019800011c7983 */ /* 0x001f280000300800 */
[----:B------:R0:W-:Y:S04]  /*367e0*/  STL [R1+0xb80], R29 ;  /* 0x000b801d01007387 */ /* 0x0001e80000100800 */
[----:B0-----:R-:W2:Y:S04]  /*367f0*/  LDL.LU R29, [R1+0x188] ;  /* 0x00018800011d7983 */ /* 0x001ea80000300800 */
[----:B------:R-:W2:Y:S04]  /*36800*/  LDL.LU R5, [R1+0x18c] ;  /* 0x00018c0001057983 */ /* 0x000ea80000300800 */
[----:B--2---:R0:W-:Y:S04]  /*36810*/  STL [R1+0xb40], R5 ;  /* 0x000b400501007387 */ /* 0x0041e80000100800 */
[----:B0-----:R-:W2:Y:S04]  /*36820*/  LDL.LU R5, [R1+0x19c] ;  /* 0x00019c0001057983 */ /* 0x001ea80000300800 */
[----:B--2---:R0:W-:Y:S04]  /*36830*/  STL [R1+0xb50], R5 ;  /* 0x000b500501007387 */ /* 0x0041e80000100800 */
[----:B0-----:R-:W2:Y:S04]  /*36840*/  LDL.LU R5, [R1+0x1ac] ;  /* 0x0001ac0001057983 */ /* 0x001ea80000300800 */
[----:B--2---:R0:W-:Y:S04]  /*36850*/  STL [R1+0xb60], R5 ;  /* 0x000b600501007387 */ /* 0x0041e80000100800 */
[----:B0-----:R-:W2:Y:S04]  /*36860*/  LDL.LU R5, [R1+0x1bc] ;  /* 0x0001bc0001057983 */ /* 0x001ea80000300800 */
[----:B--2---:R0:W-:Y:S04]  /*36870*/  STL.64 [R1+0xb70], R4 ;  /* 0x000b700401007387 */ /* 0x0041e80000100a00 */
[----:B0-----:R-:W2:Y:S04]  /*36880*/  LDL.LU.64 R4, [R1+0x138] ;  /* 0x0001380001047983 */ /* 0x001ea80000300a00 */
[----:B------:R-:W2:Y:S04]  /*36890*/  LDL.LU.64 R26, [R1+0xf0] ;  /* 0x0000f000011a7983 */ /* 0x000ea80000300a00 */
[----:B--2---:R0:W-:Y:S04]  /*368a0*/  STL.64 [R1+0xb38], R26 ;  /* 0x000b381a01007387 */ /* 0x0041e80000100a00 */
[----:B0-----:R-:W2:Y:S04]  /*368b0*/  LDL.LU.64 R26, [R1+0xf8] ;  /* 0x0000f800011a7983 */ /* 0x001ea80000300a00 */
[----:B--2---:R0:W-:Y:S04]  /*368c0*/  STL.64 [R1+0xb48], R26 ;  /* 0x000b481a01007387 */ /* 0x0041e80000100a00 */
[----:B0-----:R-:W2:Y:S04]  /*368d0*/  LDL.LU.64 R26, [R1+0x100] ;  /* 0x00010000011a7983 */ /* 0x001ea80000300a00 */
[----:B------:R-:W0:Y:S02]  /*368e0*/  S2R R21, SR_TID.X ;  /* 0x0000000000157919 */ /* 0x000e240000002100 */
[C---:B0-----:R-:W-:Y:S01]  /*368f0*/  LOP3.LUT R6, R21.reuse, 0x1ff, RZ, 0xc0, !PT ;  /* 0x000001ff15067812 */ /* 0x041fe200078ec0ff */
[----:B------:R-:W-:-:S05]  /*36900*/  IMAD.SHL.U32 R21, R21, 0x1000, RZ ;  /* 0x0000100015157824 */ /* 0x000fca00078e00ff */
[----:B------:R-:W-:-:S04]  /*36910*/  LOP3.LUT R21, R21, 0x6000, RZ, 0xc0, !PT ;  /* 0x0000600015157812 */ /* 0x000fc800078ec0ff */
[----:B------:R-:W-:-:S04]  /*36920*/  LEA R21, R6, R21, 0x4 ;  /* 0x0000001506157211 */ /* 0x000fc800078e20ff */
[----:B------:R-:W-:-:S05]  /*36930*/  LOP3.LUT R21, R21, 0x20, RZ, 0x3c, !PT ;  /* 0x0000002015157812 */ /* 0x000fca00078e3cff */
[----:B------:R0:W1:Y:S04]  /*36940*/  LDS.128 R12, [R21] ;  /* 0x00000000150c7984 */ /* 0x0000680000000c00 */
[----:B0-----:R-:W0:Y:S01]  /*36950*/  S2R R21, SR_TID.X ;  /* 0x0000000000157919 */ /* 0x001e220000002100 */
[----:B------:R-:W-:Y:S02]  /*36960*/  PRMT R0, R16, 0x7632, R0 ;  /* 0x0000763210007816 */ /* 0x000fe40000000000 */
[C---:B0-----:R-:W-:Y:S01]  /*36970*/  LOP3.LUT R6, R21.reuse, 0x1ff, RZ, 0xc0, !PT ;  /* 0x000001ff15067812 */ /* 0x041fe200078ec0ff */
[----:B------:R-:W-:-:S05]  /*36980*/  IMAD.SHL.U32 R21, R21, 0x1000, RZ ;  /* 0x0000100015157824 */ /* 0x000fca00078e00ff */
[----:B------:R-:W-:Y:S01]  /*36990*/  LOP3.LUT R21, R21, 0x6000, RZ, 0xc0, !PT ;  /* 0x0000600015157812 */ /* 0x000fe200078ec0ff */
[----:B--2---:R0:W-:Y:S04]  /*369a0*/  STL.64 [R1+0xb58], R26 ;  /* 0x000b581a01007387 */ /* 0x0041e80000100a00 */
[----:B0-----:R-:W2:Y:S01]  /*369b0*/  LDL.LU.64 R26, [R1+0x108] ;  /* 0x00010800011a7983 */ /* 0x001ea20000300a00 */
[----:B------:R-:W-:-:S04]  /*369c0*/  LEA R21, R6, R21, 0x4 ;  /* 0x0000001506157211 */ /* 0x000fc800078e20ff */
[----:B------:R-:W-:-:S05]  /*369d0*/  LOP3.LUT R21, R21, 0x40, RZ, 0x3c, !PT ;  /* 0x0000004015157812 */ /* 0x000fca00078e3cff */
[----:B------:R0:W1:Y:S04]  /*369e0*/  LDS.128 R16, [R21] ;  /* 0x0000000015107984 */ /* 0x0000680000000c00 */
[----:B0-----:R-:W0:Y:S04]  /*369f0*/  S2R R21, SR_TID.X ;  /* 0x0000000000157919 */ /* 0x001e280000002100 */
[----:B------:R-:W-:Y:S01]  /*36a00*/  STG.E.U16 [R22.64], R29 ;  /* 0x0000001d16007986 */ /* 0x000fe2000c101504 */
[C---:B0-----:R-:W-:Y:S01]  /*36a10*/  LOP3.LUT R20, R21.reuse, 0x1ff, RZ, 0xc0, !PT ;  /* 0x000001ff15147812 */ /* 0x041fe200078ec0ff */
[----:B------:R-:W-:-:S05]  /*36a20*/  IMAD.SHL.U32 R21, R21, 0x1000, RZ ;  /* 0x0000100015157824 */ /* 0x000fca00078e00ff */
[----:B------:R-:W-:-:S04]  /*36a30*/  LOP3.LUT R21, R21, 0x6000, RZ, 0xc0, !PT ;  /* 0x0000600015157812 */ /* 0x000fc800078ec0ff */
[----:B------:R-:W-:-:S04]  /*36a40*/  LEA R21, R20, R21, 0x4 ;  /* 0x0000001514157211 */ /* 0x000fc800078e20ff */
[----:B------:R-:W-:-:S06]  /*36a50*/  LOP3.LUT R21, R21, 0x60, RZ, 0x3c, !PT ;  /* 0x0000006015157812 */ /* 0x000fcc00078e3cff */
[----:B------:R-:W0:Y:S01]  /*36a60*/  LDS.128 R20, [R21] ;  /* 0x0000000015147984 */ /* 0x000e220000000c00 */
[----:B------:R-:W-:-:S03]  /*36a70*/  PRMT R3, R2, 0x7632, R3 ;  /* 0x0000763202037816 */ /* 0x000fc60000000003 */
[----:B--2---:R2:W-:Y:S04]  /*36a80*/  STL.64 [R1+0xb68], R26 ;  /* 0x000b681a01007387 */ /* 0x0045e80000100a00 */
[----:B--2---:R-:W2:Y:S04]  /*36a90*/  LDL.LU.64 R26, [R1+0x110] ;  /* 0x00011000011a7983 */ /* 0x004ea80000300a00 */
[----:B-1----:R1:W-:Y:S04]  /*36aa0*/  STL.64 [R1+0xb30], R12 ;  /* 0x000b300c01007387 */ /* 0x0023e80000100a00 */
[----:B------:R-:W-:Y:S04]  /*36ab0*/  STL.64 [R1+0xaf0], R14 ;  /* 0x000af00e01007387 */ /* 0x000fe80000100a00 */
[----:B-1----:R-:W2:Y:S04]  /*36ac0*/  LDL.LU.64 R12, [R1+0xe8] ;  /* 0x0000e800010c7983 */ /* 0x002ea80000300a00 */
[----:B------:R-:W2:Y:S04]  /*36ad0*/  LDL.LU.64 R8, [R1+0xe0] ;  /* 0x0000e00001087983 */ /* 0x000ea80000300a00 */
[----:B------:R-:W2:Y:S04]  /*36ae0*/  LDL.LU.64 R24, [R1+0xc8] ;  /* 0x0000c80001187983 */ /* 0x000ea80000300a00 */
[----:B------:R-:W2:Y:S04]  /*36af0*/  LDL.LU.64 R6, [R1+0xc0] ;  /* 0x0000c00001067983 */ /* 0x000ea80000300a00 */
[----:B------:R1:W-:Y:S04]  /*36b00*/  STL.64 [R1+0xae8], R18 ;  /* 0x000ae81201007387 */ /* 0x0003e80000100a00 */
[----:B-1----:R-:W2:Y:S04]  /*36b10*/  LDL.LU.64 R18, [R1+0xd0] ;  /* 0x0000d00001127983 */ /* 0x002ea80000300a00 */
[----:B------:R-:W2:Y:S04]  /*36b20*/  LDL.LU.64 R14, [R1+0xb8] ;  /* 0x0000b800010e7983 */ /* 0x000ea80000300a00 */
[----:B0-----:R0:W-:Y:S04]  /*36b30*/  STL.64 [R1+0xae0], R22 ;  /* 0x000ae01601007387 */ /* 0x0011e80000100a00 */
[----:B0-----:R-:W2:Y:S04]  /*36b40*/  LDL.LU.64 R22, [R1+0xd8] ;  /* 0x0000d80001167983 */ /* 0x001ea80000300a00 */
[----:B------:R-:W4:Y:S04]  /*36b50*/  LDL.LU R2, [R1+0xb88] ;  /* 0x000b880001027983 */ /* 0x000f280000300800 */
[----:B---3--:R0:W-:Y:S04]  /*36b60*/  STG.E.U16 [R10.64], R0 ;  /* 0x000000000a007986 */ /* 0x0081e8000c101504 */
[----:B0-----:R-:W3:Y:S01]  /*36b70*/  LDL.LU.64 R10, [R1+0xb0] ;  /* 0x0000b000010a7983 */ /* 0x001ee20000300a00 */
[----:B------:R-:W-:-:S02]  /*36b80*/  PRMT R0, R29, 0x7632, R0 ;  /* 0x000076321d007816 */ /* 0x000fc40000000000 */
[----:B----4-:R-:W-:Y:S02]  /*36b90*/  PRMT R2, R28, 0x7632, R2 ;  /* 0x000076321c027816 */ /* 0x010fe40000000002 */
[----:B------:R-:W4:Y:S04]  /*36ba0*/  LDL.LU R28, [R1+0xb84] ;  /* 0x000b8400011c7983 */ /* 0x000f280000300800 */
[----:B------:R-:W4:Y:S04]  /*36bb0*/  LDL.LU R29, [R1+0xb80] ;  /* 0x000b8000011d7983 */ /* 0x000f280000300800 */
[----:B----4-:R0:W-:Y:S04]  /*36bc0*/  STG.E.U16 [R28.64], R3 ;  /* 0x000000031c007986 */ /* 0x0101e8000c101504 */
[----:B0-----:R-:W4:Y:S04]  /*36bd0*/  LDL.LU.64 R28, [R1+0xb78] ;  /* 0x000b7800011c7983 */ /* 0x001f280000300a00 */
[----:B----4-:R0:W-:Y:S04]  /*36be0*/  STG.E.U16 [R28.64], R2 ;  /* 0x000000021c007986 */ /* 0x0101e8000c101504 */
[----:B------:R1:W-:Y:S04]  /*36bf0*/  STG.E.U16 [R4.64], R0 ;  /* 0x0000000004007986 */ /* 0x0003e8000c101504 */
[----:B0-----:R-:W4:Y:S04]  /*36c00*/  LDL.LU.64 R28, [R1+0xa8] ;  /* 0x0000a800011c7983 */ /* 0x001f280000300a00 */
[----:B-1----:R-:W2:Y:S04]  /*36c10*/  LDL.LU.64 R4, [R1+0xb70] ;  /* 0x000b700001047983 */ /* 0x002ea80000300a00 */
[----:B--2---:R0:W-:Y:S01]  /*36c20*/  STG.E.U16 [R26.64], R5 ;  /* 0x000000051a007986 */ /* 0x0041e2000c101504 */
[----:B------:R-:W-:-:S03]  /*36c30*/  PRMT R4, R5, 0x7632, R4 ;  /* 0x0000763205047816 */ /* 0x000fc60000000004 */
[----:B0-----:R-:W2:Y:S04]  /*36c40*/  LDL.LU.64 R26, [R1+0xb68] ;  /* 0x000b6800011a7983 */ /* 0x001ea80000300a00 */
[----:B------:R-:W2:Y:S04]  /*36c50*/  LDL.LU R5, [R1+0xb60] ;  /* 0x000b600001057983 */ /* 0x000ea80000300800 */
        /* <DEDUP_REMOVED lines=8> */
[----:B--2---:R0:W-:Y:S04]  /*36ce0*/  STG.E.U16 [R26.64], R5 ;  /* 0x000000051a007986 */ /* 0x0041e8000c101504 */
[----:B0-----:R-:W2:Y:S01]  /*36cf0*/  LDL.LU.64 R26, [R1+0xb38] ;  /* 0x000b3800011a7983 */ /* 0x001ea20000300a00 */
[----:B------:R-:W-:-:S03]  /*36d00*/  PRMT R0, R5, 0x7632, R0 ;  /* 0x0000763205007816 */ /* 0x000fc60000000000 */
[----:B--2---:R0:W-:Y:S04]  /*36d10*/  STG.E.U16 [R26.64], R4 ;  /* 0x000000041a007986 */ /* 0x0041e8000c101504 */
[----:B------:R1:W-:Y:S04]  /*36d20*/  STG.E.U16 [R12.64], R3 ;  /* 0x000000030c007986 */ /* 0x0003e8000c101504 */
[----:B------:R2:W-:Y:S04]  /*36d30*/  STG.E.U16 [R8.64], R2 ;  /* 0x0000000208007986 */ /* 0x0005e8000c101504 */
[----:B0-----:R-:W3:Y:S04]  /*36d40*/  LDL.LU.64 R4, [R1+0xa0] ;  /* 0x0000a00001047983 */ /* 0x001ee80000300a00 */
[----:B------:R-:W3:Y:S04]  /*36d50*/  LDL.LU.64 R26, [R1+0x98] ;  /* 0x00009800011a7983 */ /* 0x000ee80000300a00 */
[----:B-1----:R-:W3:Y:S04]  /*36d60*/  LDL.LU.64 R12, [R1+0xb30] ;  /* 0x000b3000010c7983 */ /* 0x002ee80000300a00 */
[----:B--2---:R-:W2:Y:S04]  /*36d70*/  LDL.LU.64 R8, [R1+0xb28] ;  /* 0x000b280001087983 */ /* 0x004ea80000300a00 */
[----:B------:R-:W-:Y:S04]  /*36d80*/  STG.E.U16 [R22.64], R0 ;  /* 0x0000000016007986 */ /* 0x000fe8000c101504 */
[----:B------:R-:W-:Y:S04]  /*36d90*/  STL [R1+0xb18], R2 ;  /* 0x000b180201007387 */ /* 0x000fe80000100800 */
[----:B--2---:R-:W-:Y:S04]  /*36da0*/  STG.E.U16 [R18.64], R8 ;  /* 0x0000000812007986 */ /* 0x004fe8000c101504 */
[----:B---3--:R0:W-:Y:S04]  /*36db0*/  STG.E.U16 [R24.64], R12 ;  /* 0x0000000c18007986 */ /* 0x0081e8000c101504 */
[----:B------:R1:W-:Y:S04]  /*36dc0*/  STG.E.U16 [R6.64], R16 ;  /* 0x0000001006007986 */ /* 0x0003e8000c101504 */
[----:B0-----:R-:W2:Y:S04]  /*36dd0*/  LDL.LU.64 R24, [R1+0x90] ;  /* 0x0000900001187983 */ /* 0x001ea80000300a00 */
[----:B-1----:R-:W3:Y:S04]  /*36de0*/  LDL.LU.64 R6, [R1+0x88] ;  /* 0x0000880001067983 */ /* 0x002ee80000300a00 */
[----:B------:R-:W2:Y:S01]  /*36df0*/  LDL.LU.64 R2, [R1+0x78] ;  /* 0x0000780001027983 */ /* 0x000ea20000300a00 */
[----:B------:R-:W-:-:S03]  /*36e00*/  PRMT R8, R8, 0x7632, R8 ;  /* 0x0000763208087816 */ /* 0x000fc60000000008 */
[----:B------:R-:W-:Y:S04]  /*36e10*/  STG.E.U16 [R14.64], R20 ;  /* 0x000000140e007986 */ /* 0x000fe8000c101504 */
[----:B------:R-:W-:Y:S04]  /*36e20*/  STG.E.U16 [R10.64], R8 ;  /* 0x000000080a007986 */ /* 0x000fe8000c101504 */
[----:B--2---:R0:W-:Y:S04]  /*36e30*/  STL.64 [R1+0xb20], R2 ;  /* 0x000b200201007387 */ /* 0x0041e80000100a00 */
[----:B0-----:R-:W2:Y:S04]  /*36e40*/  LDL.LU.64 R2, [R1+0x80] ;  /* 0x0000800001027983 */ /* 0x001ea80000300a00 */
[----:B------:R-:W2:Y:S04]  /*36e50*/  LDL.LU.64 R10, [R1+0x58] ;  /* 0x00005800010a7983 */ /* 0x000ea80000300a00 */
[----:B--2---:R0:W-:Y:S04]  /*36e60*/  STL.64 [R1+0xb00], R10 ;  /* 0x000b000a01007387 */ /* 0x0041e80000100a00 */
[----:B0-----:R-:W2:Y:S04]  /*36e70*/  LDL.LU.64 R10, [R1+0x60] ;  /* 0x00006000010a7983 */ /* 0x001ea80000300a00 */
[----:B--2---:R0:W-:Y:S04]  /*36e80*/  STL.64 [R1+0xb08], R10 ;  /* 0x000b080a01007387 */ /* 0x0041e80000100a00 */
[----:B0-----:R-:W2:Y:S01]  /*36e90*/  LDL.LU.64 R10, [R1+0x68] ;  /* 0x00006800010a7983 */ /* 0x001ea20000300a00 */
[----:B------:R-:W-:-:S05]  /*36ea0*/  PRMT R12, R12, 0x7632, R12 ;  /* 0x000076320c0c7816 */ /* 0x000fca000000000c */
[----:B----4-:R-:W-:Y:S04]  /*36eb0*/  STG.E.U16 [R28.64], R12 ;  /* 0x0000000c1c007986 */ /* 0x010fe8000c101504 */
[----:B--2---:R0:W-:Y:S04]  /*36ec0*/  STL.64 [R1+0xb10], R10 ;  /* 0x000b100a01007387 */ /* 0x0041e80000100a00 */
[----:B0-----:R-:W2:Y:S04]  /*36ed0*/  LDL.LU.64 R10, [R1+0x70] ;  /* 0x00007000010a7983 */ /* 0x001ea80000300a00 */
[----:B------:R-:W4:Y:S04]  /*36ee0*/  LDL.LU.64 R14, [R1+0x50] ;  /* 0x00005000010e7983 */ /* 0x000f280000300a00 */
[----:B------:R-:W2:Y:S04]  /*36ef0*/  LDL.LU.64 R18, [R1+0x48] ;  /* 0x0000480001127983 */ /* 0x000ea80000300a00 */
[----:B------:R-:W2:Y:S04]  /*36f00*/  LDL.LU.64 R22, [R1+0x40] ;  /* 0x0000400001167983 */ /* 0x000ea80000300a00 */
[----:B------:R-:W2:Y:S01]  /*36f10*/  LDL.LU.64 R28, [R1+0x28] ;  /* 0x00002800011c7983 */ /* 0x000ea20000300a00 */
[----:B------:R-:W-:-:S03]  /*36f20*/  PRMT R16, R16, 0x7632, R16 ;  /* 0x0000763210107816 */ /* 0x000fc60000000010 */
[----:B--2---:R0:W-:Y:S04]  /*36f30*/  STL.64 [R1+0xad0], R28 ;  /* 0x000ad01c01007387 */ /* 0x0041e80000100a00 */
[----:B0-----:R-:W2:Y:S01]  /*36f40*/  LDL.LU.64 R28, [R1+0x30] ;  /* 0x00003000011c7983 */ /* 0x001ea20000300a00 */
[----:B------:R-:W-:-:S03]  /*36f50*/  PRMT R20, R20, 0x7632, R20 ;  /* 0x0000763214147816 */ /* 0x000fc60000000014 */
[----:B------:R-:W-:Y:S04]  /*36f60*/  STG.E.U16 [R4.64], R16 ;  /* 0x0000001004007986 */ /* 0x000fe8000c101504 */
[----:B------:R-:W-:Y:S04]  /*36f70*/  STG.E.U16 [R26.64], R20 ;  /* 0x000000141a007986 */ /* 0x000fe8000c101504 */
[----:B------:R-:W-:Y:S04]  /*36f80*/  STG.E.U16 [R24.64], R9 ;  /* 0x0000000918007986 */ /* 0x000fe8000c101504 */
[----:B---3--:R-:W-:Y:S04]  /*36f90*/  STG.E.U16 [R6.64], R13 ;  /* 0x0000000d06007986 */ /* 0x008fe8000c101504 */
[----:B------:R-:W-:Y:S04]  /*36fa0*/  STG.E.U16 [R2.64], R17 ;  /* 0x0000001102007986 */ /* 0x000fe8000c101504 */
[----:B--2---:R0:W-:Y:S04]  /*36fb0*/  STL.64 [R1+0xad8], R28 ;  /* 0x000ad81c01007387 */ /* 0x0041e80000100a00 */
[----:B0-----:R-:W2:Y:S04]  /*36fc0*/  LDL.LU.64 R28, [R1+0x38] ;  /* 0x00003800011c7983 */ /* 0x001ea80000300a00 */
[----:B------:R-:W3:Y:S04]  /*36fd0*/  LDL.LU.64 R4, [R1+0x20] ;  /* 0x0000200001047983 */ /* 0x000ee80000300a00 */
[----:B------:R-:W2:Y:S04]  /*36fe0*/  LDL.LU.64 R26, [R1+0x18] ;  /* 0x00001800011a7983 */ /* 0x000ea80000300a00 */
[----:B------:R-:W2:Y:S04]  /*36ff0*/  LDL.LU.64 R24, [R1+0x10] ;  /* 0x0000100001187983 */ /* 0x000ea80000300a00 */
[----:B------:R-:W2:Y:S04]  /*37000*/  LDL.LU.64 R6, [R1+0x8] ;  /* 0x0000080001067983 */ /* 0x000ea80000300a00 */
[----:B------:R-:W2:Y:S01]  /*37010*/  LDL.LU.64 R2, [R1+0xb20] ;  /* 0x000b200001027983 */ /* 0x000ea20000300a00 */
[----:B------:R-:W-:-:S03]  /*37020*/  PRMT R9, R9, 0x7632, R9 ;  /* 0x0000763209097816 */ /* 0x000fc60000000009 */
[----:B--2---:R0:W-:Y:S04]  /*37030*/  STG.E.U16 [R2.64], R21 ;  /* 0x0000001502007986 */ /* 0x0041e8000c101504 */
[----:B------:R1:W-:Y:S04]  /*37040*/  STG.E.U16 [R10.64], R9 ;  /* 0x000000090a007986 */ /* 0x0003e8000c101504 */
[----:B0-----:R-:W2:Y:S04]  /*37050*/  LDL.LU R2, [R1+0xb18] ;  /* 0x000b180001027983 */ /* 0x001ea80000300800 */
[----:B------:R-:W2:Y:S04]  /*37060*/  LDL.LU R0, [R1+0x228] ;  /* 0x0002280001007983 */ /* 0x000ea80000300800 */
[----:B------:R-:W2:Y:S04]  /*37070*/  LDL.LU R3, [R1+0x224] ;  /* 0x0002240001037983 */ /* 0x000ea80000300800 */
[----:B-1----:R-:W2:Y:S01]  /*37080*/  LDL.LU.64 R10, [R1+0xb10] ;  /* 0x000b1000010a7983 */ /* 0x002ea20000300a00 */
[----:B------:R-:W-:-:S03]  /*37090*/  PRMT R13, R13, 0x7632, R13 ;  /* 0x000076320d0d7816 */ /* 0x000fc6000000000d */
[----:B------:R-:W3:Y:S04]  /*370a0*/  LDL.LU R8, [R1+0x230] ;  /* 0x0002300001087983 */ /* 0x000ee80000300800 */
[----:B------:R-:W3:Y:S04]  /*370b0*/  LDL.LU R20, [R1+0x22c] ;  /* 0x00022c0001147983 */ /* 0x000ee80000300800 */
[----:B--2---:R0:W-:Y:S04]  /*370c0*/  STG.E.U16 [R10.64], R13 ;  /* 0x0000000d0a007986 */ /* 0x0041e8000c101504 */
[----:B0-----:R-:W2:Y:S01]  /*370d0*/  LDL.LU.64 R10, [R1+0xb08] ;  /* 0x000b0800010a7983 */ /* 0x001ea20000300a00 */
[----:B------:R-:W-:-:S02]  /*370e0*/  PRMT R17, R17, 0x7632, R17 ;  /* 0x0000763211117816 */ /* 0x000fc40000000011 */
[----:B------:R-:W-:-:S03]  /*370f0*/  PRMT R21, R21, 0x7632, R21 ;  /* 0x0000763215157816 */ /* 0x000fc60000000015 */
[----:B--2---:R0:W-:Y:S04]  /*37100*/  STG.E.U16 [R10.64], R17 ;  /* 0x000000110a007986 */ /* 0x0041e8000c101504 */
[----:B0-----:R-:W2:Y:S04]  /*37110*/  LDL.LU.64 R10, [R1+0xb00] ;  /* 0x000b0000010a7983 */ /* 0x001ea80000300a00 */
[----:B------:R-:W3:Y:S04]  /*37120*/  LDL.LU.64 R16, [R1] ;  /* 0x0000000001107983 */ /* 0x000ee80000300a00 */
[----:B--2---:R0:W-:Y:S04]  /*37130*/  STG.E.U16 [R10.64], R21 ;  /* 0x000000150a007986 */ /* 0x0041e8000c101504 */
[----:B0-----:R-:W4:Y:S04]  /*37140*/  LDL.LU.64 R10, [R1+0xaf8] ;  /* 0x000af800010a7983 */ /* 0x001f280000300a00 */
[----:B----4-:R0:W-:Y:S04]  /*37150*/  STG.E.U16 [R14.64], R10 ;  /* 0x0000000a0e007986 */ /* 0x0101e8000c101504 */
[----:B0-----:R-:W2:Y:S04]  /*37160*/  LDL.LU.64 R14, [R1+0xaf0] ;  /* 0x000af000010e7983 */ /* 0x001ea80000300a00 */
[----:B--2---:R0:W-:Y:S04]  /*37170*/  STG.E.U16 [R18.64], R14 ;  /* 0x0000000e12007986 */ /* 0x0041e8000c101504 */
[----:B0-----:R-:W2:Y:S04]  /*37180*/  LDL.LU.64 R18, [R1+0xae8] ;  /* 0x000ae80001127983 */ /* 0x001ea80000300a00 */
[----:B--2---:R0:W-:Y:S04]  /*37190*/  STG.E.U16 [R22.64], R18 ;  /* 0x0000001216007986 */ /* 0x0041e8000c101504 */
[----:B0-----:R-:W2:Y:S01]  /*371a0*/  LDL.LU.64 R22, [R1+0xae0] ;  /* 0x000ae00001167983 */ /* 0x001ea20000300a00 */
[----:B------:R-:W-:-:S03]  /*371b0*/  PRMT R10, R10, 0x7632, R10 ;  /* 0x000076320a0a7816 */ /* 0x000fc6000000000a */
[----:B--2---:R0:W-:Y:S04]  /*371c0*/  STG.E.U16 [R28.64], R22 ;  /* 0x000000161c007986 */ /* 0x0041e8000c101504 */
[----:B0-----:R-:W2:Y:S01]  /*371d0*/  LDL.LU.64 R28, [R1+0xad8] ;  /* 0x000ad800011c7983 */ /* 0x001ea20000300a00 */
[----:B------:R-:W-:Y:S02]  /*371e0*/  PRMT R14, R14, 0x7632, R14 ;  /* 0x000076320e0e7816 */ /* 0x000fe4000000000e */
[----:B------:R-:W-:Y:S01]  /*371f0*/  PRMT R18, R18, 0x7632, R18 ;  /* 0x0000763212127816 */ /* 0x000fe20000000012 */
[----:B--2---:R0:W-:Y:S04]  /*37200*/  STG.E.U16 [R28.64], R10 ;  /* 0x0000000a1c007986 */ /* 0x0041e8000c101504 */
[----:B0-----:R-:W2:Y:S01]  /*37210*/  LDL.LU.64 R28, [R1+0xad0] ;  /* 0x000ad000011c7983 */ /* 0x001ea20000300a00 */
[----:B------:R-:W-:-:S03]  /*37220*/  PRMT R22, R22, 0x7632, R22 ;  /* 0x0000763216167816 */ /* 0x000fc60000000016 */
[----:B--2---:R0:W-:Y:S04]  /*37230*/  STG.E.U16 [R28.64], R14 ;  /* 0x0000000e1c007986 */ /* 0x0041e8000c101504 */
[----:B---3--:R1:W-:Y:S04]  /*37240*/  STG.E.U16 [R4.64], R18 ;  /* 0x0000001204007986 */ /* 0x0083e8000c101504 */
[----:B------:R2:W-:Y:S04]  /*37250*/  STG.E.U16 [R26.64], R22 ;  /* 0x000000161a007986 */ /* 0x0005e8000c101504 */
[----:B0-----:R-:W3:Y:S04]  /*37260*/  LDL.LU.64 R28, [R1+0xac8] ;  /* 0x000ac800011c7983 */ /* 0x001ee80000300a00 */
[----:B-1----:R-:W4:Y:S04]  /*37270*/  LDL.LU.64 R4, [R1+0xac0] ;  /* 0x000ac00001047983 */ /* 0x002f280000300a00 */
[----:B--2---:R-:W2:Y:S04]  /*37280*/  LDL.LU.64 R26, [R1+0xab8] ;  /* 0x000ab800011a7983 */ /* 0x004ea80000300a00 */
[----:B------:R0:W-:Y:S04]  /*37290*/  STG.E.U16 [R24.64], R11 ;  /* 0x0000000b18007986 */ /* 0x0001e8000c101504 */
[----:B------:R1:W-:Y:S04]  /*372a0*/  STG.E.U16 [R6.64], R15 ;  /* 0x0000000f06007986 */ /* 0x0003e8000c101504 */
[----:B0-----:R-:W2:Y:S04]  /*372b0*/  LDL.LU.64 R24, [R1+0xab0] ;  /* 0x000ab00001187983 */ /* 0x001ea80000300a00 */
[----:B-1----:R-:W2:Y:S01]  /*372c0*/  LDL.LU.64 R6, [R1+0xaa8] ;  /* 0x000aa80001067983 */ /* 0x002ea20000300a00 */
[----:B------:R-:W-:-:S03]  /*372d0*/  PRMT R12, R11, 0x7632, R12 ;  /* 0x000076320b0c7816 */ /* 0x000fc6000000000c */
[----:B------:R0:W-:Y:S01]  /*372e0*/  STG.E.U16 [R16.64], R19 ;  /* 0x0000001310007986 */ /* 0x0001e2000c101504 */
[----:B------:R-:W-:Y:S02]  /*372f0*/  PRMT R13, R15, 0x7632, R13 ;  /* 0x000076320f0d7816 */ /* 0x000fe4000000000d */
[----:B------:R-:W-:Y:S02]  /*37300*/  PRMT R2, R19, 0x7632, R2 ;  /* 0x0000763213027816 */ /* 0x000fe40000000002 */
[----:B------:R-:W-:Y:S01]  /*37310*/  PRMT R10, R23, 0x7632, R10 ;  /* 0x00007632170a7816 */ /* 0x000fe2000000000a */
[----:B0-----:R-:W0:Y:S01]  /*37320*/  S2R R16, SR_TID.X ;  /* 0x0000000000107919 */ /* 0x001e220000002100 */
[----:B------:R-:W-:Y:S02]  /*37330*/  FSEL R0, R0, -INF , P0 ;  /* 0xff80000000007808 */ /* 0x000fe40000000000 */
[----:B------:R-:W-:-:S03]  /*37340*/  FSEL R3, R3, -INF , P2 ;  /* 0xff80000003037808 */ /* 0x000fc60001000000 */
[----:B------:R-:W-:Y:S02]  /*37350*/  FFMA R8, R0, 0.69314718246459960938, R8 ;  /* 0x3f31721800087823 */ /* 0x000fe40000000008 */
[----:B------:R-:W-:Y:S02]  /*37360*/  FFMA R9, R3, 0.69314718246459960938, R20 ;  /* 0x3f31721803097823 */ /* 0x000fe40000000014 */
[----:B0-----:R-:W-:-:S05]  /*37370*/  IMAD.SHL.U32 R16, R16, 0x2, RZ ;  /* 0x0000000210107824 */ /* 0x001fca00078e00ff */
[----:B------:R-:W-:Y:S01]  /*37380*/  LOP3.LUT R0, R16, 0x3f8, RZ, 0xc0, !PT ;  /* 0x000003f810007812 */ /* 0x000fe200078ec0ff */
[----:B--2---:R0:W-:Y:S04]  /*37390*/  STG.E.U16 [R6.64], R23 ;  /* 0x0000001706007986 */ /* 0x0041e8000c101504 */
[----:B------:R0:W-:Y:S04]  /*373a0*/  STG.E.U16 [R24.64], R12 ;  /* 0x0000000c18007986 */ /* 0x0001e8000c101504 */
[----:B------:R0:W-:Y:S04]  /*373b0*/  STG.E.U16 [R26.64], R13 ;  /* 0x0000000d1a007986 */ /* 0x0001e8000c101504 */
[----:B----4-:R0:W-:Y:S04]  /*373c0*/  STG.E.U16 [R4.64], R2 ;  /* 0x0000000204007986 */ /* 0x0101e8000c101504 */
[----:B---3--:R0:W-:Y:S04]  /*373d0*/  STG.E.U16 [R28.64], R10 ;  /* 0x0000000a1c007986 */ /* 0x0081e8000c101504 */
[----:B------:R-:W-:Y:S06]  /*373e0*/  BAR.SYNC.DEFER_BLOCKING 0x0 ;  /* 0x0000000000007b1d */ /* 0x000fec0000010000 */
[----:B------:R0:W-:Y:S04]  /*373f0*/  STS.64 [R0], R8 ;  /* 0x0000000800007388 */ /* 0x0001e80000000a00 */
[----:B------:R-:W-:Y:S06]  /*37400*/  BAR.SYNC.DEFER_BLOCKING 0x0 ;  /* 0x0000000000007b1d */ /* 0x000fec0000010000 */
[----:B------:R-:W-:Y:S05]  /*37410*/  @P1 EXIT ;  /* 0x000000000000194d */ /* 0x000fea0003800000 */
[----:B0-----:R-:W2:Y:S04]  /*37420*/  LDL.LU R17, [R1+0x234] ;  /* 0x0002340001117983 */ /* 0x001ea80000300800 */
[----:B------:R-:W0:Y:S04]  /*37430*/  S2R R16, SR_TID.X ;  /* 0x0000000000107919 */ /* 0x000e280000002100 */
[----:B------:R-:W1:Y:S01]  /*37440*/  S2R R20, SR_CTAID.Y ;  /* 0x0000000000147919 */ /* 0x000e620000002600 */
[----:B0-----:R-:W-:-:S03]  /*37450*/  LOP3.LUT R21, R16, 0xff, RZ, 0xc0, !PT ;  /* 0x000000ff10157812 */ /* 0x001fc600078ec0ff */
[----:B------:R-:W0:Y:S01]  /*37460*/  S2R R16, SR_CTAID.X ;  /* 0x0000000000107919 */ /* 0x000e220000002500 */
[----:B-1----:R-:W-:-:S05]  /*37470*/  IMAD R0, R20, c[0x0][0x1cc], RZ ;  /* 0x0000730014007a24 */ /* 0x002fca00078e02ff */
[C---:B------:R-:W-:Y:S01]  /*37480*/  SHF.L.U32 R2, R0.reuse, 0x2, RZ ;  /* 0x0000000200027819 */ /* 0x040fe200000006ff */
[----:B------:R-:W-:Y:S01]  /*37490*/  IMAD.HI R0, R0, 0x4, RZ ;  /* 0x0000000400007827 */ /* 0x000fe200078e02ff */
[----:B0-----:R-:W-:-:S05]  /*374a0*/  LEA R16, R16, R21, 0x8 ;  /* 0x0000001510107211 */ /* 0x001fca00078e40ff */
[C---:B------:R-:W-:Y:S02]  /*374b0*/  IMAD.SHL.U32 R3, R16.reuse, 0x4, RZ ;  /* 0x0000000410037824 */ /* 0x040fe400078e00ff */
[----:B------:R-:W-:-:S03]  /*374c0*/  IMAD.HI R5, R16, 0x4, RZ ;  /* 0x0000000410057827 */ /* 0x000fc600078e02ff */
[----:B------:R-:W-:-:S04]  /*374d0*/  IADD3 R2, P0, P1, R3, c[0x0][0x180], R2 ;  /* 0x0000600003027a10 */ /* 0x000fc8000791e002 */
[----:B------:R-:W-:Y:S01]  /*374e0*/  IADD3.X R3, R5, c[0x0][0x184], R0, P0, P1 ;  /* 0x0000610005037a10 */ /* 0x000fe200007e2400 */
[----:B--2---:R-:W0:Y:S04]  /*374f0*/  LDS R7, [R17] ;  /* 0x0000000011077984 */ /* 0x004e280000000800 */
[----:B0-----:R-:W-:Y:S01]  /*37500*/  STG.E [R2.64], R7 ;  /* 0x0000000702007986 */ /* 0x001fe2000c101904 */
[----:B------:R-:W-:Y:S05]  /*37510*/  EXIT ;  /* 0x000000000000794d */ /* 0x000fea0003800000 */
.L_x_3:
[----:B------:R-:W-:-:S00]  /*37520*/  BRA `(.L_x_3) ;  /* 0xfffffff000007947 */ /* 0x000fc0000383ffff */
[----:B------:R-:W-:-:S00]  /*37530*/  NOP ;  /* 0x0000000000007918 */ /* 0x000fc00000000000 */
        /* <DEDUP_REMOVED lines=12> */
.L_x_4:


//--------------------- .nv.global.init           --------------------------
	.section	.nv.global.init,"aw",@progbits
.nv.global.init:
	.type		_$_str,@object
	.size		_$_str,(.L_0 - _$_str)
_$_str:
        /*0000*/ 	.byte	0x5f, 0x5f, 0x43, 0x55, 0x44, 0x41, 0x5f, 0x46, 0x54, 0x5a, 0x00
.L_0:


//--------------------- .nv.shared.attn_fwd       --------------------------
	.section	.nv.shared.attn_fwd,"aw",@nobits
	.sectionflags	@""
	.align	16
